// Copyright (c) 2024, Jay Shah, Ganesh Bikshandi, Ying Zhang, Vijay Thakkar, Pradeep Ramani, Tri Dao.
// Splitting the different template instantiations to different files to speed up compilation.
// This file is auto-generated. See "generate_kernels.py"

#include "flash_fwd_launch_template.h"

#ifndef FLASHATTENTION_DISABLE_HDIM64
template void run_mha_fwd_<90, cutlass::bfloat16_t, 64, 64, false, false, false, false>(Flash_fwd_params &params, cudaStream_t stream);
#endif


// ===== COMPILED SASS (sm_90a) =====

	.target	sm_90a

	.elftype	@"ET_EXEC"


//--------------------- .note.nv.tkinfo           --------------------------
	.section	.note.nv.tkinfo,"",@"SHT_NOTE"
	.sectionflags	@"SHF_NOTE_NV_TKINFO"
	.tkinfo
        /*0018*/ 	.word	0x00000002
        /*0030*/ 	.string	""
        /*0030*/ 	.string	"ptxas"
        /*0030*/ 	.string	"Cuda compilation tools, release 13.0, V13.0.88"
        /*0030*/ 	.string	"Build cuda_13.0.r13.0/compiler.36424714_0"
        /*0030*/ 	.string	"-arch sm_90a -m 64 "



//--------------------- .note.nv.cuinfo           --------------------------
	.section	.note.nv.cuinfo,"",@"SHT_NOTE"
	.sectionflags	@"SHF_NOTE_NV_CUINFO"
        /*0018*/ 	.short	0x0002
        /*001a*/ 	.short	0x005a
        /*001c*/ 	.short	0x0082
	.zero		2


//--------------------- .nv.info                  --------------------------
	.section	.nv.info,"",@"SHT_CUDA_INFO"
	.align	4


	//----- nvinfo : EIATTR_REGCOUNT
	.align		4
        /*0000*/ 	.byte	0x04, 0x2f
        /*0002*/ 	.short	(.L_23 - .L_22)
	.align		4
.L_22:
        /*0004*/ 	.word	index@(_ZN7cutlass13device_kernelIN5flash11enable_sm90INS1_16FlashAttnFwdSm90INS1_25CollectiveMainloopFwdSm90ILi2EN4cute5tupleIJNS5_1CILi1EEES8_S8_EEENS6_IJNS7_ILi192EEENS7_ILi128EEENS7_ILi64EEEEEELi64ENS_10bfloat16_tEfNS_4arch4Sm90ELb1ELb0ELb0ELb1ELb0ELb1ELb0ELb1ELb1ELb0ELb0ELb0EEENS1_21CollectiveEpilogueFwdINS6_IJSA_SC_SB_EEES9_SE_SG_Li384ELb1ELb0ELb0ELb0EEENS1_36VarlenDynamicPersistentTileSchedulerILi192ELi128ELi384ELi32ELb0ELb0ELb1ELb1ELb1ELb1EEEEEEEEEvNT_6ParamsE)
        /*0008*/ 	.word	0x00000080


	//----- nvinfo : EIATTR_FRAME_SIZE
	.align		4
.L_23:
        /*000c*/ 	.byte	0x04, 0x11
        /*000e*/ 	.short	(.L_25 - .L_24)
	.align		4
.L_24:
        /*0010*/ 	.word	index@(_ZN7cutlass13device_kernelIN5flash11enable_sm90INS1_16FlashAttnFwdSm90INS1_25CollectiveMainloopFwdSm90ILi2EN4cute5tupleIJNS5_1CILi1EEES8_S8_EEENS6_IJNS7_ILi192EEENS7_ILi128EEENS7_ILi64EEEEEELi64ENS_10bfloat16_tEfNS_4arch4Sm90ELb1ELb0ELb0ELb1ELb0ELb1ELb0ELb1ELb1ELb0ELb0ELb0EEENS1_21CollectiveEpilogueFwdINS6_IJSA_SC_SB_EEES9_SE_SG_Li384ELb1ELb0ELb0ELb0EEENS1_36VarlenDynamicPersistentTileSchedulerILi192ELi128ELi384ELi32ELb0ELb0ELb1ELb1ELb1ELb1EEEEEEEEEvNT_6ParamsE)
        /*0014*/ 	.word	0x00000048


	//----- nvinfo : EIATTR_REGCOUNT
	.align		4
.L_25:
        /*0018*/ 	.byte	0x04, 0x2f
        /*001a*/ 	.short	(.L_27 - .L_26)
	.align		4
.L_26:
        /*001c*/ 	.word	index@(_ZN7cutlass13device_kernelIN5flash11enable_sm90INS1_16FlashAttnFwdSm90INS1_25CollectiveMainloopFwdSm90ILi2EN4cute5tupleIJNS5_1CILi1EEES8_S8_EEENS6_IJNS7_ILi192EEENS7_ILi128EEENS7_ILi64EEEEEELi64ENS_10bfloat16_tEfNS_4arch4Sm90ELb1ELb0ELb0ELb1ELb0ELb0ELb0ELb1ELb1ELb0ELb0ELb0EEENS1_21CollectiveEpilogueFwdINS6_IJSA_SC_SB_EEES9_SE_SG_Li384ELb1ELb0ELb0ELb0EEENS1_36VarlenDynamicPersistentTileSchedulerILi192ELi128ELi384ELi32ELb0ELb0ELb1ELb1ELb1ELb1EEEEEEEEEvNT_6ParamsE)
        /*0020*/ 	.word	0x00000080


	//----- nvinfo : EIATTR_FRAME_SIZE
	.align		4
.L_27:
        /*0024*/ 	.byte	0x04, 0x11
        /*0026*/ 	.short	(.L_29 - .L_28)
	.align		4
.L_28:
        /*0028*/ 	.word	index@(_ZN7cutlass13device_kernelIN5flash11enable_sm90INS1_16FlashAttnFwdSm90INS1_25CollectiveMainloopFwdSm90ILi2EN4cute5tupleIJNS5_1CILi1EEES8_S8_EEENS6_IJNS7_ILi192EEENS7_ILi128EEENS7_ILi64EEEEEELi64ENS_10bfloat16_tEfNS_4arch4Sm90ELb1ELb0ELb0ELb1ELb0ELb0ELb0ELb1ELb1ELb0ELb0ELb0EEENS1_21CollectiveEpilogueFwdINS6_IJSA_SC_SB_EEES9_SE_SG_Li384ELb1ELb0ELb0ELb0EEENS1_36VarlenDynamicPersistentTileSchedulerILi192ELi128ELi384ELi32ELb0ELb0ELb1ELb1ELb1ELb1EEEEEEEEEvNT_6ParamsE)
        /*002c*/ 	.word	0x00000010


	//----- nvinfo : EIATTR_REGCOUNT
	.align		4
.L_29:
        /*0030*/ 	.byte	0x04, 0x2f
        /*0032*/ 	.short	(.L_31 - .L_30)
	.align		4
.L_30:
        /*0034*/ 	.word	index@(_ZN7cutlass13device_kernelIN5flash11enable_sm90INS1_16FlashAttnFwdSm90INS1_25CollectiveMainloopFwdSm90ILi2EN4cute5tupleIJNS5_1CILi1EEES8_S8_EEENS6_IJNS7_ILi192EEENS7_ILi128EEENS7_ILi64EEEEEELi64ENS_10bfloat16_tEfNS_4arch4Sm90ELb1ELb0ELb0ELb0ELb0ELb0ELb0ELb1ELb1ELb0ELb0ELb0EEENS1_21CollectiveEpilogueFwdINS6_IJSA_SC_SB_EEES9_SE_SG_Li384ELb0ELb0ELb0ELb0EEENS1_30DynamicPersistentTileSchedulerILi384ELi32ELb0ELb0ELb1EEEEEEEEEvNT_6ParamsE)
        /*0038*/ 	.word	0x00000080


	//----- nvinfo : EIATTR_FRAME_SIZE
	.align		4
.L_31:
        /*003c*/ 	.byte	0x04, 0x11
        /*003e*/ 	.short	(.L_33 - .L_32)
	.align		4
.L_32:
        /*0040*/ 	.word	index@(_ZN7cutlass13device_kernelIN5flash11enable_sm90INS1_16FlashAttnFwdSm90INS1_25CollectiveMainloopFwdSm90ILi2EN4cute5tupleIJNS5_1CILi1EEES8_S8_EEENS6_IJNS7_ILi192EEENS7_ILi128EEENS7_ILi64EEEEEELi64ENS_10bfloat16_tEfNS_4arch4Sm90ELb1ELb0ELb0ELb0ELb0ELb0ELb0ELb1ELb1ELb0ELb0ELb0EEENS1_21CollectiveEpilogueFwdINS6_IJSA_SC_SB_EEES9_SE_SG_Li384ELb0ELb0ELb0ELb0EEENS1_30DynamicPersistentTileSchedulerILi384ELi32ELb0ELb0ELb1EEEEEEEEEvNT_6ParamsE)
        /*0044*/ 	.word	0x00000000


	//----- nvinfo : EIATTR_REGCOUNT
	.align		4
.L_33:
        /*0048*/ 	.byte	0x04, 0x2f
        /*004a*/ 	.short	(.L_35 - .L_34)
	.align		4
.L_34:
        /*004c*/ 	.word	index@(_ZN7cutlass13device_kernelIN5flash11enable_sm90INS1_16FlashAttnFwdSm90INS1_25CollectiveMainloopFwdSm90ILi2EN4cute5tupleIJNS5_1CILi1EEES8_S8_EEENS6_IJNS7_ILi192EEENS7_ILi128EEENS7_ILi64EEEEEELi64ENS_10bfloat16_tEfNS_4arch4Sm90ELb0ELb1ELb0ELb1ELb0ELb1ELb0ELb1ELb1ELb0ELb0ELb0EEENS1_21CollectiveEpilogueFwdINS6_IJSA_SC_SB_EEES9_SE_SG_Li384ELb1ELb0ELb0ELb0EEENS1_36VarlenDynamicPersistentTileSchedulerILi192ELi128ELi384ELi32ELb0ELb0ELb1ELb1ELb0ELb1EEEEEEEEEvNT_6ParamsE)
        /*0050*/ 	.word	0x00000080


	//----- nvinfo : EIATTR_FRAME_SIZE
	.align		4
.L_35:
        /*0054*/ 	.byte	0x04, 0x11
        /*0056*/ 	.short	(.L_37 - .L_36)
	.align		4
.L_36:
        /*0058*/ 	.word	index@(_ZN7cutlass13device_kernelIN5flash11enable_sm90INS1_16FlashAttnFwdSm90INS1_25CollectiveMainloopFwdSm90ILi2EN4cute5tupleIJNS5_1CILi1EEES8_S8_EEENS6_IJNS7_ILi192EEENS7_ILi128EEENS7_ILi64EEEEEELi64ENS_10bfloat16_tEfNS_4arch4Sm90ELb0ELb1ELb0ELb1ELb0ELb1ELb0ELb1ELb1ELb0ELb0ELb0EEENS1_21CollectiveEpilogueFwdINS6_IJSA_SC_SB_EEES9_SE_SG_Li384ELb1ELb0ELb0ELb0EEENS1_36VarlenDynamicPersistentTileSchedulerILi192ELi128ELi384ELi32ELb0ELb0ELb1ELb1ELb0ELb1EEEEEEEEEvNT_6ParamsE)
        /*005c*/ 	.word	0x00000048


	//----- nvinfo : EIATTR_REGCOUNT
	.align		4
.L_37:
        /*0060*/ 	.byte	0x04, 0x2f
        /*0062*/ 	.short	(.L_39 - .L_38)
	.align		4
.L_38:
        /*0064*/ 	.word	index@(_ZN7cutlass13device_kernelIN5flash11enable_sm90INS1_16FlashAttnFwdSm90INS1_25CollectiveMainloopFwdSm90ILi2EN4cute5tupleIJNS5_1CILi1EEES8_S8_EEENS6_IJNS7_ILi192EEENS7_ILi128EEENS7_ILi64EEEEEELi64ENS_10bfloat16_tEfNS_4arch4Sm90ELb0ELb1ELb0ELb1ELb0ELb0ELb0ELb1ELb1ELb0ELb0ELb0EEENS1_21CollectiveEpilogueFwdINS6_IJSA_SC_SB_EEES9_SE_SG_Li384ELb1ELb0ELb0ELb0EEENS1_36VarlenDynamicPersistentTileSchedulerILi192ELi128ELi384ELi32ELb0ELb0ELb1ELb1ELb0ELb1EEEEEEEEEvNT_6ParamsE)
        /*0068*/ 	.word	0x00000080


	//----- nvinfo : EIATTR_FRAME_SIZE
	.align		4
.L_39:
        /*006c*/ 	.byte	0x04, 0x11
        /*006e*/ 	.short	(.L_41 - .L_40)
	.align		4
.L_40:
        /*0070*/ 	.word	index@(_ZN7cutlass13device_kernelIN5flash11enable_sm90INS1_16FlashAttnFwdSm90INS1_25CollectiveMainloopFwdSm90ILi2EN4cute5tupleIJNS5_1CILi1EEES8_S8_EEENS6_IJNS7_ILi192EEENS7_ILi128EEENS7_ILi64EEEEEELi64ENS_10bfloat16_tEfNS_4arch4Sm90ELb0ELb1ELb0ELb1ELb0ELb0ELb0ELb1ELb1ELb0ELb0ELb0EEENS1_21CollectiveEpilogueFwdINS6_IJSA_SC_SB_EEES9_SE_SG_Li384ELb1ELb0ELb0ELb0EEENS1_36VarlenDynamicPersistentTileSchedulerILi192ELi128ELi384ELi32ELb0ELb0ELb1ELb1ELb0ELb1EEEEEEEEEvNT_6ParamsE)
        /*0074*/ 	.word	0x00000010


	//----- nvinfo : EIATTR_REGCOUNT
	.align		4
.L_41:
        /*0078*/ 	.byte	0x04, 0x2f
        /*007a*/ 	.short	(.L_43 - .L_42)
	.align		4
.L_42:
        /*007c*/ 	.word	index@(_ZN7cutlass13device_kernelIN5flash11enable_sm90INS1_16FlashAttnFwdSm90INS1_25CollectiveMainloopFwdSm90ILi2EN4cute5tupleIJNS5_1CILi1EEES8_S8_EEENS6_IJNS7_ILi192EEENS7_ILi128EEENS7_ILi64EEEEEELi64ENS_10bfloat16_tEfNS_4arch4Sm90ELb0ELb1ELb0ELb0ELb0ELb0ELb0ELb1ELb1ELb0ELb0ELb0EEENS1_21CollectiveEpilogueFwdINS6_IJSA_SC_SB_EEES9_SE_SG_Li384ELb0ELb0ELb0ELb0EEENS1_30DynamicPersistentTileSchedulerILi384ELi32ELb0ELb0ELb1EEEEEEEEEvNT_6ParamsE)
        /*0080*/ 	.word	0x00000080


	//----- nvinfo : EIATTR_FRAME_SIZE
	.align		4
.L_43:
        /*0084*/ 	.byte	0x04, 0x11
        /*0086*/ 	.short	(.L_45 - .L_44)
	.align		4
.L_44:
        /*0088*/ 	.word	index@(_ZN7cutlass13device_kernelIN5flash11enable_sm90INS1_16FlashAttnFwdSm90INS1_25CollectiveMainloopFwdSm90ILi2EN4cute5tupleIJNS5_1CILi1EEES8_S8_EEENS6_IJNS7_ILi192EEENS7_ILi128EEENS7_ILi64EEEEEELi64ENS_10bfloat16_tEfNS_4arch4Sm90ELb0ELb1ELb0ELb0ELb0ELb0ELb0ELb1ELb1ELb0ELb0ELb0EEENS1_21CollectiveEpilogueFwdINS6_IJSA_SC_SB_EEES9_SE_SG_Li384ELb0ELb0ELb0ELb0EEENS1_30DynamicPersistentTileSchedulerILi384ELi32ELb0ELb0ELb1EEEEEEEEEvNT_6ParamsE)
        /*008c*/ 	.word	0x00000000


	//----- nvinfo : EIATTR_REGCOUNT
	.align		4
.L_45:
        /*0090*/ 	.byte	0x04, 0x2f
        /*0092*/ 	.short	(.L_47 - .L_46)
	.align		4
.L_46:
        /*0094*/ 	.word	index@(_ZN7cutlass13device_kernelIN5flash11enable_sm90INS1_16FlashAttnFwdSm90INS1_25CollectiveMainloopFwdSm90ILi2EN4cute5tupleIJNS5_1CILi1EEES8_S8_EEENS6_IJNS7_ILi192EEESA_NS7_ILi64EEEEEELi64ENS_10bfloat16_tEfNS_4arch4Sm90ELb0ELb0ELb0ELb1ELb0ELb1ELb0ELb0ELb1ELb0ELb0ELb0EEENS1_21CollectiveEpilogueFwdINS6_IJSA_SB_SA_EEES9_SD_SF_Li384ELb1ELb0ELb0ELb0EEENS1_36VarlenDynamicPersistentTileSchedulerILi192ELi192ELi384ELi32ELb0ELb0ELb1ELb0ELb1ELb1EEEEEEEEEvNT_6ParamsE)
        /*0098*/ 	.word	0x00000080


	//----- nvinfo : EIATTR_FRAME_SIZE
	.align		4
.L_47:
        /*009c*/ 	.byte	0x04, 0x11
        /*009e*/ 	.short	(.L_49 - .L_48)
	.align		4
.L_48:
        /*00a0*/ 	.word	index@(_ZN7cutlass13device_kernelIN5flash11enable_sm90INS1_16FlashAttnFwdSm90INS1_25CollectiveMainloopFwdSm90ILi2EN4cute5tupleIJNS5_1CILi1EEES8_S8_EEENS6_IJNS7_ILi192EEESA_NS7_ILi64EEEEEELi64ENS_10bfloat16_tEfNS_4arch4Sm90ELb0ELb0ELb0ELb1ELb0ELb1ELb0ELb0ELb1ELb0ELb0ELb0EEENS1_21CollectiveEpilogueFwdINS6_IJSA_SB_SA_EEES9_SD_SF_Li384ELb1ELb0ELb0ELb0EEENS1_36VarlenDynamicPersistentTileSchedulerILi192ELi192ELi384ELi32ELb0ELb0ELb1ELb0ELb1ELb1EEEEEEEEEvNT_6ParamsE)
        /*00a4*/ 	.word	0x00000060


	//----- nvinfo : EIATTR_REGCOUNT
	.align		4
.L_49:
        /*00a8*/ 	.byte	0x04, 0x2f
        /*00aa*/ 	.short	(.L_51 - .L_50)
	.align		4
.L_50:
        /*00ac*/ 	.word	index@(_ZN7cutlass13device_kernelIN5flash11enable_sm90INS1_16FlashAttnFwdSm90INS1_25CollectiveMainloopFwdSm90ILi2EN4cute5tupleIJNS5_1CILi1EEES8_S8_EEENS6_IJNS7_ILi192EEESA_NS7_ILi64EEEEEELi64ENS_10bfloat16_tEfNS_4arch4Sm90ELb0ELb0ELb0ELb1ELb0ELb0ELb0ELb0ELb1ELb0ELb0ELb0EEENS1_21CollectiveEpilogueFwdINS6_IJSA_SB_SA_EEES9_SD_SF_Li384ELb1ELb0ELb0ELb0EEENS1_36VarlenDynamicPersistentTileSchedulerILi192ELi192ELi384ELi32ELb0ELb0ELb1ELb0ELb1ELb1EEEEEEEEEvNT_6ParamsE)
        /*00b0*/ 	.word	0x00000080


	//----- nvinfo : EIATTR_FRAME_SIZE
	.align		4
.L_51:
        /*00b4*/ 	.byte	0x04, 0x11
        /*00b6*/ 	.short	(.L_53 - .L_52)
	.align		4
.L_52:
        /*00b8*/ 	.word	index@(_ZN7cutlass13device_kernelIN5flash11enable_sm90INS1_16FlashAttnFwdSm90INS1_25CollectiveMainloopFwdSm90ILi2EN4cute5tupleIJNS5_1CILi1EEES8_S8_EEENS6_IJNS7_ILi192EEESA_NS7_ILi64EEEEEELi64ENS_10bfloat16_tEfNS_4arch4Sm90ELb0ELb0ELb0ELb1ELb0ELb0ELb0ELb0ELb1ELb0ELb0ELb0EEENS1_21CollectiveEpilogueFwdINS6_IJSA_SB_SA_EEES9_SD_SF_Li384ELb1ELb0ELb0ELb0EEENS1_36VarlenDynamicPersistentTileSchedulerILi192ELi192ELi384ELi32ELb0ELb0ELb1ELb0ELb1ELb1EEEEEEEEEvNT_6ParamsE)
        /*00bc*/ 	.word	0x00000020


	//----- nvinfo : EIATTR_REGCOUNT
	.align		4
.L_53:
        /*00c0*/ 	.byte	0x04, 0x2f
        /*00c2*/ 	.short	(.L_55 - .L_54)
	.align		4
.L_54:
        /*00c4*/ 	.word	index@(_ZN7cutlass13device_kernelIN5flash11enable_sm90INS1_16FlashAttnFwdSm90INS1_25CollectiveMainloopFwdSm90ILi2EN4cute5tupleIJNS5_1CILi1EEES8_S8_EEENS6_IJNS7_ILi192EEESA_NS7_ILi64EEEEEELi64ENS_10bfloat16_tEfNS_4arch4Sm90ELb0ELb0ELb0ELb0ELb0ELb0ELb0ELb0ELb1ELb0ELb0ELb0EEENS1_21CollectiveEpilogueFwdINS6_IJSA_SB_SA_EEES9_SD_SF_Li384ELb0ELb0ELb0ELb0EEENS1_29StaticPersistentTileSchedulerILb0EEEEEEEEEvNT_6ParamsE)
        /*00c8*/ 	.word	0x00000080


	//----- nvinfo : EIATTR_FRAME_SIZE
	.align		4
.L_55:
        /*00cc*/ 	.byte	0x04, 0x11
        /*00ce*/ 	.short	(.L_57 - .L_56)
	.align		4
.L_56:
        /*00d0*/ 	.word	index@(_ZN7cutlass13device_kernelIN5flash11enable_sm90INS1_16FlashAttnFwdSm90INS1_25CollectiveMainloopFwdSm90ILi2EN4cute5tupleIJNS5_1CILi1EEES8_S8_EEENS6_IJNS7_ILi192EEESA_NS7_ILi64EEEEEELi64ENS_10bfloat16_tEfNS_4arch4Sm90ELb0ELb0ELb0ELb0ELb0ELb0ELb0ELb0ELb1ELb0ELb0ELb0EEENS1_21CollectiveEpilogueFwdINS6_IJSA_SB_SA_EEES9_SD_SF_Li384ELb0ELb0ELb0ELb0EEENS1_29StaticPersistentTileSchedulerILb0EEEEEEEEEvNT_6ParamsE)
        /*00d4*/ 	.word	0x00000018


	//----- nvinfo : EIATTR_MIN_STACK_SIZE
	.align		4
.L_57:
        /*00d8*/ 	.byte	0x04, 0x12
        /*00da*/ 	.short	(.L_59 - .L_58)
	.align		4
.L_58:
        /*00dc*/ 	.word	index@(_ZN7cutlass13device_kernelIN5flash11enable_sm90INS1_16FlashAttnFwdSm90INS1_25CollectiveMainloopFwdSm90ILi2EN4cute5tupleIJNS5_1CILi1EEES8_S8_EEENS6_IJNS7_ILi192EEESA_NS7_ILi64EEEEEELi64ENS_10bfloat16_tEfNS_4arch4Sm90ELb0ELb0ELb0ELb0ELb0ELb0ELb0ELb0ELb1ELb0ELb0ELb0EEENS1_21CollectiveEpilogueFwdINS6_IJSA_SB_SA_EEES9_SD_SF_Li384ELb0ELb0ELb0ELb0EEENS1_29StaticPersistentTileSchedulerILb0EEEEEEEEEvNT_6ParamsE)
        /*00e0*/ 	.word	0x00000018


	//----- nvinfo : EIATTR_MIN_STACK_SIZE
	.align		4
.L_59:
        /*00e4*/ 	.byte	0x04, 0x12
        /*00e6*/ 	.short	(.L_61 - .L_60)
	.align		4
.L_60:
        /*00e8*/ 	.word	index@(_ZN7cutlass13device_kernelIN5flash11enable_sm90INS1_16FlashAttnFwdSm90INS1_25CollectiveMainloopFwdSm90ILi2EN4cute5tupleIJNS5_1CILi1EEES8_S8_EEENS6_IJNS7_ILi192EEESA_NS7_ILi64EEEEEELi64ENS_10bfloat16_tEfNS_4arch4Sm90ELb0ELb0ELb0ELb1ELb0ELb0ELb0ELb0ELb1ELb0ELb0ELb0EEENS1_21CollectiveEpilogueFwdINS6_IJSA_SB_SA_EEES9_SD_SF_Li384ELb1ELb0ELb0ELb0EEENS1_36VarlenDynamicPersistentTileSchedulerILi192ELi192ELi384ELi32ELb0ELb0ELb1ELb0ELb1ELb1EEEEEEEEEvNT_6ParamsE)
        /*00ec*/ 	.word	0x00000020


	//----- nvinfo : EIATTR_MIN_STACK_SIZE
	.align		4
.L_61:
        /*00f0*/ 	.byte	0x04, 0x12
        /*00f2*/ 	.short	(.L_63 - .L_62)
	.align		4
.L_62:
        /*00f4*/ 	.word	index@(_ZN7cutlass13device_kernelIN5flash11enable_sm90INS1_16FlashAttnFwdSm90INS1_25CollectiveMainloopFwdSm90ILi2EN4cute5tupleIJNS5_1CILi1EEES8_S8_EEENS6_IJNS7_ILi192EEESA_NS7_ILi64EEEEEELi64ENS_10bfloat16_tEfNS_4arch4Sm90ELb0ELb0ELb0ELb1ELb0ELb1ELb0ELb0ELb1ELb0ELb0ELb0EEENS1_21CollectiveEpilogueFwdINS6_IJSA_SB_SA_EEES9_SD_SF_Li384ELb1ELb0ELb0ELb0EEENS1_36VarlenDynamicPersistentTileSchedulerILi192ELi192ELi384ELi32ELb0ELb0ELb1ELb0ELb1ELb1EEEEEEEEEvNT_6ParamsE)
        /*00f8*/ 	.word	0x00000060


	//----- nvinfo : EIATTR_MIN_STACK_SIZE
	.align		4
.L_63:
        /*00fc*/ 	.byte	0x04, 0x12
        /*00fe*/ 	.short	(.L_65 - .L_64)
	.align		4
.L_64:
        /*0100*/ 	.word	index@(_ZN7cutlass13device_kernelIN5flash11enable_sm90INS1_16FlashAttnFwdSm90INS1_25CollectiveMainloopFwdSm90ILi2EN4cute5tupleIJNS5_1CILi1EEES8_S8_EEENS6_IJNS7_ILi192EEENS7_ILi128EEENS7_ILi64EEEEEELi64ENS_10bfloat16_tEfNS_4arch4Sm90ELb0ELb1ELb0ELb0ELb0ELb0ELb0ELb1ELb1ELb0ELb0ELb0EEENS1_21CollectiveEpilogueFwdINS6_IJSA_SC_SB_EEES9_SE_SG_Li384ELb0ELb0ELb0ELb0EEENS1_30DynamicPersistentTileSchedulerILi384ELi32ELb0ELb0ELb1EEEEEEEEEvNT_6ParamsE)
        /*0104*/ 	.word	0x00000000


	//----- nvinfo : EIATTR_MIN_STACK_SIZE
	.align		4
.L_65:
        /*0108*/ 	.byte	0x04, 0x12
        /*010a*/ 	.short	(.L_67 - .L_66)
	.align		4
.L_66:
        /*010c*/ 	.word	index@(_ZN7cutlass13device_kernelIN5flash11enable_sm90INS1_16FlashAttnFwdSm90INS1_25CollectiveMainloopFwdSm90ILi2EN4cute5tupleIJNS5_1CILi1EEES8_S8_EEENS6_IJNS7_ILi192EEENS7_ILi128EEENS7_ILi64EEEEEELi64ENS_10bfloat16_tEfNS_4arch4Sm90ELb0ELb1ELb0ELb1ELb0ELb0ELb0ELb1ELb1ELb0ELb0ELb0EEENS1_21CollectiveEpilogueFwdINS6_IJSA_SC_SB_EEES9_SE_SG_Li384ELb1ELb0ELb0ELb0EEENS1_36VarlenDynamicPersistentTileSchedulerILi192ELi128ELi384ELi32ELb0ELb0ELb1ELb1ELb0ELb1EEEEEEEEEvNT_6ParamsE)
        /*0110*/ 	.word	0x00000010


	//----- nvinfo : EIATTR_MIN_STACK_SIZE
	.align		4
.L_67:
        /*0114*/ 	.byte	0x04, 0x12
        /*0116*/ 	.short	(.L_69 - .L_68)
	.align		4
.L_68:
        /*0118*/ 	.word	index@(_ZN7cutlass13device_kernelIN5flash11enable_sm90INS1_16FlashAttnFwdSm90INS1_25CollectiveMainloopFwdSm90ILi2EN4cute5tupleIJNS5_1CILi1EEES8_S8_EEENS6_IJNS7_ILi192EEENS7_ILi128EEENS7_ILi64EEEEEELi64ENS_10bfloat16_tEfNS_4arch4Sm90ELb0ELb1ELb0ELb1ELb0ELb1ELb0ELb1ELb1ELb0ELb0ELb0EEENS1_21CollectiveEpilogueFwdINS6_IJSA_SC_SB_EEES9_SE_SG_Li384ELb1ELb0ELb0ELb0EEENS1_36VarlenDynamicPersistentTileSchedulerILi192ELi128ELi384ELi32ELb0ELb0ELb1ELb1ELb0ELb1EEEEEEEEEvNT_6ParamsE)
        /*011c*/ 	.word	0x00000048


	//----- nvinfo : EIATTR_MIN_STACK_SIZE
	.align		4
.L_69:
        /*0120*/ 	.byte	0x04, 0x12
        /*0122*/ 	.short	(.L_71 - .L_70)
	.align		4
.L_70:
        /*0124*/ 	.word	index@(_ZN7cutlass13device_kernelIN5flash11enable_sm90INS1_16FlashAttnFwdSm90INS1_25CollectiveMainloopFwdSm90ILi2EN4cute5tupleIJNS5_1CILi1EEES8_S8_EEENS6_IJNS7_ILi192EEENS7_ILi128EEENS7_ILi64EEEEEELi64ENS_10bfloat16_tEfNS_4arch4Sm90ELb1ELb0ELb0ELb0ELb0ELb0ELb0ELb1ELb1ELb0ELb0ELb0EEENS1_21CollectiveEpilogueFwdINS6_IJSA_SC_SB_EEES9_SE_SG_Li384ELb0ELb0ELb0ELb0EEENS1_30DynamicPersistentTileSchedulerILi384ELi32ELb0ELb0ELb1EEEEEEEEEvNT_6ParamsE)
        /*0128*/ 	.word	0x00000000


	//----- nvinfo : EIATTR_MIN_STACK_SIZE
	.align		4
.L_71:
        /*012c*/ 	.byte	0x04, 0x12
        /*012e*/ 	.short	(.L_73 - .L_72)
	.align		4
.L_72:
        /*0130*/ 	.word	index@(_ZN7cutlass13device_kernelIN5flash11enable_sm90INS1_16FlashAttnFwdSm90INS1_25CollectiveMainloopFwdSm90ILi2EN4cute5tupleIJNS5_1CILi1EEES8_S8_EEENS6_IJNS7_ILi192EEENS7_ILi128EEENS7_ILi64EEEEEELi64ENS_10bfloat16_tEfNS_4arch4Sm90ELb1ELb0ELb0ELb1ELb0ELb0ELb0ELb1ELb1ELb0ELb0ELb0EEENS1_21CollectiveEpilogueFwdINS6_IJSA_SC_SB_EEES9_SE_SG_Li384ELb1ELb0ELb0ELb0EEENS1_36VarlenDynamicPersistentTileSchedulerILi192ELi128ELi384ELi32ELb0ELb0ELb1ELb1ELb1ELb1EEEEEEEEEvNT_6ParamsE)
        /*0134*/ 	.word	0x00000010


	//----- nvinfo : EIATTR_MIN_STACK_SIZE
	.align		4
.L_73:
        /*0138*/ 	.byte	0x04, 0x12
        /*013a*/ 	.short	(.L_75 - .L_74)
	.align		4
.L_74:
        /*013c*/ 	.word	index@(_ZN7cutlass13device_kernelIN5flash11enable_sm90INS1_16FlashAttnFwdSm90INS1_25CollectiveMainloopFwdSm90ILi2EN4cute5tupleIJNS5_1CILi1EEES8_S8_EEENS6_IJNS7_ILi192EEENS7_ILi128EEENS7_ILi64EEEEEELi64ENS_10bfloat16_tEfNS_4arch4Sm90ELb1ELb0ELb0ELb1ELb0ELb1ELb0ELb1ELb1ELb0ELb0ELb0EEENS1_21CollectiveEpilogueFwdINS6_IJSA_SC_SB_EEES9_SE_SG_Li384ELb1ELb0ELb0ELb0EEENS1_36VarlenDynamicPersistentTileSchedulerILi192ELi128ELi384ELi32ELb0ELb0ELb1ELb1ELb1ELb1EEEEEEEEEvNT_6ParamsE)
        /*0140*/ 	.word	0x00000048
.L_75:


//--------------------- .nv.compat                --------------------------
	.section	.nv.compat,"",@"SHT_CUDA_COMPAT_INFO"
	.align	4
        /*0000*/ 	.byte	0x02, 0x09, 0x01, 0x00, 0x02, 0x02, 0x04, 0x00, 0x02, 0x05, 0x05, 0x00, 0x03, 0x07, 0x01, 0x01
        /*0010*/ 	.byte	0x02, 0x03, 0x01, 0x00, 0x02, 0x06, 0x01, 0x00, 0x04, 0x0b, 0x08, 0x00, 0x00, 0x00, 0x00, 0x00
        /*0020*/ 	.byte	0x00, 0x00, 0x00, 0x00


//--------------------- .nv.info._ZN7cutlass13device_kernelIN5flash11enable_sm90INS1_16FlashAttnFwdSm90INS1_25CollectiveMainloopFwdSm90ILi2EN4cute5tupleIJNS5_1CILi1EEES8_S8_EEENS6_IJNS7_ILi192EEESA_NS7_ILi64EEEEEELi64ENS_10bfloat16_tEfNS_4arch4Sm90ELb0ELb0ELb0ELb0ELb0ELb0ELb0ELb0ELb1ELb0ELb0ELb0EEENS1_21CollectiveEpilogueFwdINS6_IJSA_SB_SA_EEES9_SD_SF_Li384ELb0ELb0ELb0ELb0EEENS1_29StaticPersistentTileSchedulerILb0EEEEEEEEEvNT_6ParamsE --------------------------
	.section	.nv.info._ZN7cutlass13device_kernelIN5flash11enable_sm90INS1_16FlashAttnFwdSm90INS1_25CollectiveMainloopFwdSm90ILi2EN4cute5tupleIJNS5_1CILi1EEES8_S8_EEENS6_IJNS7_ILi192EEESA_NS7_ILi64EEEEEELi64ENS_10bfloat16_tEfNS_4arch4Sm90ELb0ELb0ELb0ELb0ELb0ELb0ELb0ELb0ELb1ELb0ELb0ELb0EEENS1_21CollectiveEpilogueFwdINS6_IJSA_SB_SA_EEES9_SD_SF_Li384ELb0ELb0ELb0ELb0EEENS1_29StaticPersistentTileSchedulerILb0EEEEEEEEEvNT_6ParamsE,"",@"SHT_CUDA_INFO"
	.sectionflags	@""
	.align	4


	//----- nvinfo : EIATTR_CUDA_API_VERSION
	.align		4
        /*0000*/ 	.byte	0x04, 0x37
        /*0002*/ 	.short	(.L_77 - .L_76)
.L_76:
        /*0004*/ 	.word	0x00000082


	//----- nvinfo : EIATTR_KPARAM_INFO
	.align		4
.L_77:
        /*0008*/ 	.byte	0x04, 0x17
        /*000a*/ 	.short	(.L_79 - .L_78)
.L_78:
        /*000c*/ 	.word	0x00000000
        /*0010*/ 	.short	0x0000
        /*0012*/ 	.short	0x0070
        /*0014*/ 	.byte	0x00, 0xf0, 0x01, 0x2e


	//----- nvinfo : EIATTR_SPARSE_MMA_MASK
	.align		4
.L_79:
        /*0018*/ 	.byte	0x03, 0x50
        /*001a*/ 	.short	0x0000


	//----- nvinfo : EIATTR_MAXREG_COUNT
	.align		4
        /*001c*/ 	.byte	0x03, 0x1b
        /*001e*/ 	.short	0x0080


	//----- nvinfo : EIATTR_NUM_BARRIERS
	.align		4
        /*0020*/ 	.byte	0x02, 0x4c
        /*0022*/ 	.byte	0x10
	.zero		1


	//----- nvinfo : EIATTR_EXTERNS
	.align		4
        /*0024*/ 	.byte	0x04, 0x0f
        /*0026*/ 	.short	(.L_81 - .L_80)


	//   ....[0]....
	.align		4
.L_80:
        /*0028*/ 	.word	index@(__assertfail)


	//----- nvinfo : EIATTR_ANNOTATIONS
	.align		4
.L_81:
        /*002c*/ 	.byte	0x04, 0x55
        /*002e*/ 	.short	(.L_83 - .L_82)


	//   ....[0]....
.L_82:
        /*0030*/ 	.word	0x00000001
        /*0034*/ 	.byte	0x50, 0x09, 0x00, 0x00, 0x01, 0x00, 0x00, 0x00, 0x30, 0x0b, 0x00, 0x00, 0x01, 0x00, 0x00, 0x00
        /*0044*/ 	.byte	0x60, 0x0b, 0x00, 0x00, 0x01, 0x00, 0x00, 0x00, 0xc0, 0x0d, 0x00, 0x00, 0x01, 0x00, 0x00, 0x00
        /*0054*/ 	.byte	0xe0, 0x0d, 0x00, 0x00, 0x01, 0x00, 0x00, 0x00, 0xf0, 0x0d, 0x00, 0x00, 0x01, 0x00, 0x00, 0x00
        /*0064*/ 	.byte	0x90, 0x12, 0x00, 0x00, 0x01, 0x00, 0x00, 0x00, 0x70, 0x14, 0x00, 0x00, 0x01, 0x00, 0x00, 0x00
        /*0074*/ 	.byte	0x80, 0x6b, 0x00, 0x00, 0x01, 0x00, 0x00, 0x00, 0xa0, 0x6b, 0x00, 0x00, 0x01, 0x00, 0x00, 0x00
        /*0084*/ 	.byte	0xd0, 0x7b, 0x00, 0x00, 0x01, 0x00, 0x00, 0x00, 0x60, 0x7c, 0x00, 0x00, 0x01, 0x00, 0x00, 0x00
        /*0094*/ 	.byte	0x20, 0xa0, 0x00, 0x00


	//----- nvinfo : EIATTR_MERCURY_ISA_VERSION
	.align		4
.L_83:
        /*0098*/ 	.byte	0x03, 0x5f
        /*009a*/ 	.short	0x0101


	//----- nvinfo : EIATTR_INT_WARP_WIDE_INSTR_OFFSETS
	.align		4
        /*009c*/ 	.byte	0x04, 0x31
        /*009e*/ 	.short	(.L_85 - .L_84)


	//   ....[0]....
.L_84:
        /*00a0*/ 	.word	0x00000180


	//   ....[1]....
        /*00a4*/ 	.word	0x000001c0


	//   ....[2]....
        /*00a8*/ 	.word	0x00000250


	//   ....[3]....
        /*00ac*/ 	.word	0x000083e0


	//   ....[4]....
        /*00b0*/ 	.word	0x00008460


	//----- nvinfo : EIATTR_COOP_GROUP_MASK_REGIDS
	.align		4
.L_85:
        /*00b4*/ 	.byte	0x04, 0x29
        /*00b6*/ 	.short	(.L_87 - .L_86)


	//   ....[0]....
.L_86:
        /*00b8*/ 	.word	0xffffffff


	//   ....[1]....
        /*00bc*/ 	.word	0xffffffff


	//   ....[2]....
        /*00c0*/ 	.word	0xffffffff


	//   ....[3]....
        /*00c4*/ 	.word	0xffffffff


	//   ....[4]....
        /*00c8*/ 	.word	0xffffffff


	//   ....[5]....
        /*00cc*/ 	.word	0xffffffff


	//   ....[6]....
        /*00d0*/ 	.word	0xffffffff


	//   ....[7]....
        /*00d4*/ 	.word	0xffffffff


	//   ....[8]....
        /*00d8*/ 	.word	0xffffffff


	//   ....[9]....
        /*00dc*/ 	.word	0xffffffff


	//   ....[10]....
        /*00e0*/ 	.word	0xffffffff


	//   ....[11]....
        /*00e4*/ 	.word	0xffffffff


	//   ....[12]....
        /*00e8*/ 	.word	0xffffffff


	//   ....[13]....
        /*00ec*/ 	.word	0xffffffff


	//   ....[14]....
        /*00f0*/ 	.word	0xffffffff


	//   ....[15]....
        /*00f4*/ 	.word	0xffffffff


	//   ....[16]....
        /*00f8*/ 	.word	0xffffffff


	//   ....[17]....
        /*00fc*/ 	.word	0xffffffff


	//   ....[18]....
        /*0100*/ 	.word	0xffffffff


	//   ....[19]....
        /*0104*/ 	.word	0xffffffff


	//   ....[20]....
        /*0108*/ 	.word	0xffffffff


	//   ....[21]....
        /*010c*/ 	.word	0xffffffff


	//   ....[22]....
        /*0110*/ 	.word	0xffffffff


	//   ....[23]....
        /*0114*/ 	.word	0xffffffff


	//   ....[24]....
        /*0118*/ 	.word	0xffffffff


	//   ....[25]....
        /*011c*/ 	.word	0x0500000f


	//   ....[26]....
        /*0120*/ 	.word	0x0500000f


	//----- nvinfo : EIATTR_COOP_GROUP_INSTR_OFFSETS
	.align		4
.L_87:
        /*0124*/ 	.byte	0x04, 0x28
        /*0126*/ 	.short	(.L_89 - .L_88)


	//   ....[0]....
.L_88:
        /*0128*/ 	.word	0x00000060


	//   ....[1]....
        /*012c*/ 	.word	0x00000190


	//   ....[2]....
        /*0130*/ 	.word	0x00000230


	//   ....[3]....
        /*0134*/ 	.word	0x000003c0


	//   ....[4]....
        /*0138*/ 	.word	0x00000520


	//   ....[5]....
        /*013c*/ 	.word	0x00000640


	//   ....[6]....
        /*0140*/ 	.word	0x000007a0


	//   ....[7]....
        /*0144*/ 	.word	0x00001100


	//   ....[8]....
        /*0148*/ 	.word	0x000024c0


	//   ....[9]....
        /*014c*/ 	.word	0x000025c0


	//   ....[10]....
        /*0150*/ 	.word	0x00002a80


	//   ....[11]....
        /*0154*/ 	.word	0x00002ba0


	//   ....[12]....
        /*0158*/ 	.word	0x00003f30


	//   ....[13]....
        /*015c*/ 	.word	0x00004920


	//   ....[14]....
        /*0160*/ 	.word	0x00004960


	//   ....[15]....
        /*0164*/ 	.word	0x00005440


	//   ....[16]....
        /*0168*/ 	.word	0x00005510


	//   ....[17]....
        /*016c*/ 	.word	0x00006a80


	//   ....[18]....
        /*0170*/ 	.word	0x00006be0


	//   ....[19]....
        /*0174*/ 	.word	0x00006c20


	//   ....[20]....
        /*0178*/ 	.word	0x00006db0


	//   ....[21]....
        /*017c*/ 	.word	0x00006df0


	//   ....[22]....
        /*0180*/ 	.word	0x00007930


	//   ....[23]....
        /*0184*/ 	.word	0x00007cc0


	//   ....[24]....
        /*0188*/ 	.word	0x00009fa0


	//   ....[25]....
        /*018c*/ 	.word	0x0000a480


	//   ....[26]....
        /*0190*/ 	.word	0x0000a8f0


	//----- nvinfo : EIATTR_REG_RECONFIG
	.align		4
.L_89:
        /*0194*/ 	.byte	0x01, 0x54
	.zero		2


	//----- nvinfo : EIATTR_SYSCALL_OFFSETS
	.align		4
        /*0198*/ 	.byte	0x04, 0x46
        /*019a*/ 	.short	(.L_91 - .L_90)


	//   ....[0]....
.L_90:
        /*019c*/ 	.word	0x00001280


	//   ....[1]....
        /*01a0*/ 	.word	0x000080e0


	//   ....[2]....
        /*01a4*/ 	.word	0x00008210


	//   ....[3]....
        /*01a8*/ 	.word	0x00008310


	//----- nvinfo : EIATTR_MBARRIER_INSTR_OFFSETS
	.align		4
.L_91:
        /*01ac*/ 	.byte	0x04, 0x39
        /*01ae*/ 	.short	(.L_93 - .L_92)


	//   ....[0]....
.L_92:
        /*01b0*/ 	.word	0x00000270
        /*01b4*/ 	.word	0x000000ff
        /*01b8*/ 	.word	0x00030800
        /*01bc*/ 	.short	0x0100
        /*01be*/ 	.byte	0x06
	.zero		1


	//   ....[1]....
        /*01c0*/ 	.word	0x00000280
        /*01c4*/ 	.word	0x000000ff
        /*01c8*/ 	.word	0x00030820
        /*01cc*/ 	.short	0x0100
        /*01ce*/ 	.byte	0x06
	.zero		1


	//   ....[2]....
        /*01d0*/ 	.word	0x00000370
        /*01d4*/ 	.word	0x000000ff
        /*01d8*/ 	.word	0x00030830
        /*01dc*/ 	.short	0x0100
        /*01de*/ 	.byte	0x08
	.zero		1


	//   ....[3]....
        /*01e0*/ 	.word	0x00000380
        /*01e4*/ 	.word	0x000000ff
        /*01e8*/ 	.word	0x00030840
        /*01ec*/ 	.short	0x0100
        /*01ee*/ 	.byte	0x08
	.zero		1


	//   ....[4]....
        /*01f0*/ 	.word	0x00000390
        /*01f4*/ 	.word	0x000000ff
        /*01f8*/ 	.word	0x00030838
        /*01fc*/ 	.short	0x0100
        /*01fe*/ 	.byte	0x08
	.zero		1


	//   ....[5]....
        /*0200*/ 	.word	0x000003a0
        /*0204*/ 	.word	0x000000ff
        /*0208*/ 	.word	0x00030848
        /*020c*/ 	.short	0x0100
        /*020e*/ 	.byte	0x08
	.zero		1


	//   ....[6]....
        /*0210*/ 	.word	0x000004d0
        /*0214*/ 	.word	0x000000ff
        /*0218*/ 	.word	0x00030850
        /*021c*/ 	.short	0x0100
        /*021e*/ 	.byte	0x08
	.zero		1


	//   ....[7]....
        /*0220*/ 	.word	0x000004e0
        /*0224*/ 	.word	0x000000ff
        /*0228*/ 	.word	0x00030860
        /*022c*/ 	.short	0x0100
        /*022e*/ 	.byte	0x08
	.zero		1


	//   ....[8]....
        /*0230*/ 	.word	0x000004f0
        /*0234*/ 	.word	0x000000ff
        /*0238*/ 	.word	0x00030858
        /*023c*/ 	.short	0x0100
        /*023e*/ 	.byte	0x08
	.zero		1


	//   ....[9]....
        /*0240*/ 	.word	0x00000500
        /*0244*/ 	.word	0x000000ff
        /*0248*/ 	.word	0x00030868
        /*024c*/ 	.short	0x0100
        /*024e*/ 	.byte	0x08
	.zero		1


	//   ....[10]....
        /*0250*/ 	.word	0x000005f0
        /*0254*/ 	.word	0x000000ff
        /*0258*/ 	.word	0x00030870
        /*025c*/ 	.short	0x0100
        /*025e*/ 	.byte	0x06
	.zero		1


	//   ....[11]....
        /*0260*/ 	.word	0x00000600
        /*0264*/ 	.word	0x000000ff
        /*0268*/ 	.word	0x00030880
        /*026c*/ 	.short	0x0100
        /*026e*/ 	.byte	0x06
	.zero		1


	//   ....[12]....
        /*0270*/ 	.word	0x00000610
        /*0274*/ 	.word	0x000000ff
        /*0278*/ 	.word	0x00030878
        /*027c*/ 	.short	0x0100
        /*027e*/ 	.byte	0x06
	.zero		1


	//   ....[13]....
        /*0280*/ 	.word	0x00000620
        /*0284*/ 	.word	0x000000ff
        /*0288*/ 	.word	0x00030888
        /*028c*/ 	.short	0x0100
        /*028e*/ 	.byte	0x06
	.zero		1


	//   ....[14]....
        /*0290*/ 	.word	0x00000750
        /*0294*/ 	.word	0x000000ff
        /*0298*/ 	.word	0x00030890
        /*029c*/ 	.short	0x0100
        /*029e*/ 	.byte	0x08
	.zero		1


	//   ....[15]....
        /*02a0*/ 	.word	0x00000760
        /*02a4*/ 	.word	0x000000ff
        /*02a8*/ 	.word	0x000308a0
        /*02ac*/ 	.short	0x0100
        /*02ae*/ 	.byte	0x08
	.zero		1


	//   ....[16]....
        /*02b0*/ 	.word	0x00000770
        /*02b4*/ 	.word	0x000000ff
        /*02b8*/ 	.word	0x00030898
        /*02bc*/ 	.short	0x0100
        /*02be*/ 	.byte	0x08
	.zero		1


	//   ....[17]....
        /*02c0*/ 	.word	0x00000780
        /*02c4*/ 	.word	0x000000ff
        /*02c8*/ 	.word	0x000308a8
        /*02cc*/ 	.short	0x0100
        /*02ce*/ 	.byte	0x08
	.zero		1


	//   ....[18]....
        /*02d0*/ 	.word	0x000008b0
        /*02d4*/ 	.word	0x000000ff
        /*02d8*/ 	.word	0x000308b0
        /*02dc*/ 	.short	0x0100
        /*02de*/ 	.byte	0x08
	.zero		1


	//   ....[19]....
        /*02e0*/ 	.word	0x000008c0
        /*02e4*/ 	.word	0x000000ff
        /*02e8*/ 	.word	0x000308c0
        /*02ec*/ 	.short	0x0100
        /*02ee*/ 	.byte	0x08
	.zero		1


	//   ....[20]....
        /*02f0*/ 	.word	0x000008d0
        /*02f4*/ 	.word	0x000000ff
        /*02f8*/ 	.word	0x000308b8
        /*02fc*/ 	.short	0x0100
        /*02fe*/ 	.byte	0x08
	.zero		1


	//   ....[21]....
        /*0300*/ 	.word	0x000008e0
        /*0304*/ 	.word	0x000000ff
        /*0308*/ 	.word	0x000308c8
        /*030c*/ 	.short	0x0100
        /*030e*/ 	.byte	0x08
	.zero		1


	//   ....[22]....
        /*0310*/ 	.word	0x000012d0
        /*0314*/ 	.word	0x000000ff
        /*0318*/ 	.word	0x00030800
        /*031c*/ 	.short	0x010a
        /*031e*/ 	.byte	0x28
	.zero		1


	//   ....[23]....
        /*0320*/ 	.word	0x00001350
        /*0324*/ 	.word	0x00000004
        /*0328*/ 	.word	0x00030830
        /*032c*/ 	.short	0x010a
        /*032e*/ 	.byte	0x3f
	.zero		1


	//   ....[24]....
        /*0330*/ 	.word	0x000013f0
        /*0334*/ 	.word	0x00000004
        /*0338*/ 	.word	0x00030830
        /*033c*/ 	.short	0x010a
        /*033e*/ 	.byte	0x3f
	.zero		1


	//   ....[25]....
        /*0340*/ 	.word	0x000025e0
        /*0344*/ 	.word	0x00000004
        /*0348*/ 	.word	0x00000000
        /*034c*/ 	.short	0x0101
        /*034e*/ 	.byte	0x3f
	.zero		1


	//   ....[26]....
        /*0350*/ 	.word	0x00004160
        /*0354*/ 	.word	0x000000ff
        /*0358*/ 	.word	0x00030830
        /*035c*/ 	.short	0x010a
        /*035e*/ 	.byte	0x07
	.zero		1


	//   ....[27]....
        /*0360*/ 	.word	0x000041a0
        /*0364*/ 	.word	0x000000ff
        /*0368*/ 	.word	0x00030830
        /*036c*/ 	.short	0x010a
        /*036e*/ 	.byte	0x07
	.zero		1


	//   ....[28]....
        /*0370*/ 	.word	0x000043c0
        /*0374*/ 	.word	0x000000ff
        /*0378*/ 	.word	0x00030850
        /*037c*/ 	.short	0x010a
        /*037e*/ 	.byte	0x07
	.zero		1


	//   ....[29]....
        /*0380*/ 	.word	0x00004400
        /*0384*/ 	.word	0x000000ff
        /*0388*/ 	.word	0x00030850
        /*038c*/ 	.short	0x010a
        /*038e*/ 	.byte	0x07
	.zero		1


	//   ....[30]....
        /*0390*/ 	.word	0x00005d30
        /*0394*/ 	.word	0x0000000f
        /*0398*/ 	.word	0x00000000
        /*039c*/ 	.short	0x0101
        /*039e*/ 	.byte	0x3f
	.zero		1


	//   ....[31]....
        /*03a0*/ 	.word	0x00005f00
        /*03a4*/ 	.word	0x0000000f
        /*03a8*/ 	.word	0x00000000
        /*03ac*/ 	.short	0x0101
        /*03ae*/ 	.byte	0x3f
	.zero		1


	//   ....[32]....
        /*03b0*/ 	.word	0x00006b00
        /*03b4*/ 	.word	0x000000ff
        /*03b8*/ 	.word	0x00030850
        /*03bc*/ 	.short	0x010a
        /*03be*/ 	.byte	0x0c
	.zero		1


	//   ....[33]....
        /*03c0*/ 	.word	0x00006b40
        /*03c4*/ 	.word	0x000000ff
        /*03c8*/ 	.word	0x00030850
        /*03cc*/ 	.short	0x010a
        /*03ce*/ 	.byte	0x0c
	.zero		1


	//   ....[34]....
        /*03d0*/ 	.word	0x00007670
        /*03d4*/ 	.word	0x0000000f
        /*03d8*/ 	.word	0x00000000
        /*03dc*/ 	.short	0x0101
        /*03de*/ 	.byte	0x3f
	.zero		1


	//   ....[35]....
        /*03e0*/ 	.word	0x00007bb0
        /*03e4*/ 	.word	0x000000ff
        /*03e8*/ 	.word	0x00000000
        /*03ec*/ 	.short	0x0101
        /*03ee*/ 	.byte	0x06
	.zero		1


	//   ....[36]....
        /*03f0*/ 	.word	0x000087a0
        /*03f4*/ 	.word	0x00000005
        /*03f8*/ 	.word	0x00030840
        /*03fc*/ 	.short	0x010a
        /*03fe*/ 	.byte	0x3f
	.zero		1


	//   ....[37]....
        /*0400*/ 	.word	0x00008a70
        /*0404*/ 	.word	0x00000013
        /*0408*/ 	.word	0x00030820
        /*040c*/ 	.short	0x010a
        /*040e*/ 	.byte	0x3f
	.zero		1


	//   ....[38]....
        /*0410*/ 	.word	0x00008d20
        /*0414*/ 	.word	0x00000003
        /*0418*/ 	.word	0x00030840
        /*041c*/ 	.short	0x010a
        /*041e*/ 	.byte	0x3f
	.zero		1


	//   ....[39]....
        /*0420*/ 	.word	0x00008ec0
        /*0424*/ 	.word	0x00000002
        /*0428*/ 	.word	0x00000060
        /*042c*/ 	.short	0x010a
        /*042e*/ 	.byte	0x3f
	.zero		1


	//   ....[40]....
        /*0430*/ 	.word	0x00009320
        /*0434*/ 	.word	0x00000003
        /*0438*/ 	.word	0x00030840
        /*043c*/ 	.short	0x010a
        /*043e*/ 	.byte	0x3f
	.zero		1


	//   ....[41]....
        /*0440*/ 	.word	0x000094c0
        /*0444*/ 	.word	0x00000002
        /*0448*/ 	.word	0x00000060
        /*044c*/ 	.short	0x010a
        /*044e*/ 	.byte	0x3f
	.zero		1


	//   ....[42]....
        /*0450*/ 	.word	0x00009880
        /*0454*/ 	.word	0x00000002
        /*0458*/ 	.word	0x00030840
        /*045c*/ 	.short	0x010a
        /*045e*/ 	.byte	0x3f
	.zero		1


	//   ....[43]....
        /*0460*/ 	.word	0x00009a30
        /*0464*/ 	.word	0x00000002
        /*0468*/ 	.word	0x00000060
        /*046c*/ 	.short	0x010a
        /*046e*/ 	.byte	0x3f
	.zero		1


	//   ....[44]....
        /*0470*/ 	.word	0x00009c90
        /*0474*/ 	.word	0x00000003
        /*0478*/ 	.word	0x00030860
        /*047c*/ 	.short	0x010a
        /*047e*/ 	.byte	0x3f
	.zero		1


	//   ....[45]....
        /*0480*/ 	.word	0x00009f20
        /*0484*/ 	.word	0x00000008
        /*0488*/ 	.word	0x00030820
        /*048c*/ 	.short	0x010a
        /*048e*/ 	.byte	0x3f
	.zero		1


	//   ....[46]....
        /*0490*/ 	.word	0x0000a0c0
        /*0494*/ 	.word	0x00000005
        /*0498*/ 	.word	0x00000000
        /*049c*/ 	.short	0x010a
        /*049e*/ 	.byte	0x3f
	.zero		1


	//   ....[47]....
        /*04a0*/ 	.word	0x0000a130
        /*04a4*/ 	.word	0x00000003
        /*04a8*/ 	.word	0x00000000
        /*04ac*/ 	.short	0x010a
        /*04ae*/ 	.byte	0x3f
	.zero		1


	//   ....[48]....
        /*04b0*/ 	.word	0x0000a190
        /*04b4*/ 	.word	0x00000005
        /*04b8*/ 	.word	0x00000000
        /*04bc*/ 	.short	0x010a
        /*04be*/ 	.byte	0x3f
	.zero		1


	//   ....[49]....
        /*04c0*/ 	.word	0x0000a1c0
        /*04c4*/ 	.word	0x00000003
        /*04c8*/ 	.word	0x00000000
        /*04cc*/ 	.short	0x010a
        /*04ce*/ 	.byte	0x3f
	.zero		1


	//   ....[50]....
        /*04d0*/ 	.word	0x0000a230
        /*04d4*/ 	.word	0x00000003
        /*04d8*/ 	.word	0x00030800
        /*04dc*/ 	.short	0x010a
        /*04de*/ 	.byte	0x3f
	.zero		1


	//   ....[51]....
        /*04e0*/ 	.word	0x0000a280
        /*04e4*/ 	.word	0x00000004
        /*04e8*/ 	.word	0x00030830
        /*04ec*/ 	.short	0x010a
        /*04ee*/ 	.byte	0x3f
	.zero		1


	//   ....[52]....
        /*04f0*/ 	.word	0x0000a2e0
        /*04f4*/ 	.word	0x00000003
        /*04f8*/ 	.word	0x00030830
        /*04fc*/ 	.short	0x010a
        /*04fe*/ 	.byte	0x3f
	.zero		1


	//   ....[53]....
        /*0500*/ 	.word	0x0000a340
        /*0504*/ 	.word	0x00000003
        /*0508*/ 	.word	0x00030850
        /*050c*/ 	.short	0x010a
        /*050e*/ 	.byte	0x3f
	.zero		1


	//   ....[54]....
        /*0510*/ 	.word	0x0000a3a0
        /*0514*/ 	.word	0x00000007
        /*0518*/ 	.word	0x00030850
        /*051c*/ 	.short	0x010a
        /*051e*/ 	.byte	0x3f
	.zero		1


	//   ....[55]....
        /*0520*/ 	.word	0x0000a540
        /*0524*/ 	.word	0x00000005
        /*0528*/ 	.word	0x00030840
        /*052c*/ 	.short	0x010a
        /*052e*/ 	.byte	0x3f
	.zero		1


	//   ....[56]....
        /*0530*/ 	.word	0x0000a590
        /*0534*/ 	.word	0x00000013
        /*0538*/ 	.word	0x00030820
        /*053c*/ 	.short	0x010a
        /*053e*/ 	.byte	0x3f
	.zero		1


	//   ....[57]....
        /*0540*/ 	.word	0x0000a5e0
        /*0544*/ 	.word	0x00000003
        /*0548*/ 	.word	0x00030840
        /*054c*/ 	.short	0x010a
        /*054e*/ 	.byte	0x3f
	.zero		1


	//   ....[58]....
        /*0550*/ 	.word	0x0000a630
        /*0554*/ 	.word	0x00000002
        /*0558*/ 	.word	0x00000060
        /*055c*/ 	.short	0x010a
        /*055e*/ 	.byte	0x3f
	.zero		1


	//   ....[59]....
        /*0560*/ 	.word	0x0000a680
        /*0564*/ 	.word	0x00000003
        /*0568*/ 	.word	0x00030840
        /*056c*/ 	.short	0x010a
        /*056e*/ 	.byte	0x3f
	.zero		1


	//   ....[60]....
        /*0570*/ 	.word	0x0000a6d0
        /*0574*/ 	.word	0x00000002
        /*0578*/ 	.word	0x00000060
        /*057c*/ 	.short	0x010a
        /*057e*/ 	.byte	0x3f
	.zero		1


	//   ....[61]....
        /*0580*/ 	.word	0x0000a720
        /*0584*/ 	.word	0x00000002
        /*0588*/ 	.word	0x00030840
        /*058c*/ 	.short	0x010a
        /*058e*/ 	.byte	0x3f
	.zero		1


	//   ....[62]....
        /*0590*/ 	.word	0x0000a770
        /*0594*/ 	.word	0x00000002
        /*0598*/ 	.word	0x00000060
        /*059c*/ 	.short	0x010a
        /*059e*/ 	.byte	0x3f
	.zero		1


	//   ....[63]....
        /*05a0*/ 	.word	0x0000a7c0
        /*05a4*/ 	.word	0x00000003
        /*05a8*/ 	.word	0x00030860
        /*05ac*/ 	.short	0x010a
        /*05ae*/ 	.byte	0x3f
	.zero		1


	//   ....[64]....
        /*05b0*/ 	.word	0x0000a810
        /*05b4*/ 	.word	0x00000008
        /*05b8*/ 	.word	0x00030820
        /*05bc*/ 	.short	0x010a
        /*05be*/ 	.byte	0x3f
	.zero		1


	//   ....[65]....
        /*05c0*/ 	.word	0x0000a9b0
        /*05c4*/ 	.word	0x00000005
        /*05c8*/ 	.word	0x00000000
        /*05cc*/ 	.short	0x010a
        /*05ce*/ 	.byte	0x3f
	.zero		1


	//   ....[66]....
        /*05d0*/ 	.word	0x0000aa00
        /*05d4*/ 	.word	0x00000003
        /*05d8*/ 	.word	0x00000000
        /*05dc*/ 	.short	0x010a
        /*05de*/ 	.byte	0x3f
	.zero		1


	//   ....[67]....
        /*05e0*/ 	.word	0x0000aa50
        /*05e4*/ 	.word	0x00000005
        /*05e8*/ 	.word	0x00000000
        /*05ec*/ 	.short	0x010a
        /*05ee*/ 	.byte	0x3f
	.zero		1


	//----- nvinfo : EIATTR_NUM_MBARRIERS
	.align		4
.L_93:
        /*05f0*/ 	.byte	0x03, 0x38
        /*05f2*/ 	.short	0x0016


	//----- nvinfo : EIATTR_EXIT_INSTR_OFFSETS
	.align		4
        /*05f4*/ 	.byte	0x04, 0x1c
        /*05f6*/ 	.short	(.L_95 - .L_94)


	//   ....[0]....
.L_94:
        /*05f8*/ 	.word	0x00000a40


	//   ....[1]....
        /*05fc*/ 	.word	0x00007c80


	//   ....[2]....
        /*0600*/ 	.word	0x00007ce0


	//   ....[3]....
        /*0604*/ 	.word	0x0000a210


	//----- nvinfo : EIATTR_MAX_THREADS
	.align		4
.L_95:
        /*0608*/ 	.byte	0x04, 0x05
        /*060a*/ 	.short	(.L_97 - .L_96)
.L_96:
        /*060c*/ 	.word	0x00000200
        /*0610*/ 	.word	0x00000001
        /*0614*/ 	.word	0x00000001


	//----- nvinfo : EIATTR_CRS_STACK_SIZE
	.align		4
.L_97:
        /*0618*/ 	.byte	0x04, 0x1e
        /*061a*/ 	.short	(.L_99 - .L_98)
.L_98:
        /*061c*/ 	.word	0x00000000


	//----- nvinfo : EIATTR_CBANK_PARAM_SIZE
	.align		4
.L_99:
        /*0620*/ 	.byte	0x03, 0x19
        /*0622*/ 	.short	0x0bf0


	//----- nvinfo : EIATTR_PARAM_CBANK
	.align		4
        /*0624*/ 	.byte	0x04, 0x0a
        /*0626*/ 	.short	(.L_101 - .L_100)
	.align		4
.L_100:
        /*0628*/ 	.word	index@(.nv.constant0._ZN7cutlass13device_kernelIN5flash11enable_sm90INS1_16FlashAttnFwdSm90INS1_25CollectiveMainloopFwdSm90ILi2EN4cute5tupleIJNS5_1CILi1EEES8_S8_EEENS6_IJNS7_ILi192EEESA_NS7_ILi64EEEEEELi64ENS_10bfloat16_tEfNS_4arch4Sm90ELb0ELb0ELb0ELb0ELb0ELb0ELb0ELb0ELb1ELb0ELb0ELb0EEENS1_21CollectiveEpilogueFwdINS6_IJSA_SB_SA_EEES9_SD_SF_Li384ELb0ELb0ELb0ELb0EEENS1_29StaticPersistentTileSchedulerILb0EEEEEEEEEvNT_6ParamsE)
        /*062c*/ 	.short	0x0210
        /*062e*/ 	.short	0x0bf0


	//----- nvinfo : EIATTR_SW_WAR
	.align		4
.L_101:
        /*0630*/ 	.byte	0x04, 0x36
        /*0632*/ 	.short	(.L_103 - .L_102)
.L_102:
        /*0634*/ 	.word	0x00000008
.L_103:


//--------------------- .nv.info._ZN7cutlass13device_kernelIN5flash11enable_sm90INS1_16FlashAttnFwdSm90INS1_25CollectiveMainloopFwdSm90ILi2EN4cute5tupleIJNS5_1CILi1EEES8_S8_EEENS6_IJNS7_ILi192EEESA_NS7_ILi64EEEEEELi64ENS_10bfloat16_tEfNS_4arch4Sm90ELb0ELb0ELb0ELb1ELb0ELb0ELb0ELb0ELb1ELb0ELb0ELb0EEENS1_21CollectiveEpilogueFwdINS6_IJSA_SB_SA_EEES9_SD_SF_Li384ELb1ELb0ELb0ELb0EEENS1_36VarlenDynamicPersistentTileSchedulerILi192ELi192ELi384ELi32ELb0ELb0ELb1ELb0ELb1ELb1EEEEEEEEEvNT_6ParamsE --------------------------
	.section	.nv.info._ZN7cutlass13device_kernelIN5flash11enable_sm90INS1_16FlashAttnFwdSm90INS1_25CollectiveMainloopFwdSm90ILi2EN4cute5tupleIJNS5_1CILi1EEES8_S8_EEENS6_IJNS7_ILi192EEESA_NS7_ILi64EEEEEELi64ENS_10bfloat16_tEfNS_4arch4Sm90ELb0ELb0ELb0ELb1ELb0ELb0ELb0ELb0ELb1ELb0ELb0ELb0EEENS1_21CollectiveEpilogueFwdINS6_IJSA_SB_SA_EEES9_SD_SF_Li384ELb1ELb0ELb0ELb0EEENS1_36VarlenDynamicPersistentTileSchedulerILi192ELi192ELi384ELi32ELb0ELb0ELb1ELb0ELb1ELb1EEEEEEEEEvNT_6ParamsE,"",@"SHT_CUDA_INFO"
	.sectionflags	@""
	.align	4


	//----- nvinfo : EIATTR_CUDA_API_VERSION
	.align		4
        /*0000*/ 	.byte	0x04, 0x37
        /*0002*/ 	.short	(.L_105 - .L_104)
.L_104:
        /*0004*/ 	.word	0x00000082


	//----- nvinfo : EIATTR_KPARAM_INFO
	.align		4
.L_105:
        /*0008*/ 	.byte	0x04, 0x17
        /*000a*/ 	.short	(.L_107 - .L_106)
.L_106:
        /*000c*/ 	.word	0x00000000
        /*0010*/ 	.short	0x0000
        /*0012*/ 	.short	0x0070
        /*0014*/ 	.byte	0x00, 0xf0, 0x01, 0x28


	//----- nvinfo : EIATTR_SPARSE_MMA_MASK
	.align		4
.L_107:
        /*0018*/ 	.byte	0x03, 0x50
        /*001a*/ 	.short	0x0000


	//----- nvinfo : EIATTR_MAXREG_COUNT
	.align		4
        /*001c*/ 	.byte	0x03, 0x1b
        /*001e*/ 	.short	0x0080


	//----- nvinfo : EIATTR_NUM_BARRIERS
	.align		4
        /*0020*/ 	.byte	0x02, 0x4c
        /*0022*/ 	.byte	0x10
	.zero		1


	//----- nvinfo : EIATTR_EXTERNS
	.align		4
        /*0024*/ 	.byte	0x04, 0x0f
        /*0026*/ 	.short	(.L_109 - .L_108)


	//   ....[0]....
	.align		4
.L_108:
        /*0028*/ 	.word	index@(__assertfail)


	//----- nvinfo : EIATTR_ANNOTATIONS
	.align		4
.L_109:
        /*002c*/ 	.byte	0x04, 0x55
        /*002e*/ 	.short	(.L_111 - .L_110)


	//   ....[0]....
.L_110:
        /*0030*/ 	.word	0x00000001
        /*0034*/ 	.byte	0x20, 0x0e, 0x00, 0x00, 0x01, 0x00, 0x00, 0x00, 0xa0, 0x0e, 0x00, 0x00, 0x01, 0x00, 0x00, 0x00
        /* <DEDUP_REMOVED lines=9> */
        /*00d4*/ 	.byte	0x10, 0xad, 0x00, 0x00, 0x01, 0x00, 0x00, 0x00, 0xa0, 0xcc, 0x00, 0x00


	//----- nvinfo : EIATTR_MERCURY_ISA_VERSION
	.align		4
.L_111:
        /*00e0*/ 	.byte	0x03, 0x5f
        /*00e2*/ 	.short	0x0101


	//----- nvinfo : EIATTR_UNUSED_LOAD_BYTE_OFFSET
	.align		4
        /*00e4*/ 	.byte	0x04, 0x44
        /*00e6*/ 	.short	(.L_113 - .L_112)


	//   ....[0]....
.L_112:
        /*00e8*/ 	.word	0x00000a80
        /*00ec*/ 	.word	0x0000fff0


	//   ....[1]....
        /*00f0*/ 	.word	0x00007930
        /*00f4*/ 	.word	0x0000fff0


	//----- nvinfo : EIATTR_INT_WARP_WIDE_INSTR_OFFSETS
	.align		4
.L_113:
        /*00f8*/ 	.byte	0x04, 0x31
        /*00fa*/ 	.short	(.L_115 - .L_114)


	//   ....[0]....
.L_114:
        /*00fc*/ 	.word	0x00000160


	//   ....[1]....
        /*0100*/ 	.word	0x000001a0


	//   ....[2]....
        /*0104*/ 	.word	0x00000210


	//   ....[3]....
        /*0108*/ 	.word	0x0000a090


	//   ....[4]....
        /*010c*/ 	.word	0x0000a120


	//   ....[5]....
        /*0110*/ 	.word	0x0000a570


	//   ....[6]....
        /*0114*/ 	.word	0x0000a5a0


	//   ....[7]....
        /*0118*/ 	.word	0x0000c000


	//   ....[8]....
        /*011c*/ 	.word	0x0000c090


	//----- nvinfo : EIATTR_COOP_GROUP_MASK_REGIDS
	.align		4
.L_115:
        /*0120*/ 	.byte	0x04, 0x29
        /*0122*/ 	.short	(.L_117 - .L_116)


	//   ....[0]....
.L_116:
        /*0124*/ 	.word	0xffffffff


	//   ....[1]....
        /*0128*/ 	.word	0xffffffff


	//   ....[2]....
        /*012c*/ 	.word	0xffffffff


	//   ....[3]....
        /*0130*/ 	.word	0xffffffff


	//   ....[4]....
        /*0134*/ 	.word	0xffffffff


	//   ....[5]....
        /*0138*/ 	.word	0xffffffff


	//   ....[6]....
        /*013c*/ 	.word	0xffffffff


	//   ....[7]....
        /*0140*/ 	.word	0xffffffff


	//   ....[8]....
        /*0144*/ 	.word	0xffffffff


	//   ....[9]....
        /*0148*/ 	.word	0xffffffff


	//   ....[10]....
        /*014c*/ 	.word	0xffffffff


	//   ....[11]....
        /*0150*/ 	.word	0xffffffff


	//   ....[12]....
        /*0154*/ 	.word	0xffffffff


	//   ....[13]....
        /*0158*/ 	.word	0xffffffff


	//   ....[14]....
        /*015c*/ 	.word	0xffffffff


	//   ....[15]....
        /*0160*/ 	.word	0xffffffff


	//   ....[16]....
        /*0164*/ 	.word	0xffffffff


	//   ....[17]....
        /*0168*/ 	.word	0xffffffff


	//   ....[18]....
        /*016c*/ 	.word	0xffffffff


	//   ....[19]....
        /*0170*/ 	.word	0xffffffff


	//   ....[20]....
        /*0174*/ 	.word	0xffffffff


	//   ....[21]....
        /*0178*/ 	.word	0xffffffff


	//   ....[22]....
        /*017c*/ 	.word	0xffffffff


	//   ....[23]....
        /*0180*/ 	.word	0xffffffff


	//   ....[24]....
        /*0184*/ 	.word	0xffffffff


	//   ....[25]....
        /*0188*/ 	.word	0xffffffff


	//   ....[26]....
        /*018c*/ 	.word	0xffffffff


	//   ....[27]....
        /*0190*/ 	.word	0xffffffff


	//   ....[28]....
        /*0194*/ 	.word	0xffffffff


	//   ....[29]....
        /*0198*/ 	.word	0xffffffff


	//   ....[30]....
        /*019c*/ 	.word	0xffffffff


	//   ....[31]....
        /*01a0*/ 	.word	0xffffffff


	//   ....[32]....
        /*01a4*/ 	.word	0xffffffff


	//   ....[33]....
        /*01a8*/ 	.word	0xffffffff


	//   ....[34]....
        /*01ac*/ 	.word	0xffffffff


	//   ....[35]....
        /*01b0*/ 	.word	0xffffffff


	//   ....[36]....
        /*01b4*/ 	.word	0xffffffff


	//   ....[37]....
        /*01b8*/ 	.word	0xffffffff


	//   ....[38]....
        /*01bc*/ 	.word	0xffffffff


	//   ....[39]....
        /*01c0*/ 	.word	0xffffffff


	//   ....[40]....
        /*01c4*/ 	.word	0xffffffff


	//   ....[41]....
        /*01c8*/ 	.word	0xffffffff


	//   ....[42]....
        /*01cc*/ 	.word	0xffffffff


	//   ....[43]....
        /*01d0*/ 	.word	0xffffffff


	//   ....[44]....
        /*01d4*/ 	.word	0xffffffff


	//   ....[45]....
        /*01d8*/ 	.word	0xffffffff


	//   ....[46]....
        /*01dc*/ 	.word	0xffffffff


	//   ....[47]....
        /*01e0*/ 	.word	0xffffffff


	//   ....[48]....
        /*01e4*/ 	.word	0xffffffff


	//   ....[49]....
        /*01e8*/ 	.word	0xffffffff


	//   ....[50]....
        /*01ec*/ 	.word	0xffffffff


	//   ....[51]....
        /*01f0*/ 	.word	0xffffffff


	//   ....[52]....
        /*01f4*/ 	.word	0xffffffff


	//   ....[53]....
        /*01f8*/ 	.word	0xffffffff


	//   ....[54]....
        /*01fc*/ 	.word	0xffffffff


	//   ....[55]....
        /*0200*/ 	.word	0xffffffff


	//   ....[56]....
        /*0204*/ 	.word	0x0500000f


	//   ....[57]....
        /*0208*/ 	.word	0x0500000f


	//   ....[58]....
        /*020c*/ 	.word	0x0500000f


	//   ....[59]....
        /*0210*/ 	.word	0x0500000f


	//   ....[60]....
        /*0214*/ 	.word	0x0500000f


	//   ....[61]....
        /*0218*/ 	.word	0x0500000f


	//   ....[62]....
        /*021c*/ 	.word	0x0500000f


	//   ....[63]....
        /*0220*/ 	.word	0x0500000f


	//   ....[64]....
        /*0224*/ 	.word	0x0500000f


	//   ....[65]....
        /*0228*/ 	.word	0x0500000f


	//   ....[66]....
        /*022c*/ 	.word	0x0500000f


	//   ....[67]....
        /*0230*/ 	.word	0x0500000f


	//   ....[68]....
        /*0234*/ 	.word	0x0500000f


	//   ....[69]....
        /*0238*/ 	.word	0x0500000f


	//   ....[70]....
        /*023c*/ 	.word	0x0500000f


	//   ....[71]....
        /*0240*/ 	.word	0x0500000f


	//   ....[72]....
        /*0244*/ 	.word	0x0500000f


	//   ....[73]....
        /*0248*/ 	.word	0x0500000f


	//   ....[74]....
        /*024c*/ 	.word	0x0500000f


	//----- nvinfo : EIATTR_COOP_GROUP_INSTR_OFFSETS
	.align		4
.L_117:
        /*0250*/ 	.byte	0x04, 0x28
        /*0252*/ 	.short	(.L_119 - .L_118)


	//   ....[0]....
.L_118:
        /*0254*/ 	.word	0x00000070


	//   ....[1]....
        /*0258*/ 	.word	0x00000170


	//   ....[2]....
        /*025c*/ 	.word	0x000001c0


	//   ....[3]....
        /*0260*/ 	.word	0x000003f0


	//   ....[4]....
        /*0264*/ 	.word	0x00000550


	//   ....[5]....
        /*0268*/ 	.word	0x00000670


	//   ....[6]....
        /*026c*/ 	.word	0x000007d0


	//   ....[7]....
        /*0270*/ 	.word	0x000014c0


	//   ....[8]....
        /*0274*/ 	.word	0x000027e0


	//   ....[9]....
        /*0278*/ 	.word	0x000028e0


	//   ....[10]....
        /*027c*/ 	.word	0x000030b0


	//   ....[11]....
        /*0280*/ 	.word	0x00003110


	//   ....[12]....
        /*0284*/ 	.word	0x000042c0


	//   ....[13]....
        /*0288*/ 	.word	0x00004f70


	//   ....[14]....
        /*028c*/ 	.word	0x00005000


	//   ....[15]....
        /*0290*/ 	.word	0x00005010


	//   ....[16]....
        /*0294*/ 	.word	0x00005060


	//   ....[17]....
        /*0298*/ 	.word	0x00006df0


	//   ....[18]....
        /*029c*/ 	.word	0x00006f00


	//   ....[19]....
        /*02a0*/ 	.word	0x00006f40


	//   ....[20]....
        /*02a4*/ 	.word	0x000070c0


	//   ....[21]....
        /*02a8*/ 	.word	0x000070f0


	//   ....[22]....
        /*02ac*/ 	.word	0x000092b0


	//   ....[23]....
        /*02b0*/ 	.word	0x00009430


	//   ....[24]....
        /*02b4*/ 	.word	0x00009460


	//   ....[25]....
        /*02b8*/ 	.word	0x000094a0


	//   ....[26]....
        /*02bc*/ 	.word	0x00009510


	//   ....[27]....
        /*02c0*/ 	.word	0x00009570


	//   ....[28]....
        /*02c4*/ 	.word	0x000095b0


	//   ....[29]....
        /*02c8*/ 	.word	0x00009730


	//   ....[30]....
        /*02cc*/ 	.word	0x00009790


	//   ....[31]....
        /*02d0*/ 	.word	0x000097d0


	//   ....[32]....
        /*02d4*/ 	.word	0x00009810


	//   ....[33]....
        /*02d8*/ 	.word	0x00009840


	//   ....[34]....
        /*02dc*/ 	.word	0x00009870


	//   ....[35]....
        /*02e0*/ 	.word	0x000098f0


	//   ....[36]....
        /*02e4*/ 	.word	0x00009920


	//   ....[37]....
        /*02e8*/ 	.word	0x000099a0


	//   ....[38]....
        /*02ec*/ 	.word	0x0000c350


	//   ....[39]....
        /*02f0*/ 	.word	0x0000c360


	//   ....[40]....
        /*02f4*/ 	.word	0x0000c450


	//   ....[41]....
        /*02f8*/ 	.word	0x0000c4b0


	//   ....[42]....
        /*02fc*/ 	.word	0x0000c4f0


	//   ....[43]....
        /*0300*/ 	.word	0x0000c530


	//   ....[44]....
        /*0304*/ 	.word	0x0000c560


	//   ....[45]....
        /*0308*/ 	.word	0x0000c590


	//   ....[46]....
        /*030c*/ 	.word	0x0000c700


	//   ....[47]....
        /*0310*/ 	.word	0x0000c760


	//   ....[48]....
        /*0314*/ 	.word	0x0000c7a0


	//   ....[49]....
        /*0318*/ 	.word	0x0000c7e0


	//   ....[50]....
        /*031c*/ 	.word	0x0000c810


	//   ....[51]....
        /*0320*/ 	.word	0x0000c840


	//   ....[52]....
        /*0324*/ 	.word	0x0000c900


	//   ....[53]....
        /*0328*/ 	.word	0x0000c920


	//   ....[54]....
        /*032c*/ 	.word	0x0000c990


	//   ....[55]....
        /*0330*/ 	.word	0x0000cdc0


	//   ....[56]....
        /*0334*/ 	.word	0x0000d2a0


	//   ....[57]....
        /*0338*/ 	.word	0x0000d690


	//   ....[58]....
        /*033c*/ 	.word	0x0000d720


	//   ....[59]....
        /*0340*/ 	.word	0x0000d7c0


	//   ....[60]....
        /*0344*/ 	.word	0x0000d870


	//   ....[61]....
        /*0348*/ 	.word	0x0000d8f0


	//   ....[62]....
        /*034c*/ 	.word	0x0000d970


	//   ....[63]....
        /*0350*/ 	.word	0x0000d9f0


	//   ....[64]....
        /*0354*/ 	.word	0x0000da70


	//   ....[65]....
        /*0358*/ 	.word	0x0000db00


	//   ....[66]....
        /*035c*/ 	.word	0x0000dbb0


	//   ....[67]....
        /*0360*/ 	.word	0x0000dc30


	//   ....[68]....
        /*0364*/ 	.word	0x0000dcb0


	//   ....[69]....
        /*0368*/ 	.word	0x0000dd30


	//   ....[70]....
        /*036c*/ 	.word	0x0000ddb0


	//   ....[71]....
        /*0370*/ 	.word	0x0000de20


	//   ....[72]....
        /*0374*/ 	.word	0x0000dec0


	//   ....[73]....
        /*0378*/ 	.word	0x0000df50


	//   ....[74]....
        /*037c*/ 	.word	0x0000e070


	//----- nvinfo : EIATTR_REG_RECONFIG
	.align		4
.L_119:
        /*0380*/ 	.byte	0x01, 0x54
	.zero		2


	//----- nvinfo : EIATTR_SYSCALL_OFFSETS
	.align		4
        /*0384*/ 	.byte	0x04, 0x46
        /*0386*/ 	.short	(.L_121 - .L_120)


	//   ....[0]....
.L_120:
        /*0388*/ 	.word	0x00001610


	//   ....[1]....
        /*038c*/ 	.word	0x0000a2a0


	//   ....[2]....
        /*0390*/ 	.word	0x0000a3d0


	//   ....[3]....
        /*0394*/ 	.word	0x0000a4d0


	//----- nvinfo : EIATTR_MBARRIER_INSTR_OFFSETS
	.align		4
.L_121:
        /*0398*/ 	.byte	0x04, 0x39
        /*039a*/ 	.short	(.L_123 - .L_122)


	//   ....[0]....
.L_122:
        /*039c*/ 	.word	0x000002a0
        /*03a0*/ 	.word	0x000000ff
        /*03a4*/ 	.word	0x00030800
        /*03a8*/ 	.short	0x0100
        /*03aa*/ 	.byte	0x08
	.zero		1


	//   ....[1]....
        /*03ac*/ 	.word	0x000002b0
        /*03b0*/ 	.word	0x000000ff
        /*03b4*/ 	.word	0x00030820
        /*03b8*/ 	.short	0x0100
        /*03ba*/ 	.byte	0x08
	.zero		1


	//   ....[2]....
        /*03bc*/ 	.word	0x000003a0
        /*03c0*/ 	.word	0x000000ff
        /*03c4*/ 	.word	0x00030830
        /*03c8*/ 	.short	0x0100
        /*03ca*/ 	.byte	0x08
	.zero		1


	//   ....[3]....
        /*03cc*/ 	.word	0x000003b0
        /*03d0*/ 	.word	0x000000ff
        /*03d4*/ 	.word	0x00030840
        /*03d8*/ 	.short	0x0100
        /*03da*/ 	.byte	0x08
	.zero		1


	//   ....[4]....
        /*03dc*/ 	.word	0x000003c0
        /*03e0*/ 	.word	0x000000ff
        /*03e4*/ 	.word	0x00030838
        /*03e8*/ 	.short	0x0100
        /*03ea*/ 	.byte	0x08
	.zero		1


	//   ....[5]....
        /*03ec*/ 	.word	0x000003d0
        /*03f0*/ 	.word	0x000000ff
        /*03f4*/ 	.word	0x00030848
        /*03f8*/ 	.short	0x0100
        /*03fa*/ 	.byte	0x08
	.zero		1


	//   ....[6]....
        /*03fc*/ 	.word	0x00000500
        /*0400*/ 	.word	0x000000ff
        /*0404*/ 	.word	0x00030850
        /*0408*/ 	.short	0x0100
        /*040a*/ 	.byte	0x08
	.zero		1


	//   ....[7]....
        /*040c*/ 	.word	0x00000510
        /*0410*/ 	.word	0x000000ff
        /*0414*/ 	.word	0x00030860
        /*0418*/ 	.short	0x0100
        /*041a*/ 	.byte	0x08
	.zero		1


	//   ....[8]....
        /*041c*/ 	.word	0x00000520
        /*0420*/ 	.word	0x000000ff
        /*0424*/ 	.word	0x00030858
        /*0428*/ 	.short	0x0100
        /*042a*/ 	.byte	0x08
	.zero		1


	//   ....[9]....
        /*042c*/ 	.word	0x00000530
        /*0430*/ 	.word	0x000000ff
        /*0434*/ 	.word	0x00030868
        /*0438*/ 	.short	0x0100
        /*043a*/ 	.byte	0x08
	.zero		1


	//   ....[10]....
        /*043c*/ 	.word	0x00000620
        /*0440*/ 	.word	0x000000ff
        /*0444*/ 	.word	0x00030870
        /*0448*/ 	.short	0x0100
        /*044a*/ 	.byte	0x06
	.zero		1


	//   ....[11]....
        /*044c*/ 	.word	0x00000630
        /*0450*/ 	.word	0x000000ff
        /*0454*/ 	.word	0x00030880
        /*0458*/ 	.short	0x0100
        /*045a*/ 	.byte	0x06
	.zero		1


	//   ....[12]....
        /*045c*/ 	.word	0x00000640
        /*0460*/ 	.word	0x000000ff
        /*0464*/ 	.word	0x00030878
        /*0468*/ 	.short	0x0100
        /*046a*/ 	.byte	0x06
	.zero		1


	//   ....[13]....
        /*046c*/ 	.word	0x00000650
        /*0470*/ 	.word	0x000000ff
        /*0474*/ 	.word	0x00030888
        /*0478*/ 	.short	0x0100
        /*047a*/ 	.byte	0x06
	.zero		1


	//   ....[14]....
        /*047c*/ 	.word	0x00000780
        /*0480*/ 	.word	0x000000ff
        /*0484*/ 	.word	0x00030890
        /*0488*/ 	.short	0x0100
        /*048a*/ 	.byte	0x08
	.zero		1


	//   ....[15]....
        /*048c*/ 	.word	0x00000790
        /*0490*/ 	.word	0x000000ff
        /*0494*/ 	.word	0x000308a0
        /*0498*/ 	.short	0x0100
        /*049a*/ 	.byte	0x08
	.zero		1


	//   ....[16]....
        /*049c*/ 	.word	0x000007a0
        /*04a0*/ 	.word	0x000000ff
        /*04a4*/ 	.word	0x00030898
        /*04a8*/ 	.short	0x0100
        /*04aa*/ 	.byte	0x08
	.zero		1


	//   ....[17]....
        /*04ac*/ 	.word	0x000007b0
        /*04b0*/ 	.word	0x000000ff
        /*04b4*/ 	.word	0x000308a8
        /*04b8*/ 	.short	0x0100
        /*04ba*/ 	.byte	0x08
	.zero		1


	//   ....[18]....
        /*04bc*/ 	.word	0x000008e0
        /*04c0*/ 	.word	0x000000ff
        /*04c4*/ 	.word	0x000308b0
        /*04c8*/ 	.short	0x0100
        /*04ca*/ 	.byte	0x08
	.zero		1


	//   ....[19]....
        /*04cc*/ 	.word	0x000008f0
        /*04d0*/ 	.word	0x000000ff
        /*04d4*/ 	.word	0x000308c0
        /*04d8*/ 	.short	0x0100
        /*04da*/ 	.byte	0x08
	.zero		1


	//   ....[20]....
        /*04dc*/ 	.word	0x00000900
        /*04e0*/ 	.word	0x000000ff
        /*04e4*/ 	.word	0x000308b8
        /*04e8*/ 	.short	0x0100
        /*04ea*/ 	.byte	0x08
	.zero		1


	//   ....[21]....
        /*04ec*/ 	.word	0x00000910
        /*04f0*/ 	.word	0x000000ff
        /*04f4*/ 	.word	0x000308c8
        /*04f8*/ 	.short	0x0100
        /*04fa*/ 	.byte	0x08
	.zero		1


	//   ....[22]....
        /*04fc*/ 	.word	0x00001690
        /*0500*/ 	.word	0x000000ff
        /*0504*/ 	.word	0x00030800
        /*0508*/ 	.short	0x010a
        /*050a*/ 	.byte	0x28
	.zero		1


	//   ....[23]....
        /*050c*/ 	.word	0x00001710
        /*0510*/ 	.word	0x00000003
        /*0514*/ 	.word	0x00030830
        /*0518*/ 	.short	0x010a
        /*051a*/ 	.byte	0x3f
	.zero		1


	//   ....[24]....
        /*051c*/ 	.word	0x00001780
        /*0520*/ 	.word	0x00000003
        /*0524*/ 	.word	0x00030830
        /*0528*/ 	.short	0x010a
        /*052a*/ 	.byte	0x3f
	.zero		1


	//   ....[25]....
        /*052c*/ 	.word	0x00002910
        /*0530*/ 	.word	0x00000003
        /*0534*/ 	.word	0x00000000
        /*0538*/ 	.short	0x0101
        /*053a*/ 	.byte	0x3f
	.zero		1


	//   ....[26]....
        /*053c*/ 	.word	0x00004500
        /*0540*/ 	.word	0x000000ff
        /*0544*/ 	.word	0x00030830
        /*0548*/ 	.short	0x010a
        /*054a*/ 	.byte	0x06
	.zero		1


	//   ....[27]....
        /*054c*/ 	.word	0x00004540
        /*0550*/ 	.word	0x000000ff
        /*0554*/ 	.word	0x00030830
        /*0558*/ 	.short	0x010a
        /*055a*/ 	.byte	0x06
	.zero		1


	//   ....[28]....
        /*055c*/ 	.word	0x00004740
        /*0560*/ 	.word	0x000000ff
        /*0564*/ 	.word	0x00030850
        /*0568*/ 	.short	0x010a
        /*056a*/ 	.byte	0x06
	.zero		1


	//   ....[29]....
        /*056c*/ 	.word	0x00004780
        /*0570*/ 	.word	0x000000ff
        /*0574*/ 	.word	0x00030850
        /*0578*/ 	.short	0x010a
        /*057a*/ 	.byte	0x06
	.zero		1


	//   ....[30]....
        /*057c*/ 	.word	0x00005570
        /*0580*/ 	.word	0x00000005
        /*0584*/ 	.word	0x00000000
        /*0588*/ 	.short	0x0101
        /*058a*/ 	.byte	0x3f
	.zero		1


	//   ....[31]....
        /*058c*/ 	.word	0x00005600
        /*0590*/ 	.word	0x0000000a
        /*0594*/ 	.word	0x00000000
        /*0598*/ 	.short	0x0101
        /*059a*/ 	.byte	0x3f
	.zero		1


	//   ....[32]....
        /*059c*/ 	.word	0x00006e70
        /*05a0*/ 	.word	0x000000ff
        /*05a4*/ 	.word	0x00030850
        /*05a8*/ 	.short	0x010a
        /*05aa*/ 	.byte	0x05
	.zero		1


	//   ....[33]....
        /*05ac*/ 	.word	0x00006eb0
        /*05b0*/ 	.word	0x000000ff
        /*05b4*/ 	.word	0x00030850
        /*05b8*/ 	.short	0x010a
        /*05ba*/ 	.byte	0x05
	.zero		1


	//   ....[34]....
        /*05bc*/ 	.word	0x000076d0
        /*05c0*/ 	.word	0x00000009
        /*05c4*/ 	.word	0x00000000
        /*05c8*/ 	.short	0x0101
        /*05ca*/ 	.byte	0x3f
	.zero		1


	//   ....[35]....
        /*05cc*/ 	.word	0x000084a0
        /*05d0*/ 	.word	0x000000ff
        /*05d4*/ 	.word	0x00000000
        /*05d8*/ 	.short	0x0101
        /*05da*/ 	.byte	0x04
	.zero		1


	//   ....[36]....
        /*05dc*/ 	.word	0x0000a990
        /*05e0*/ 	.word	0x00000005
        /*05e4*/ 	.word	0x00030840
        /*05e8*/ 	.short	0x010a
        /*05ea*/ 	.byte	0x3f
	.zero		1


	//   ....[37]....
        /*05ec*/ 	.word	0x0000ace0
        /*05f0*/ 	.word	0x0000001a
        /*05f4*/ 	.word	0x00030820
        /*05f8*/ 	.short	0x010a
        /*05fa*/ 	.byte	0x3f
	.zero		1


	//   ....[38]....
        /*05fc*/ 	.word	0x0000afd0
        /*0600*/ 	.word	0x00000003
        /*0604*/ 	.word	0x00030840
        /*0608*/ 	.short	0x010a
        /*060a*/ 	.byte	0x3f
	.zero		1


	//   ....[39]....
        /*060c*/ 	.word	0x0000b1b0
        /*0610*/ 	.word	0x00000002
        /*0614*/ 	.word	0x00000060
        /*0618*/ 	.short	0x010a
        /*061a*/ 	.byte	0x3f
	.zero		1


	//   ....[40]....
        /*061c*/ 	.word	0x0000b620
        /*0620*/ 	.word	0x00000003
        /*0624*/ 	.word	0x00030840
        /*0628*/ 	.short	0x010a
        /*062a*/ 	.byte	0x3f
	.zero		1


	//   ....[41]....
        /*062c*/ 	.word	0x0000b800
        /*0630*/ 	.word	0x00000003
        /*0634*/ 	.word	0x00000060
        /*0638*/ 	.short	0x010a
        /*063a*/ 	.byte	0x3f
	.zero		1


	//   ....[42]....
        /*063c*/ 	.word	0x0000bbc0
        /*0640*/ 	.word	0x00000002
        /*0644*/ 	.word	0x00030840
        /*0648*/ 	.short	0x010a
        /*064a*/ 	.byte	0x3f
	.zero		1


	//   ....[43]....
        /*064c*/ 	.word	0x0000bdb0
        /*0650*/ 	.word	0x00000002
        /*0654*/ 	.word	0x00000060
        /*0658*/ 	.short	0x010a
        /*065a*/ 	.byte	0x3f
	.zero		1


	//   ....[44]....
        /*065c*/ 	.word	0x0000c100
        /*0660*/ 	.word	0x00000003
        /*0664*/ 	.word	0x00030860
        /*0668*/ 	.short	0x010a
        /*066a*/ 	.byte	0x3f
	.zero		1


	//   ....[45]....
        /*066c*/ 	.word	0x0000cd40
        /*0670*/ 	.word	0x00000009
        /*0674*/ 	.word	0x00030820
        /*0678*/ 	.short	0x010a
        /*067a*/ 	.byte	0x3f
	.zero		1


	//   ....[46]....
        /*067c*/ 	.word	0x0000cee0
        /*0680*/ 	.word	0x00000007
        /*0684*/ 	.word	0x00000000
        /*0688*/ 	.short	0x010a
        /*068a*/ 	.byte	0x3f
	.zero		1


	//   ....[47]....
        /*068c*/ 	.word	0x0000cf50
        /*0690*/ 	.word	0x00000003
        /*0694*/ 	.word	0x00000000
        /*0698*/ 	.short	0x010a
        /*069a*/ 	.byte	0x3f
	.zero		1


	//   ....[48]....
        /*069c*/ 	.word	0x0000cfb0
        /*06a0*/ 	.word	0x00000005
        /*06a4*/ 	.word	0x00000000
        /*06a8*/ 	.short	0x010a
        /*06aa*/ 	.byte	0x3f
	.zero		1


	//   ....[49]....
        /*06ac*/ 	.word	0x0000cfe0
        /*06b0*/ 	.word	0x00000003
        /*06b4*/ 	.word	0x00000000
        /*06b8*/ 	.short	0x010a
        /*06ba*/ 	.byte	0x3f
	.zero		1


	//   ....[50]....
        /*06bc*/ 	.word	0x0000d050
        /*06c0*/ 	.word	0x00000003
        /*06c4*/ 	.word	0x00030800
        /*06c8*/ 	.short	0x010a
        /*06ca*/ 	.byte	0x3f
	.zero		1


	//   ....[51]....
        /*06cc*/ 	.word	0x0000d0a0
        /*06d0*/ 	.word	0x00000003
        /*06d4*/ 	.word	0x00030830
        /*06d8*/ 	.short	0x010a
        /*06da*/ 	.byte	0x3f
	.zero		1


	//   ....[52]....
        /*06dc*/ 	.word	0x0000d100
        /*06e0*/ 	.word	0x00000005
        /*06e4*/ 	.word	0x00030830
        /*06e8*/ 	.short	0x010a
        /*06ea*/ 	.byte	0x3f
	.zero		1


	//   ....[53]....
        /*06ec*/ 	.word	0x0000d160
        /*06f0*/ 	.word	0x00000005
        /*06f4*/ 	.word	0x00030850
        /*06f8*/ 	.short	0x010a
        /*06fa*/ 	.byte	0x3f
	.zero		1


	//   ....[54]....
        /*06fc*/ 	.word	0x0000d1c0
        /*0700*/ 	.word	0x0000000a
        /*0704*/ 	.word	0x00030850
        /*0708*/ 	.short	0x010a
        /*070a*/ 	.byte	0x3f
	.zero		1


	//   ....[55]....
        /*070c*/ 	.word	0x0000d360
        /*0710*/ 	.word	0x00000005
        /*0714*/ 	.word	0x00030840
        /*0718*/ 	.short	0x010a
        /*071a*/ 	.byte	0x3f
	.zero		1


	//   ....[56]....
        /*071c*/ 	.word	0x0000d3b0
        /*0720*/ 	.word	0x0000001a
        /*0724*/ 	.word	0x00030820
        /*0728*/ 	.short	0x010a
        /*072a*/ 	.byte	0x3f
	.zero		1


	//   ....[57]....
        /*072c*/ 	.word	0x0000d400
        /*0730*/ 	.word	0x00000003
        /*0734*/ 	.word	0x00030840
        /*0738*/ 	.short	0x010a
        /*073a*/ 	.byte	0x3f
	.zero		1


	//   ....[58]....
        /*073c*/ 	.word	0x0000d450
        /*0740*/ 	.word	0x00000002
        /*0744*/ 	.word	0x00000060
        /*0748*/ 	.short	0x010a
        /*074a*/ 	.byte	0x3f
	.zero		1


	//   ....[59]....
        /*074c*/ 	.word	0x0000d4a0
        /*0750*/ 	.word	0x00000003
        /*0754*/ 	.word	0x00030840
        /*0758*/ 	.short	0x010a
        /*075a*/ 	.byte	0x3f
	.zero		1


	//   ....[60]....
        /*075c*/ 	.word	0x0000d4f0
        /*0760*/ 	.word	0x00000003
        /*0764*/ 	.word	0x00000060
        /*0768*/ 	.short	0x010a
        /*076a*/ 	.byte	0x3f
	.zero		1


	//   ....[61]....
        /*076c*/ 	.word	0x0000d540
        /*0770*/ 	.word	0x00000002
        /*0774*/ 	.word	0x00030840
        /*0778*/ 	.short	0x010a
        /*077a*/ 	.byte	0x3f
	.zero		1


	//   ....[62]....
        /*077c*/ 	.word	0x0000d590
        /*0780*/ 	.word	0x00000002
        /*0784*/ 	.word	0x00000060
        /*0788*/ 	.short	0x010a
        /*078a*/ 	.byte	0x3f
	.zero		1


	//   ....[63]....
        /*078c*/ 	.word	0x0000d5e0
        /*0790*/ 	.word	0x00000003
        /*0794*/ 	.word	0x00030860
        /*0798*/ 	.short	0x010a
        /*079a*/ 	.byte	0x3f
	.zero		1


	//   ....[64]....
        /*079c*/ 	.word	0x0000df90
        /*07a0*/ 	.word	0x00000009
        /*07a4*/ 	.word	0x00030820
        /*07a8*/ 	.short	0x010a
        /*07aa*/ 	.byte	0x3f
	.zero		1


	//   ....[65]....
        /*07ac*/ 	.word	0x0000e130
        /*07b0*/ 	.word	0x00000007
        /*07b4*/ 	.word	0x00000000
        /*07b8*/ 	.short	0x010a
        /*07ba*/ 	.byte	0x3f
	.zero		1


	//   ....[66]....
        /*07bc*/ 	.word	0x0000e180
        /*07c0*/ 	.word	0x00000003
        /*07c4*/ 	.word	0x00000000
        /*07c8*/ 	.short	0x010a
        /*07ca*/ 	.byte	0x3f
	.zero		1


	//   ....[67]....
        /*07cc*/ 	.word	0x0000e1d0
        /*07d0*/ 	.word	0x00000005
        /*07d4*/ 	.word	0x00000000
        /*07d8*/ 	.short	0x010a
        /*07da*/ 	.byte	0x3f
	.zero		1


	//----- nvinfo : EIATTR_NUM_MBARRIERS
	.align		4
.L_123:
        /*07dc*/ 	.byte	0x03, 0x38
        /*07de*/ 	.short	0x0016


	//----- nvinfo : EIATTR_EXIT_INSTR_OFFSETS
	.align		4
        /*07e0*/ 	.byte	0x04, 0x1c
        /*07e2*/ 	.short	(.L_125 - .L_124)


	//   ....[0]....
.L_124:
        /*07e4*/ 	.word	0x00000ab0


	//   ....[1]....
        /*07e8*/ 	.word	0x00009270


	//   ....[2]....
        /*07ec*/ 	.word	0x000092d0


	//   ....[3]....
        /*07f0*/ 	.word	0x0000d030


	//----- nvinfo : EIATTR_MAX_THREADS
	.align		4
.L_125:
        /*07f4*/ 	.byte	0x04, 0x05
        /*07f6*/ 	.short	(.L_127 - .L_126)
.L_126:
        /*07f8*/ 	.word	0x00000200
        /*07fc*/ 	.word	0x00000001
        /*0800*/ 	.word	0x00000001


	//----- nvinfo : EIATTR_CRS_STACK_SIZE
	.align		4
.L_127:
        /*0804*/ 	.byte	0x04, 0x1e
        /*0806*/ 	.short	(.L_129 - .L_128)
.L_128:
        /*0808*/ 	.word	0x00000000


	//----- nvinfo : EIATTR_CBANK_PARAM_SIZE
	.align		4
.L_129:
        /*080c*/ 	.byte	0x03, 0x19
        /*080e*/ 	.short	0x0a70


	//----- nvinfo : EIATTR_PARAM_CBANK
	.align		4
        /*0810*/ 	.byte	0x04, 0x0a
        /*0812*/ 	.short	(.L_131 - .L_130)
	.align		4
.L_130:
        /*0814*/ 	.word	index@(.nv.constant0._ZN7cutlass13device_kernelIN5flash11enable_sm90INS1_16FlashAttnFwdSm90INS1_25CollectiveMainloopFwdSm90ILi2EN4cute5tupleIJNS5_1CILi1EEES8_S8_EEENS6_IJNS7_ILi192EEESA_NS7_ILi64EEEEEELi64ENS_10bfloat16_tEfNS_4arch4Sm90ELb0ELb0ELb0ELb1ELb0ELb0ELb0ELb0ELb1ELb0ELb0ELb0EEENS1_21CollectiveEpilogueFwdINS6_IJSA_SB_SA_EEES9_SD_SF_Li384ELb1ELb0ELb0ELb0EEENS1_36VarlenDynamicPersistentTileSchedulerILi192ELi192ELi384ELi32ELb0ELb0ELb1ELb0ELb1ELb1EEEEEEEEEvNT_6ParamsE)
        /*0818*/ 	.short	0x0210
        /*081a*/ 	.short	0x0a70


	//----- nvinfo : EIATTR_SW_WAR
	.align		4
.L_131:
        /*081c*/ 	.byte	0x04, 0x36
        /*081e*/ 	.short	(.L_133 - .L_132)
.L_132:
        /*0820*/ 	.word	0x00000008
.L_133:


//--------------------- .nv.info._ZN7cutlass13device_kernelIN5flash11enable_sm90INS1_16FlashAttnFwdSm90INS1_25CollectiveMainloopFwdSm90ILi2EN4cute5tupleIJNS5_1CILi1EEES8_S8_EEENS6_IJNS7_ILi192EEESA_NS7_ILi64EEEEEELi64ENS_10bfloat16_tEfNS_4arch4Sm90ELb0ELb0ELb0ELb1ELb0ELb1ELb0ELb0ELb1ELb0ELb0ELb0EEENS1_21CollectiveEpilogueFwdINS6_IJSA_SB_SA_EEES9_SD_SF_Li384ELb1ELb0ELb0ELb0EEENS1_36VarlenDynamicPersistentTileSchedulerILi192ELi192ELi384ELi32ELb0ELb0ELb1ELb0ELb1ELb1EEEEEEEEEvNT_6ParamsE --------------------------
	.section	.nv.info._ZN7cutlass13device_kernelIN5flash11enable_sm90INS1_16FlashAttnFwdSm90INS1_25CollectiveMainloopFwdSm90ILi2EN4cute5tupleIJNS5_1CILi1EEES8_S8_EEENS6_IJNS7_ILi192EEESA_NS7_ILi64EEEEEELi64ENS_10bfloat16_tEfNS_4arch4Sm90ELb0ELb0ELb0ELb1ELb0ELb1ELb0ELb0ELb1ELb0ELb0ELb0EEENS1_21CollectiveEpilogueFwdINS6_IJSA_SB_SA_EEES9_SD_SF_Li384ELb1ELb0ELb0ELb0EEENS1_36VarlenDynamicPersistentTileSchedulerILi192ELi192ELi384ELi32ELb0ELb0ELb1ELb0ELb1ELb1EEEEEEEEEvNT_6ParamsE,"",@"SHT_CUDA_INFO"
	.sectionflags	@""
	.align	4


	//----- nvinfo : EIATTR_CUDA_API_VERSION
	.align		4
        /*0000*/ 	.byte	0x04, 0x37
        /*0002*/ 	.short	(.L_135 - .L_134)
.L_134:
        /*0004*/ 	.word	0x00000082


	//----- nvinfo : EIATTR_KPARAM_INFO
	.align		4
.L_135:
        /*0008*/ 	.byte	0x04, 0x17
        /*000a*/ 	.short	(.L_137 - .L_136)
.L_136:
        /*000c*/ 	.word	0x00000000
        /*0010*/ 	.short	0x0000
        /*0012*/ 	.short	0x0070
        /*0014*/ 	.byte	0x00, 0xf0, 0x01, 0x28


	//----- nvinfo : EIATTR_SPARSE_MMA_MASK
	.align		4
.L_137:
        /*0018*/ 	.byte	0x03, 0x50
        /*001a*/ 	.short	0x0000


	//----- nvinfo : EIATTR_MAXREG_COUNT
	.align		4
        /*001c*/ 	.byte	0x03, 0x1b
        /*001e*/ 	.short	0x0080


	//----- nvinfo : EIATTR_NUM_BARRIERS
	.align		4
        /*0020*/ 	.byte	0x02, 0x4c
        /*0022*/ 	.byte	0x10
	.zero		1


	//----- nvinfo : EIATTR_EXTERNS
	.align		4
        /*0024*/ 	.byte	0x04, 0x0f
        /*0026*/ 	.short	(.L_139 - .L_138)


	//   ....[0]....
	.align		4
.L_138:
        /*0028*/ 	.word	index@(__assertfail)


	//----- nvinfo : EIATTR_ANNOTATIONS
	.align		4
.L_139:
        /*002c*/ 	.byte	0x04, 0x55
        /*002e*/ 	.short	(.L_141 - .L_140)


	//   ....[0]....
.L_140:
        /* <DEDUP_REMOVED lines=45> */


	//----- nvinfo : EIATTR_MERCURY_ISA_VERSION
	.align		4
.L_141:
        /*02f0*/ 	.byte	0x03, 0x5f
        /*02f2*/ 	.short	0x0101


	//----- nvinfo : EIATTR_UNUSED_LOAD_BYTE_OFFSET
	.align		4
        /*02f4*/ 	.byte	0x04, 0x44
        /*02f6*/ 	.short	(.L_143 - .L_142)


	//   ....[0]....
.L_142:
        /*02f8*/ 	.word	0x00000b00
        /*02fc*/ 	.word	0x0000fff0


	//   ....[1]....
        /*0300*/ 	.word	0x0000ecc0
        /*0304*/ 	.word	0x0000fff0


	//----- nvinfo : EIATTR_INT_WARP_WIDE_INSTR_OFFSETS
	.align		4
.L_143:
        /*0308*/ 	.byte	0x04, 0x31
        /*030a*/ 	.short	(.L_145 - .L_144)


	//   ....[0]....
.L_144:
        /*030c*/ 	.word	0x000001b0


	//   ....[1]....
        /*0310*/ 	.word	0x00000250


	//   ....[2]....
        /*0314*/ 	.word	0x000002c0


	//   ....[3]....
        /*0318*/ 	.word	0x00012080


	//   ....[4]....
        /*031c*/ 	.word	0x00012110


	//   ....[5]....
        /*0320*/ 	.word	0x00012550


	//   ....[6]....
        /*0324*/ 	.word	0x00012580


	//   ....[7]....
        /*0328*/ 	.word	0x00014020


	//   ....[8]....
        /*032c*/ 	.word	0x000140b0


	//----- nvinfo : EIATTR_COOP_GROUP_MASK_REGIDS
	.align		4
.L_145:
        /*0330*/ 	.byte	0x04, 0x29
        /*0332*/ 	.short	(.L_147 - .L_146)


	//   ....[0]....
.L_146:
        /*0334*/ 	.word	0xffffffff


	//   ....[1]....
        /*0338*/ 	.word	0xffffffff


	//   ....[2]....
        /*033c*/ 	.word	0xffffffff


	//   ....[3]....
        /*0340*/ 	.word	0xffffffff


	//   ....[4]....
        /*0344*/ 	.word	0xffffffff


	//   ....[5]....
        /*0348*/ 	.word	0xffffffff


	//   ....[6]....
        /*034c*/ 	.word	0xffffffff


	//   ....[7]....
        /*0350*/ 	.word	0xffffffff


	//   ....[8]....
        /*0354*/ 	.word	0xffffffff


	//   ....[9]....
        /*0358*/ 	.word	0xffffffff


	//   ....[10]....
        /*035c*/ 	.word	0xffffffff


	//   ....[11]....
        /*0360*/ 	.word	0xffffffff


	//   ....[12]....
        /*0364*/ 	.word	0xffffffff


	//   ....[13]....
        /*0368*/ 	.word	0xffffffff


	//   ....[14]....
        /*036c*/ 	.word	0xffffffff


	//   ....[15]....
        /*0370*/ 	.word	0xffffffff


	//   ....[16]....
        /*0374*/ 	.word	0xffffffff


	//   ....[17]....
        /*0378*/ 	.word	0xffffffff


	//   ....[18]....
        /*037c*/ 	.word	0xffffffff


	//   ....[19]....
        /*0380*/ 	.word	0xffffffff


	//   ....[20]....
        /*0384*/ 	.word	0xffffffff


	//   ....[21]....
        /*0388*/ 	.word	0xffffffff


	//   ....[22]....
        /*038c*/ 	.word	0xffffffff


	//   ....[23]....
        /*0390*/ 	.word	0xffffffff


	//   ....[24]....
        /*0394*/ 	.word	0xffffffff


	//   ....[25]....
        /*0398*/ 	.word	0xffffffff


	//   ....[26]....
        /*039c*/ 	.word	0xffffffff


	//   ....[27]....
        /*03a0*/ 	.word	0xffffffff


	//   ....[28]....
        /*03a4*/ 	.word	0xffffffff


	//   ....[29]....
        /*03a8*/ 	.word	0xffffffff


	//   ....[30]....
        /*03ac*/ 	.word	0xffffffff


	//   ....[31]....
        /*03b0*/ 	.word	0xffffffff


	//   ....[32]....
        /*03b4*/ 	.word	0xffffffff


	//   ....[33]....
        /*03b8*/ 	.word	0xffffffff


	//   ....[34]....
        /*03bc*/ 	.word	0xffffffff


	//   ....[35]....
        /*03c0*/ 	.word	0xffffffff


	//   ....[36]....
        /*03c4*/ 	.word	0xffffffff


	//   ....[37]....
        /*03c8*/ 	.word	0xffffffff


	//   ....[38]....
        /*03cc*/ 	.word	0xffffffff


	//   ....[39]....
        /*03d0*/ 	.word	0xffffffff


	//   ....[40]....
        /*03d4*/ 	.word	0xffffffff


	//   ....[41]....
        /*03d8*/ 	.word	0xffffffff


	//   ....[42]....
        /*03dc*/ 	.word	0xffffffff


	//   ....[43]....
        /*03e0*/ 	.word	0xffffffff


	//   ....[44]....
        /*03e4*/ 	.word	0xffffffff


	//   ....[45]....
        /*03e8*/ 	.word	0xffffffff


	//   ....[46]....
        /*03ec*/ 	.word	0xffffffff


	//   ....[47]....
        /*03f0*/ 	.word	0xffffffff


	//   ....[48]....
        /*03f4*/ 	.word	0xffffffff


	//   ....[49]....
        /*03f8*/ 	.word	0xffffffff


	//   ....[50]....
        /*03fc*/ 	.word	0xffffffff


	//   ....[51]....
        /*0400*/ 	.word	0xffffffff


	//   ....[52]....
        /*0404*/ 	.word	0xffffffff


	//   ....[53]....
        /*0408*/ 	.word	0xffffffff


	//   ....[54]....
        /*040c*/ 	.word	0xffffffff


	//   ....[55]....
        /*0410*/ 	.word	0xffffffff


	//   ....[56]....
        /*0414*/ 	.word	0x0500000f


	//   ....[57]....
        /*0418*/ 	.word	0x0500000f


	//   ....[58]....
        /*041c*/ 	.word	0x0500000f


	//   ....[59]....
        /*0420*/ 	.word	0x0500000f


	//   ....[60]....
        /*0424*/ 	.word	0x0500000f


	//   ....[61]....
        /*0428*/ 	.word	0x0500000f


	//   ....[62]....
        /*042c*/ 	.word	0x0500000f


	//   ....[63]....
        /*0430*/ 	.word	0x0500000f


	//   ....[64]....
        /*0434*/ 	.word	0x0500000f


	//   ....[65]....
        /*0438*/ 	.word	0x0500000f


	//   ....[66]....
        /*043c*/ 	.word	0x0500000f


	//   ....[67]....
        /*0440*/ 	.word	0x0500000f


	//   ....[68]....
        /*0444*/ 	.word	0x0500000f


	//   ....[69]....
        /*0448*/ 	.word	0x0500000f


	//   ....[70]....
        /*044c*/ 	.word	0x0500000f


	//   ....[71]....
        /*0450*/ 	.word	0x0500000f


	//   ....[72]....
        /*0454*/ 	.word	0x0500000f


	//   ....[73]....
        /*0458*/ 	.word	0x0500000f


	//   ....[74]....
        /*045c*/ 	.word	0x0500000f


	//   ....[75]....
        /*0460*/ 	.word	0x0500000f


	//   ....[76]....
        /*0464*/ 	.word	0x0500000f


	//   ....[77]....
        /*0468*/ 	.word	0x0500000f


	//   ....[78]....
        /*046c*/ 	.word	0x0500000f


	//   ....[79]....
        /*0470*/ 	.word	0x0500000f


	//   ....[80]....
        /*0474*/ 	.word	0x0500000f


	//   ....[81]....
        /*0478*/ 	.word	0x0500000f


	//   ....[82]....
        /*047c*/ 	.word	0x0500000f


	//   ....[83]....
        /*0480*/ 	.word	0x0500000f


	//   ....[84]....
        /*0484*/ 	.word	0x0500000f


	//----- nvinfo : EIATTR_COOP_GROUP_INSTR_OFFSETS
	.align		4
.L_147:
        /*0488*/ 	.byte	0x04, 0x28
        /*048a*/ 	.short	(.L_149 - .L_148)


	//   ....[0]....
.L_148:
        /*048c*/ 	.word	0x00000060


	//   ....[1]....
        /*0490*/ 	.word	0x000001c0


	//   ....[2]....
        /*0494*/ 	.word	0x00000270


	//   ....[3]....
        /*0498*/ 	.word	0x00000430


	//   ....[4]....
        /*049c*/ 	.word	0x00000590


	//   ....[5]....
        /*04a0*/ 	.word	0x000006b0


	//   ....[6]....
        /*04a4*/ 	.word	0x00000810


	//   ....[7]....
        /*04a8*/ 	.word	0x000059d0


	//   ....[8]....
        /*04ac*/ 	.word	0x00009120


	//   ....[9]....
        /*04b0*/ 	.word	0x00009140


	//   ....[10]....
        /*04b4*/ 	.word	0x00009700


	//   ....[11]....
        /*04b8*/ 	.word	0x00009750


	//   ....[12]....
        /*04bc*/ 	.word	0x0000aeb0


	//   ....[13]....
        /*04c0*/ 	.word	0x0000bb90


	//   ....[14]....
        /*04c4*/ 	.word	0x0000bbc0


	//   ....[15]....
        /*04c8*/ 	.word	0x0000bcd0


	//   ....[16]....
        /*04cc*/ 	.word	0x0000bd10


	//   ....[17]....
        /*04d0*/ 	.word	0x0000dde0


	//   ....[18]....
        /*04d4*/ 	.word	0x0000e010


	//   ....[19]....
        /*04d8*/ 	.word	0x0000e040


	//   ....[20]....
        /*04dc*/ 	.word	0x0000e820


	//   ....[21]....
        /*04e0*/ 	.word	0x0000e850


	//   ....[22]....
        /*04e4*/ 	.word	0x000106c0


	//   ....[23]....
        /*04e8*/ 	.word	0x00010850


	//   ....[24]....
        /*04ec*/ 	.word	0x00010880


	//   ....[25]....
        /*04f0*/ 	.word	0x000108b0


	//   ....[26]....
        /*04f4*/ 	.word	0x000108f0


	//   ....[27]....
        /*04f8*/ 	.word	0x00010940


	//   ....[28]....
        /*04fc*/ 	.word	0x000109a0


	//   ....[29]....
        /*0500*/ 	.word	0x00010b60


	//   ....[30]....
        /*0504*/ 	.word	0x00010bc0


	//   ....[31]....
        /*0508*/ 	.word	0x00010c00


	//   ....[32]....
        /*050c*/ 	.word	0x00010c40


	//   ....[33]....
        /*0510*/ 	.word	0x00010c70


	//   ....[34]....
        /*0514*/ 	.word	0x00010ca0


	//   ....[35]....
        /*0518*/ 	.word	0x00010d20


	//   ....[36]....
        /*051c*/ 	.word	0x00010d50


	//   ....[37]....
        /*0520*/ 	.word	0x00010dd0


	//   ....[38]....
        /*0524*/ 	.word	0x00014370


	//   ....[39]....
        /*0528*/ 	.word	0x00014380


	//   ....[40]....
        /*052c*/ 	.word	0x00014470


	//   ....[41]....
        /*0530*/ 	.word	0x000144d0


	//   ....[42]....
        /*0534*/ 	.word	0x00014510


	//   ....[43]....
        /*0538*/ 	.word	0x00014550


	//   ....[44]....
        /*053c*/ 	.word	0x00014580


	//   ....[45]....
        /*0540*/ 	.word	0x000145b0


	//   ....[46]....
        /*0544*/ 	.word	0x00014720


	//   ....[47]....
        /*0548*/ 	.word	0x00014780


	//   ....[48]....
        /*054c*/ 	.word	0x000147c0


	//   ....[49]....
        /*0550*/ 	.word	0x00014800


	//   ....[50]....
        /*0554*/ 	.word	0x00014830


	//   ....[51]....
        /*0558*/ 	.word	0x00014860


	//   ....[52]....
        /*055c*/ 	.word	0x00014920


	//   ....[53]....
        /*0560*/ 	.word	0x00014940


	//   ....[54]....
        /*0564*/ 	.word	0x000149b0


	//   ....[55]....
        /*0568*/ 	.word	0x00014de0


	//   ....[56]....
        /*056c*/ 	.word	0x00015240


	//   ....[57]....
        /*0570*/ 	.word	0x000152f0


	//   ....[58]....
        /*0574*/ 	.word	0x00015390


	//   ....[59]....
        /*0578*/ 	.word	0x00015430


	//   ....[60]....
        /*057c*/ 	.word	0x000154d0


	//   ....[61]....
        /*0580*/ 	.word	0x000155c0


	//   ....[62]....
        /*0584*/ 	.word	0x00015660


	//   ....[63]....
        /*0588*/ 	.word	0x00015700


	//   ....[64]....
        /*058c*/ 	.word	0x000157a0


	//   ....[65]....
        /*0590*/ 	.word	0x00015a00


	//   ....[66]....
        /*0594*/ 	.word	0x00015ce0


	//   ....[67]....
        /*0598*/ 	.word	0x000160d0


	//   ....[68]....
        /*059c*/ 	.word	0x00016160


	//   ....[69]....
        /*05a0*/ 	.word	0x00016200


	//   ....[70]....
        /*05a4*/ 	.word	0x000162b0


	//   ....[71]....
        /*05a8*/ 	.word	0x00016330


	//   ....[72]....
        /*05ac*/ 	.word	0x000163b0


	//   ....[73]....
        /*05b0*/ 	.word	0x00016430


	//   ....[74]....
        /*05b4*/ 	.word	0x000164b0


	//   ....[75]....
        /*05b8*/ 	.word	0x00016540


	//   ....[76]....
        /*05bc*/ 	.word	0x000165f0


	//   ....[77]....
        /*05c0*/ 	.word	0x00016670


	//   ....[78]....
        /*05c4*/ 	.word	0x000166f0


	//   ....[79]....
        /*05c8*/ 	.word	0x00016770


	//   ....[80]....
        /*05cc*/ 	.word	0x000167f0


	//   ....[81]....
        /*05d0*/ 	.word	0x00016860


	//   ....[82]....
        /*05d4*/ 	.word	0x00016900


	//   ....[83]....
        /*05d8*/ 	.word	0x00016990


	//   ....[84]....
        /*05dc*/ 	.word	0x00016ab0


	//----- nvinfo : EIATTR_REG_RECONFIG
	.align		4
.L_149:
        /*05e0*/ 	.byte	0x01, 0x54
	.zero		2


	//----- nvinfo : EIATTR_SYSCALL_OFFSETS
	.align		4
        /*05e4*/ 	.byte	0x04, 0x46
        /*05e6*/ 	.short	(.L_151 - .L_150)


	//   ....[0]....
.L_150:
        /*05e8*/ 	.word	0x000017a0


	//   ....[1]....
        /*05ec*/ 	.word	0x000018f0


	//   ....[2]....
        /*05f0*/ 	.word	0x00005b60


	//   ....[3]....
        /*05f4*/ 	.word	0x00006080


	//   ....[4]....
        /*05f8*/ 	.word	0x00012290


	//   ....[5]....
        /*05fc*/ 	.word	0x000123c0


	//   ....[6]....
        /*0600*/ 	.word	0x000124c0


	//----- nvinfo : EIATTR_MBARRIER_INSTR_OFFSETS
	.align		4
.L_151:
        /*0604*/ 	.byte	0x04, 0x39
        /*0606*/ 	.short	(.L_153 - .L_152)


	//   ....[0]....
.L_152:
        /*0608*/ 	.word	0x000002e0
        /*060c*/ 	.word	0x000000ff
        /*0610*/ 	.word	0x00030800
        /*0614*/ 	.short	0x0100
        /*0616*/ 	.byte	0x08
	.zero		1


	//   ....[1]....
        /*0618*/ 	.word	0x000002f0
        /*061c*/ 	.word	0x000000ff
        /*0620*/ 	.word	0x00030820
        /*0624*/ 	.short	0x0100
        /*0626*/ 	.byte	0x08
	.zero		1


	//   ....[2]....
        /*0628*/ 	.word	0x000003e0
        /*062c*/ 	.word	0x000000ff
        /*0630*/ 	.word	0x00030830
        /*0634*/ 	.short	0x0100
        /*0636*/ 	.byte	0x08
	.zero		1


	//   ....[3]....
        /*0638*/ 	.word	0x000003f0
        /*063c*/ 	.word	0x000000ff
        /*0640*/ 	.word	0x00030840
        /*0644*/ 	.short	0x0100
        /*0646*/ 	.byte	0x08
	.zero		1


	//   ....[4]....
        /*0648*/ 	.word	0x00000400
        /*064c*/ 	.word	0x000000ff
        /*0650*/ 	.word	0x00030838
        /*0654*/ 	.short	0x0100
        /*0656*/ 	.byte	0x08
	.zero		1


	//   ....[5]....
        /*0658*/ 	.word	0x00000410
        /*065c*/ 	.word	0x000000ff
        /*0660*/ 	.word	0x00030848
        /*0664*/ 	.short	0x0100
        /*0666*/ 	.byte	0x08
	.zero		1


	//   ....[6]....
        /*0668*/ 	.word	0x00000540
        /*066c*/ 	.word	0x000000ff
        /*0670*/ 	.word	0x00030850
        /*0674*/ 	.short	0x0100
        /*0676*/ 	.byte	0x08
	.zero		1


	//   ....[7]....
        /*0678*/ 	.word	0x00000550
        /*067c*/ 	.word	0x000000ff
        /*0680*/ 	.word	0x00030860
        /*0684*/ 	.short	0x0100
        /*0686*/ 	.byte	0x08
	.zero		1


	//   ....[8]....
        /*0688*/ 	.word	0x00000560
        /*068c*/ 	.word	0x000000ff
        /*0690*/ 	.word	0x00030858
        /*0694*/ 	.short	0x0100
        /*0696*/ 	.byte	0x08
	.zero		1


	//   ....[9]....
        /*0698*/ 	.word	0x00000570
        /*069c*/ 	.word	0x000000ff
        /*06a0*/ 	.word	0x00030868
        /*06a4*/ 	.short	0x0100
        /*06a6*/ 	.byte	0x08
	.zero		1


	//   ....[10]....
        /*06a8*/ 	.word	0x00000660
        /*06ac*/ 	.word	0x000000ff
        /*06b0*/ 	.word	0x00030870
        /*06b4*/ 	.short	0x0100
        /*06b6*/ 	.byte	0x06
	.zero		1


	//   ....[11]....
        /*06b8*/ 	.word	0x00000670
        /*06bc*/ 	.word	0x000000ff
        /*06c0*/ 	.word	0x00030880
        /*06c4*/ 	.short	0x0100
        /*06c6*/ 	.byte	0x06
	.zero		1


	//   ....[12]....
        /*06c8*/ 	.word	0x00000680
        /*06cc*/ 	.word	0x000000ff
        /*06d0*/ 	.word	0x00030878
        /*06d4*/ 	.short	0x0100
        /*06d6*/ 	.byte	0x06
	.zero		1


	//   ....[13]....
        /*06d8*/ 	.word	0x00000690
        /*06dc*/ 	.word	0x000000ff
        /*06e0*/ 	.word	0x00030888
        /*06e4*/ 	.short	0x0100
        /*06e6*/ 	.byte	0x06
	.zero		1


	//   ....[14]....
        /*06e8*/ 	.word	0x000007c0
        /*06ec*/ 	.word	0x000000ff
        /*06f0*/ 	.word	0x00030890
        /*06f4*/ 	.short	0x0100
        /*06f6*/ 	.byte	0x08
	.zero		1


	//   ....[15]....
        /*06f8*/ 	.word	0x000007d0
        /*06fc*/ 	.word	0x000000ff
        /*0700*/ 	.word	0x000308a0
        /*0704*/ 	.short	0x0100
        /*0706*/ 	.byte	0x08
	.zero		1


	//   ....[16]....
        /*0708*/ 	.word	0x000007e0
        /*070c*/ 	.word	0x000000ff
        /*0710*/ 	.word	0x00030898
        /*0714*/ 	.short	0x0100
        /*0716*/ 	.byte	0x08
	.zero		1


	//   ....[17]....
        /*0718*/ 	.word	0x000007f0
        /*071c*/ 	.word	0x000000ff
        /*0720*/ 	.word	0x000308a8
        /*0724*/ 	.short	0x0100
        /*0726*/ 	.byte	0x08
	.zero		1


	//   ....[18]....
        /*0728*/ 	.word	0x00000920
        /*072c*/ 	.word	0x000000ff
        /*0730*/ 	.word	0x000308b0
        /*0734*/ 	.short	0x0100
        /*0736*/ 	.byte	0x08
	.zero		1


	//   ....[19]....
        /*0738*/ 	.word	0x00000930
        /*073c*/ 	.word	0x000000ff
        /*0740*/ 	.word	0x000308c0
        /*0744*/ 	.short	0x0100
        /*0746*/ 	.byte	0x08
	.zero		1


	//   ....[20]....
        /*0748*/ 	.word	0x00000940
        /*074c*/ 	.word	0x000000ff
        /*0750*/ 	.word	0x000308b8
        /*0754*/ 	.short	0x0100
        /*0756*/ 	.byte	0x08
	.zero		1


	//   ....[21]....
        /*0758*/ 	.word	0x00000950
        /*075c*/ 	.word	0x000000ff
        /*0760*/ 	.word	0x000308c8
        /*0764*/ 	.short	0x0100
        /*0766*/ 	.byte	0x08
	.zero		1


	//   ....[22]....
        /*0768*/ 	.word	0x00002bd0
        /*076c*/ 	.word	0x00000053
        /*0770*/ 	.word	0x00030890
        /*0774*/ 	.short	0x010a
        /*0776*/ 	.byte	0x3f
	.zero		1


	//   ....[23]....
        /*0778*/ 	.word	0x00003f50
        /*077c*/ 	.word	0x00000053
        /*0780*/ 	.word	0x00030890
        /*0784*/ 	.short	0x010a
        /*0786*/ 	.byte	0x3f
	.zero		1


	//   ....[24]....
        /*0788*/ 	.word	0x000050e0
        /*078c*/ 	.word	0x00000053
        /*0790*/ 	.word	0x00030890
        /*0794*/ 	.short	0x010a
        /*0796*/ 	.byte	0x3f
	.zero		1


	//   ....[25]....
        /*0798*/ 	.word	0x00005300
        /*079c*/ 	.word	0x00000024
        /*07a0*/ 	.word	0x00000000
        /*07a4*/ 	.short	0x0101
        /*07a6*/ 	.byte	0x3f
	.zero		1


	//   ....[26]....
        /*07a8*/ 	.word	0x00005340
        /*07ac*/ 	.word	0x00000053
        /*07b0*/ 	.word	0x000308b0
        /*07b4*/ 	.short	0x010a
        /*07b6*/ 	.byte	0x3f
	.zero		1


	//   ....[27]....
        /*07b8*/ 	.word	0x00005700
        /*07bc*/ 	.word	0x00000053
        /*07c0*/ 	.word	0x00000000
        /*07c4*/ 	.short	0x0101
        /*07c6*/ 	.byte	0x3f
	.zero		1


	//   ....[28]....
        /*07c8*/ 	.word	0x00005c00
        /*07cc*/ 	.word	0x00000002
        /*07d0*/ 	.word	0x00030800
        /*07d4*/ 	.short	0x010a
        /*07d6*/ 	.byte	0x3f
	.zero		1


	//   ....[29]....
        /*07d8*/ 	.word	0x00005c50
        /*07dc*/ 	.word	0x00000002
        /*07e0*/ 	.word	0x00030800
        /*07e4*/ 	.short	0x010a
        /*07e6*/ 	.byte	0x3f
	.zero		1


	//   ....[30]....
        /*07e8*/ 	.word	0x000063c0
        /*07ec*/ 	.word	0x00000002
        /*07f0*/ 	.word	0x00030800
        /*07f4*/ 	.short	0x010a
        /*07f6*/ 	.byte	0x3f
	.zero		1


	//   ....[31]....
        /*07f8*/ 	.word	0x00007260
        /*07fc*/ 	.word	0x00000002
        /*0800*/ 	.word	0x00030800
        /*0804*/ 	.short	0x010a
        /*0806*/ 	.byte	0x3f
	.zero		1


	//   ....[32]....
        /*0808*/ 	.word	0x000080c0
        /*080c*/ 	.word	0x00000004
        /*0810*/ 	.word	0x00030830
        /*0814*/ 	.short	0x010a
        /*0816*/ 	.byte	0x3f
	.zero		1


	//   ....[33]....
        /*0818*/ 	.word	0x000081a0
        /*081c*/ 	.word	0x00000004
        /*0820*/ 	.word	0x00030830
        /*0824*/ 	.short	0x010a
        /*0826*/ 	.byte	0x3f
	.zero		1


	//   ....[34]....
        /*0828*/ 	.word	0x00009e20
        /*082c*/ 	.word	0x00000004
        /*0830*/ 	.word	0x00000000
        /*0834*/ 	.short	0x0101
        /*0836*/ 	.byte	0x3f
	.zero		1


	//   ....[35]....
        /*0838*/ 	.word	0x0000b100
        /*083c*/ 	.word	0x00000000
        /*0840*/ 	.word	0x00030830
        /*0844*/ 	.short	0x010a
        /*0846*/ 	.byte	0x3f
	.zero		1


	//   ....[36]....
        /*0848*/ 	.word	0x0000b150
        /*084c*/ 	.word	0x00000000
        /*0850*/ 	.word	0x00030830
        /*0854*/ 	.short	0x010a
        /*0856*/ 	.byte	0x3f
	.zero		1


	//   ....[37]....
        /*0858*/ 	.word	0x0000b4a0
        /*085c*/ 	.word	0x00000003
        /*0860*/ 	.word	0x00030850
        /*0864*/ 	.short	0x010a
        /*0866*/ 	.byte	0x3f
	.zero		1


	//   ....[38]....
        /*0868*/ 	.word	0x0000b4f0
        /*086c*/ 	.word	0x00000003
        /*0870*/ 	.word	0x00030850
        /*0874*/ 	.short	0x010a
        /*0876*/ 	.byte	0x3f
	.zero		1


	//   ....[39]....
        /*0878*/ 	.word	0x0000cc00
        /*087c*/ 	.word	0x0000000d
        /*0880*/ 	.word	0x00000000
        /*0884*/ 	.short	0x0101
        /*0886*/ 	.byte	0x3f
	.zero		1


	//   ....[40]....
        /*0888*/ 	.word	0x0000cc80
        /*088c*/ 	.word	0x0000000b
        /*0890*/ 	.word	0x00000000
        /*0894*/ 	.short	0x0101
        /*0896*/ 	.byte	0x3f
	.zero		1


	//   ....[41]....
        /*0898*/ 	.word	0x0000de60
        /*089c*/ 	.word	0x0000000c
        /*08a0*/ 	.word	0x00030850
        /*08a4*/ 	.short	0x010a
        /*08a6*/ 	.byte	0x3f
	.zero		1


	//   ....[42]....
        /*08a8*/ 	.word	0x0000df10
        /*08ac*/ 	.word	0x0000000c
        /*08b0*/ 	.word	0x00030850
        /*08b4*/ 	.short	0x010a
        /*08b6*/ 	.byte	0x3f
	.zero		1


	//   ....[43]....
        /*08b8*/ 	.word	0x0000e9a0
        /*08bc*/ 	.word	0x00000006
        /*08c0*/ 	.word	0x00000000
        /*08c4*/ 	.short	0x0101
        /*08c6*/ 	.byte	0x3f
	.zero		1


	//   ....[44]....
        /*08c8*/ 	.word	0x0000f960
        /*08cc*/ 	.word	0x00000000
        /*08d0*/ 	.word	0x00000000
        /*08d4*/ 	.short	0x0101
        /*08d6*/ 	.byte	0x3f
	.zero		1


	//   ....[45]....
        /*08d8*/ 	.word	0x000117e0
        /*08dc*/ 	.word	0x00000006
        /*08e0*/ 	.word	0x00030820
        /*08e4*/ 	.short	0x010a
        /*08e6*/ 	.byte	0x3f
	.zero		1


	//   ....[46]....
        /*08e8*/ 	.word	0x00011850
        /*08ec*/ 	.word	0x00000007
        /*08f0*/ 	.word	0x000308a0
        /*08f4*/ 	.short	0x010a
        /*08f6*/ 	.byte	0x3f
	.zero		1


	//   ....[47]....
        /*08f8*/ 	.word	0x00011a00
        /*08fc*/ 	.word	0x00000007
        /*0900*/ 	.word	0x000308c0
        /*0904*/ 	.short	0x010a
        /*0906*/ 	.byte	0x3f
	.zero		1


	//   ....[48]....
        /*0908*/ 	.word	0x00011c50
        /*090c*/ 	.word	0x00000007
        /*0910*/ 	.word	0x000308a0
        /*0914*/ 	.short	0x010a
        /*0916*/ 	.byte	0x3f
	.zero		1


	//   ....[49]....
        /*0918*/ 	.word	0x00011df0
        /*091c*/ 	.word	0x00000007
        /*0920*/ 	.word	0x000308c0
        /*0924*/ 	.short	0x010a
        /*0926*/ 	.byte	0x3f
	.zero		1


	//   ....[50]....
        /*0928*/ 	.word	0x00012990
        /*092c*/ 	.word	0x00000005
        /*0930*/ 	.word	0x00030840
        /*0934*/ 	.short	0x010a
        /*0936*/ 	.byte	0x3f
	.zero		1


	//   ....[51]....
        /*0938*/ 	.word	0x00012ce0
        /*093c*/ 	.word	0x0000001c
        /*0940*/ 	.word	0x00030820
        /*0944*/ 	.short	0x010a
        /*0946*/ 	.byte	0x3f
	.zero		1


	//   ....[52]....
        /*0948*/ 	.word	0x00012fe0
        /*094c*/ 	.word	0x00000003
        /*0950*/ 	.word	0x00030840
        /*0954*/ 	.short	0x010a
        /*0956*/ 	.byte	0x3f
	.zero		1


	//   ....[53]....
        /*0958*/ 	.word	0x000131c0
        /*095c*/ 	.word	0x00000002
        /*0960*/ 	.word	0x00000060
        /*0964*/ 	.short	0x010a
        /*0966*/ 	.byte	0x3f
	.zero		1


	//   ....[54]....
        /*0968*/ 	.word	0x00013640
        /*096c*/ 	.word	0x00000003
        /*0970*/ 	.word	0x00030840
        /*0974*/ 	.short	0x010a
        /*0976*/ 	.byte	0x3f
	.zero		1


	//   ....[55]....
        /*0978*/ 	.word	0x00013820
        /*097c*/ 	.word	0x00000003
        /*0980*/ 	.word	0x00000060
        /*0984*/ 	.short	0x010a
        /*0986*/ 	.byte	0x3f
	.zero		1


	//   ....[56]....
        /*0988*/ 	.word	0x00013be0
        /*098c*/ 	.word	0x00000002
        /*0990*/ 	.word	0x00030840
        /*0994*/ 	.short	0x010a
        /*0996*/ 	.byte	0x3f
	.zero		1


	//   ....[57]....
        /*0998*/ 	.word	0x00013dd0
        /*099c*/ 	.word	0x00000002
        /*09a0*/ 	.word	0x00000060
        /*09a4*/ 	.short	0x010a
        /*09a6*/ 	.byte	0x3f
	.zero		1


	//   ....[58]....
        /*09a8*/ 	.word	0x00014120
        /*09ac*/ 	.word	0x00000003
        /*09b0*/ 	.word	0x00030860
        /*09b4*/ 	.short	0x010a
        /*09b6*/ 	.byte	0x3f
	.zero		1


	//   ....[59]....
        /*09b8*/ 	.word	0x00014d60
        /*09bc*/ 	.word	0x00000009
        /*09c0*/ 	.word	0x00030820
        /*09c4*/ 	.short	0x010a
        /*09c6*/ 	.byte	0x3f
	.zero		1


	//   ....[60]....
        /*09c8*/ 	.word	0x00014ef0
        /*09cc*/ 	.word	0x00000007
        /*09d0*/ 	.word	0x00000000
        /*09d4*/ 	.short	0x010a
        /*09d6*/ 	.byte	0x3f
	.zero		1


	//   ....[61]....
        /*09d8*/ 	.word	0x00014f60
        /*09dc*/ 	.word	0x00000003
        /*09e0*/ 	.word	0x00000000
        /*09e4*/ 	.short	0x010a
        /*09e6*/ 	.byte	0x3f
	.zero		1


	//   ....[62]....
        /*09e8*/ 	.word	0x00014fc0
        /*09ec*/ 	.word	0x00000005
        /*09f0*/ 	.word	0x00000000
        /*09f4*/ 	.short	0x010a
        /*09f6*/ 	.byte	0x3f
	.zero		1


	//   ....[63]....
        /*09f8*/ 	.word	0x00014ff0
        /*09fc*/ 	.word	0x00000003
        /*0a00*/ 	.word	0x00000000
        /*0a04*/ 	.short	0x010a
        /*0a06*/ 	.byte	0x3f
	.zero		1


	//   ....[64]....
        /*0a08*/ 	.word	0x00015050
        /*0a0c*/ 	.word	0x00000053
        /*0a10*/ 	.word	0x00030890
        /*0a14*/ 	.short	0x010a
        /*0a16*/ 	.byte	0x3f
	.zero		1


	//   ....[65]....
        /*0a18*/ 	.word	0x000150a0
        /*0a1c*/ 	.word	0x00000053
        /*0a20*/ 	.word	0x00030890
        /*0a24*/ 	.short	0x010a
        /*0a26*/ 	.byte	0x3f
	.zero		1


	//   ....[66]....
        /*0a28*/ 	.word	0x000150f0
        /*0a2c*/ 	.word	0x00000053
        /*0a30*/ 	.word	0x00030890
        /*0a34*/ 	.short	0x010a
        /*0a36*/ 	.byte	0x3f
	.zero		1


	//   ....[67]....
        /*0a38*/ 	.word	0x00015140
        /*0a3c*/ 	.word	0x00000053
        /*0a40*/ 	.word	0x000308b0
        /*0a44*/ 	.short	0x010a
        /*0a46*/ 	.byte	0x3f
	.zero		1


	//   ....[68]....
        /*0a48*/ 	.word	0x00015510
        /*0a4c*/ 	.word	0x00000002
        /*0a50*/ 	.word	0x00030800
        /*0a54*/ 	.short	0x010a
        /*0a56*/ 	.byte	0x3f
	.zero		1


	//   ....[69]....
        /*0a58*/ 	.word	0x000157e0
        /*0a5c*/ 	.word	0x00000002
        /*0a60*/ 	.word	0x00030800
        /*0a64*/ 	.short	0x010a
        /*0a66*/ 	.byte	0x3f
	.zero		1


	//   ....[70]....
        /*0a68*/ 	.word	0x00015830
        /*0a6c*/ 	.word	0x00000004
        /*0a70*/ 	.word	0x00030830
        /*0a74*/ 	.short	0x010a
        /*0a76*/ 	.byte	0x3f
	.zero		1


	//   ....[71]....
        /*0a78*/ 	.word	0x00015880
        /*0a7c*/ 	.word	0x00000000
        /*0a80*/ 	.word	0x00030830
        /*0a84*/ 	.short	0x010a
        /*0a86*/ 	.byte	0x3f
	.zero		1


	//   ....[72]....
        /*0a88*/ 	.word	0x000158d0
        /*0a8c*/ 	.word	0x00000003
        /*0a90*/ 	.word	0x00030850
        /*0a94*/ 	.short	0x010a
        /*0a96*/ 	.byte	0x3f
	.zero		1


	//   ....[73]....
        /*0a98*/ 	.word	0x00015920
        /*0a9c*/ 	.word	0x0000000c
        /*0aa0*/ 	.word	0x00030850
        /*0aa4*/ 	.short	0x010a
        /*0aa6*/ 	.byte	0x3f
	.zero		1


	//   ....[74]....
        /*0aa8*/ 	.word	0x00015ac0
        /*0aac*/ 	.word	0x00000006
        /*0ab0*/ 	.word	0x00030820
        /*0ab4*/ 	.short	0x010a
        /*0ab6*/ 	.byte	0x3f
	.zero		1


	//   ....[75]....
        /*0ab8*/ 	.word	0x00015b10
        /*0abc*/ 	.word	0x00000007
        /*0ac0*/ 	.word	0x000308a0
        /*0ac4*/ 	.short	0x010a
        /*0ac6*/ 	.byte	0x3f
	.zero		1


	//   ....[76]....
        /*0ac8*/ 	.word	0x00015b60
        /*0acc*/ 	.word	0x00000007
        /*0ad0*/ 	.word	0x000308c0
        /*0ad4*/ 	.short	0x010a
        /*0ad6*/ 	.byte	0x3f
	.zero		1


	//   ....[77]....
        /*0ad8*/ 	.word	0x00015bb0
        /*0adc*/ 	.word	0x00000007
        /*0ae0*/ 	.word	0x000308a0
        /*0ae4*/ 	.short	0x010a
        /*0ae6*/ 	.byte	0x3f
	.zero		1


	//   ....[78]....
        /*0ae8*/ 	.word	0x00015c00
        /*0aec*/ 	.word	0x00000007
        /*0af0*/ 	.word	0x000308c0
        /*0af4*/ 	.short	0x010a
        /*0af6*/ 	.byte	0x3f
	.zero		1


	//   ....[79]....
        /*0af8*/ 	.word	0x00015da0
        /*0afc*/ 	.word	0x00000005
        /*0b00*/ 	.word	0x00030840
        /*0b04*/ 	.short	0x010a
        /*0b06*/ 	.byte	0x3f
	.zero		1


	//   ....[80]....
        /*0b08*/ 	.word	0x00015df0
        /*0b0c*/ 	.word	0x0000001c
        /*0b10*/ 	.word	0x00030820
        /*0b14*/ 	.short	0x010a
        /*0b16*/ 	.byte	0x3f
	.zero		1


	//   ....[81]....
        /*0b18*/ 	.word	0x00015e40
        /*0b1c*/ 	.word	0x00000003
        /*0b20*/ 	.word	0x00030840
        /*0b24*/ 	.short	0x010a
        /*0b26*/ 	.byte	0x3f
	.zero		1


	//   ....[82]....
        /*0b28*/ 	.word	0x00015e90
        /*0b2c*/ 	.word	0x00000002
        /*0b30*/ 	.word	0x00000060
        /*0b34*/ 	.short	0x010a
        /*0b36*/ 	.byte	0x3f
	.zero		1


	//   ....[83]....
        /*0b38*/ 	.word	0x00015ee0
        /*0b3c*/ 	.word	0x00000003
        /*0b40*/ 	.word	0x00030840
        /*0b44*/ 	.short	0x010a
        /*0b46*/ 	.byte	0x3f
	.zero		1


	//   ....[84]....
        /*0b48*/ 	.word	0x00015f30
        /*0b4c*/ 	.word	0x00000003
        /*0b50*/ 	.word	0x00000060
        /*0b54*/ 	.short	0x010a
        /*0b56*/ 	.byte	0x3f
	.zero		1


	//   ....[85]....
        /*0b58*/ 	.word	0x00015f80
        /*0b5c*/ 	.word	0x00000002
        /*0b60*/ 	.word	0x00030840
        /*0b64*/ 	.short	0x010a
        /*0b66*/ 	.byte	0x3f
	.zero		1


	//   ....[86]....
        /*0b68*/ 	.word	0x00015fd0
        /*0b6c*/ 	.word	0x00000002
        /*0b70*/ 	.word	0x00000060
        /*0b74*/ 	.short	0x010a
        /*0b76*/ 	.byte	0x3f
	.zero		1


	//   ....[87]....
        /*0b78*/ 	.word	0x00016020
        /*0b7c*/ 	.word	0x00000003
        /*0b80*/ 	.word	0x00030860
        /*0b84*/ 	.short	0x010a
        /*0b86*/ 	.byte	0x3f
	.zero		1


	//   ....[88]....
        /*0b88*/ 	.word	0x000169d0
        /*0b8c*/ 	.word	0x00000009
        /*0b90*/ 	.word	0x00030820
        /*0b94*/ 	.short	0x010a
        /*0b96*/ 	.byte	0x3f
	.zero		1


	//   ....[89]....
        /*0b98*/ 	.word	0x00016b70
        /*0b9c*/ 	.word	0x00000007
        /*0ba0*/ 	.word	0x00000000
        /*0ba4*/ 	.short	0x010a
        /*0ba6*/ 	.byte	0x3f
	.zero		1


	//   ....[90]....
        /*0ba8*/ 	.word	0x00016bc0
        /*0bac*/ 	.word	0x00000003
        /*0bb0*/ 	.word	0x00000000
        /*0bb4*/ 	.short	0x010a
        /*0bb6*/ 	.byte	0x3f
	.zero		1


	//   ....[91]....
        /*0bb8*/ 	.word	0x00016c10
        /*0bbc*/ 	.word	0x00000005
        /*0bc0*/ 	.word	0x00000000
        /*0bc4*/ 	.short	0x010a
        /*0bc6*/ 	.byte	0x3f
	.zero		1


	//----- nvinfo : EIATTR_NUM_MBARRIERS
	.align		4
.L_153:
        /*0bc8*/ 	.byte	0x03, 0x38
        /*0bca*/ 	.short	0x0016


	//----- nvinfo : EIATTR_EXIT_INSTR_OFFSETS
	.align		4
        /*0bcc*/ 	.byte	0x04, 0x1c
        /*0bce*/ 	.short	(.L_155 - .L_154)


	//   ....[0]....
.L_154:
        /*0bd0*/ 	.word	0x00015040


	//----- nvinfo : EIATTR_MAX_THREADS
	.align		4
.L_155:
        /*0bd4*/ 	.byte	0x04, 0x05
        /*0bd6*/ 	.short	(.L_157 - .L_156)
.L_156:
        /*0bd8*/ 	.word	0x00000200
        /*0bdc*/ 	.word	0x00000001
        /*0be0*/ 	.word	0x00000001


	//----- nvinfo : EIATTR_CRS_STACK_SIZE
	.align		4
.L_157:
        /*0be4*/ 	.byte	0x04, 0x1e
        /*0be6*/ 	.short	(.L_159 - .L_158)
.L_158:
        /*0be8*/ 	.word	0x00000000


	//----- nvinfo : EIATTR_CBANK_PARAM_SIZE
	.align		4
.L_159:
        /*0bec*/ 	.byte	0x03, 0x19
        /*0bee*/ 	.short	0x0a70


	//----- nvinfo : EIATTR_PARAM_CBANK
	.align		4
        /*0bf0*/ 	.byte	0x04, 0x0a
        /*0bf2*/ 	.short	(.L_161 - .L_160)
	.align		4
.L_160:
        /*0bf4*/ 	.word	index@(.nv.constant0._ZN7cutlass13device_kernelIN5flash11enable_sm90INS1_16FlashAttnFwdSm90INS1_25CollectiveMainloopFwdSm90ILi2EN4cute5tupleIJNS5_1CILi1EEES8_S8_EEENS6_IJNS7_ILi192EEESA_NS7_ILi64EEEEEELi64ENS_10bfloat16_tEfNS_4arch4Sm90ELb0ELb0ELb0ELb1ELb0ELb1ELb0ELb0ELb1ELb0ELb0ELb0EEENS1_21CollectiveEpilogueFwdINS6_IJSA_SB_SA_EEES9_SD_SF_Li384ELb1ELb0ELb0ELb0EEENS1_36VarlenDynamicPersistentTileSchedulerILi192ELi192ELi384ELi32ELb0ELb0ELb1ELb0ELb1ELb1EEEEEEEEEvNT_6ParamsE)
        /*0bf8*/ 	.short	0x0210
        /*0bfa*/ 	.short	0x0a70


	//----- nvinfo : EIATTR_SW_WAR
	.align		4
.L_161:
        /*0bfc*/ 	.byte	0x04, 0x36
        /*0bfe*/ 	.short	(.L_163 - .L_162)
.L_162:
        /*0c00*/ 	.word	0x00000008
.L_163:


//--------------------- .nv.info._ZN7cutlass13device_kernelIN5flash11enable_sm90INS1_16FlashAttnFwdSm90INS1_25CollectiveMainloopFwdSm90ILi2EN4cute5tupleIJNS5_1CILi1EEES8_S8_EEENS6_IJNS7_ILi192EEENS7_ILi128EEENS7_ILi64EEEEEELi64ENS_10bfloat16_tEfNS_4arch4Sm90ELb0ELb1ELb0ELb0ELb0ELb0ELb0ELb1ELb1ELb0ELb0ELb0EEENS1_21CollectiveEpilogueFwdINS6_IJSA_SC_SB_EEES9_SE_SG_Li384ELb0ELb0ELb0ELb0EEENS1_30DynamicPersistentTileSchedulerILi384ELi32ELb0ELb0ELb1EEEEEEEEEvNT_6ParamsE --------------------------
	.section	.nv.info._ZN7cutlass13device_kernelIN5flash11enable_sm90INS1_16FlashAttnFwdSm90INS1_25CollectiveMainloopFwdSm90ILi2EN4cute5tupleIJNS5_1CILi1EEES8_S8_EEENS6_IJNS7_ILi192EEENS7_ILi128EEENS7_ILi64EEEEEELi64ENS_10bfloat16_tEfNS_4arch4Sm90ELb0ELb1ELb0ELb0ELb0ELb0ELb0ELb1ELb1ELb0ELb0ELb0EEENS1_21CollectiveEpilogueFwdINS6_IJSA_SC_SB_EEES9_SE_SG_Li384ELb0ELb0ELb0ELb0EEENS1_30DynamicPersistentTileSchedulerILi384ELi32ELb0ELb0ELb1EEEEEEEEEvNT_6ParamsE,"",@"SHT_CUDA_INFO"
	.sectionflags	@""
	.align	4


	//----- nvinfo : EIATTR_CUDA_API_VERSION
	.align		4
        /*0000*/ 	.byte	0x04, 0x37
        /*0002*/ 	.short	(.L_165 - .L_164)
.L_164:
        /*0004*/ 	.word	0x00000082


	//----- nvinfo : EIATTR_KPARAM_INFO
	.align		4
.L_165:
        /*0008*/ 	.byte	0x04, 0x17
        /*000a*/ 	.short	(.L_167 - .L_166)
.L_166:
        /*000c*/ 	.word	0x00000000
        /*0010*/ 	.short	0x0000
        /*0012*/ 	.short	0x0070
        /*0014*/ 	.byte	0x00, 0xf0, 0x01, 0x2e


	//----- nvinfo : EIATTR_SPARSE_MMA_MASK
	.align		4
.L_167:
        /*0018*/ 	.byte	0x03, 0x50
        /*001a*/ 	.short	0x0000


	//----- nvinfo : EIATTR_MAXREG_COUNT
	.align		4
        /*001c*/ 	.byte	0x03, 0x1b
        /*001e*/ 	.short	0x0080


	//----- nvinfo : EIATTR_NUM_BARRIERS
	.align		4
        /*0020*/ 	.byte	0x02, 0x4c
        /*0022*/ 	.byte	0x10
	.zero		1


	//----- nvinfo : EIATTR_EXTERNS
	.align		4
        /*0024*/ 	.byte	0x04, 0x0f
        /*0026*/ 	.short	(.L_169 - .L_168)


	//   ....[0]....
	.align		4
.L_168:
        /*0028*/ 	.word	index@(__assertfail)


	//----- nvinfo : EIATTR_MERCURY_ISA_VERSION
	.align		4
.L_169:
        /*002c*/ 	.byte	0x03, 0x5f
        /*002e*/ 	.short	0x0101


	//----- nvinfo : EIATTR_INT_WARP_WIDE_INSTR_OFFSETS
	.align		4
        /*0030*/ 	.byte	0x04, 0x31
        /*0032*/ 	.short	(.L_171 - .L_170)


	//   ....[0]....
.L_170:
        /*0034*/ 	.word	0x00000180


	//   ....[1]....
        /*0038*/ 	.word	0x000001b0


	//   ....[2]....
        /*003c*/ 	.word	0x000001c0


	//   ....[3]....
        /*0040*/ 	.word	0x0000e1a0


	//   ....[4]....
        /*0044*/ 	.word	0x0000e230


	//   ....[5]....
        /*0048*/ 	.word	0x0000e6e0


	//   ....[6]....
        /*004c*/ 	.word	0x0000fe30


	//   ....[7]....
        /*0050*/ 	.word	0x0000fec0


	//----- nvinfo : EIATTR_COOP_GROUP_MASK_REGIDS
	.align		4
.L_171:
        /*0054*/ 	.byte	0x04, 0x29
        /*0056*/ 	.short	(.L_173 - .L_172)


	//   ....[0]....
.L_172:
        /*0058*/ 	.word	0xffffffff


	//   ....[1]....
        /*005c*/ 	.word	0xffffffff


	//   ....[2]....
        /*0060*/ 	.word	0xffffffff


	//   ....[3]....
        /*0064*/ 	.word	0xffffffff


	//   ....[4]....
        /*0068*/ 	.word	0xffffffff


	//   ....[5]....
        /*006c*/ 	.word	0xffffffff


	//   ....[6]....
        /*0070*/ 	.word	0xffffffff


	//   ....[7]....
        /*0074*/ 	.word	0xffffffff


	//   ....[8]....
        /*0078*/ 	.word	0xffffffff


	//   ....[9]....
        /*007c*/ 	.word	0xffffffff


	//   ....[10]....
        /*0080*/ 	.word	0xffffffff


	//   ....[11]....
        /*0084*/ 	.word	0xffffffff


	//   ....[12]....
        /*0088*/ 	.word	0xffffffff


	//   ....[13]....
        /*008c*/ 	.word	0xffffffff


	//   ....[14]....
        /*0090*/ 	.word	0xffffffff


	//   ....[15]....
        /*0094*/ 	.word	0xffffffff


	//   ....[16]....
        /*0098*/ 	.word	0xffffffff


	//   ....[17]....
        /*009c*/ 	.word	0xffffffff


	//   ....[18]....
        /*00a0*/ 	.word	0xffffffff


	//   ....[19]....
        /*00a4*/ 	.word	0xffffffff


	//   ....[20]....
        /*00a8*/ 	.word	0xffffffff


	//   ....[21]....
        /*00ac*/ 	.word	0xffffffff


	//   ....[22]....
        /*00b0*/ 	.word	0xffffffff


	//   ....[23]....
        /*00b4*/ 	.word	0xffffffff


	//   ....[24]....
        /*00b8*/ 	.word	0xffffffff


	//   ....[25]....
        /*00bc*/ 	.word	0xffffffff


	//   ....[26]....
        /*00c0*/ 	.word	0xffffffff


	//   ....[27]....
        /*00c4*/ 	.word	0xffffffff


	//   ....[28]....
        /*00c8*/ 	.word	0xffffffff


	//   ....[29]....
        /*00cc*/ 	.word	0xffffffff


	//   ....[30]....
        /*00d0*/ 	.word	0xffffffff


	//   ....[31]....
        /*00d4*/ 	.word	0xffffffff


	//   ....[32]....
        /*00d8*/ 	.word	0x0500000f


	//   ....[33]....
        /*00dc*/ 	.word	0x0500000f


	//----- nvinfo : EIATTR_COOP_GROUP_INSTR_OFFSETS
	.align		4
.L_173:
        /*00e0*/ 	.byte	0x04, 0x28
        /*00e2*/ 	.short	(.L_175 - .L_174)


	//   ....[0]....
.L_174:
        /*00e4*/ 	.word	0x00000060


	//   ....[1]....
        /*00e8*/ 	.word	0x00000190


	//   ....[2]....
        /*00ec*/ 	.word	0x000001e0


	//   ....[3]....
        /*00f0*/ 	.word	0x000003d0


	//   ....[4]....
        /*00f4*/ 	.word	0x00000530


	//   ....[5]....
        /*00f8*/ 	.word	0x00000650


	//   ....[6]....
        /*00fc*/ 	.word	0x000007b0


	//   ....[7]....
        /*0100*/ 	.word	0x00001600


	//   ....[8]....
        /*0104*/ 	.word	0x00003080


	//   ....[9]....
        /*0108*/ 	.word	0x00003190


	//   ....[10]....
        /*010c*/ 	.word	0x00003ad0


	//   ....[11]....
        /*0110*/ 	.word	0x00003b30


	//   ....[12]....
        /*0114*/ 	.word	0x00005df0


	//   ....[13]....
        /*0118*/ 	.word	0x00005ef0


	//   ....[14]....
        /*011c*/ 	.word	0x00006700


	//   ....[15]....
        /*0120*/ 	.word	0x00006770


	//   ....[16]....
        /*0124*/ 	.word	0x00007ed0


	//   ....[17]....
        /*0128*/ 	.word	0x00007f00


	//   ....[18]....
        /*012c*/ 	.word	0x00008430


	//   ....[19]....
        /*0130*/ 	.word	0x000084a0


	//   ....[20]....
        /*0134*/ 	.word	0x0000aa10


	//   ....[21]....
        /*0138*/ 	.word	0x0000aac0


	//   ....[22]....
        /*013c*/ 	.word	0x0000b4d0


	//   ....[23]....
        /*0140*/ 	.word	0x0000b520


	//   ....[24]....
        /*0144*/ 	.word	0x0000c300


	//   ....[25]....
        /*0148*/ 	.word	0x0000c340


	//   ....[26]....
        /*014c*/ 	.word	0x0000c440


	//   ....[27]....
        /*0150*/ 	.word	0x0000c450


	//   ....[28]....
        /*0154*/ 	.word	0x0000cf90


	//   ....[29]....
        /*0158*/ 	.word	0x0000d910


	//   ....[30]....
        /*015c*/ 	.word	0x00010160


	//   ....[31]....
        /*0160*/ 	.word	0x000102e0


	//   ....[32]....
        /*0164*/ 	.word	0x000108e0


	//   ....[33]....
        /*0168*/ 	.word	0x00010cc0


	//----- nvinfo : EIATTR_REG_RECONFIG
	.align		4
.L_175:
        /*016c*/ 	.byte	0x01, 0x54
	.zero		2


	//----- nvinfo : EIATTR_SYSCALL_OFFSETS
	.align		4
        /*0170*/ 	.byte	0x04, 0x46
        /*0172*/ 	.short	(.L_177 - .L_176)


	//   ....[0]....
.L_176:
        /*0174*/ 	.word	0x000017b0


	//   ....[1]....
        /*0178*/ 	.word	0x0000e3c0


	//   ....[2]....
        /*017c*/ 	.word	0x0000e500


	//   ....[3]....
        /*0180*/ 	.word	0x0000e5f0


	//----- nvinfo : EIATTR_MBARRIER_INSTR_OFFSETS
	.align		4
.L_177:
        /*0184*/ 	.byte	0x04, 0x39
        /*0186*/ 	.short	(.L_179 - .L_178)


	//   ....[0]....
.L_178:
        /*0188*/ 	.word	0x00000280
        /*018c*/ 	.word	0x000000ff
        /*0190*/ 	.word	0x00016800
        /*0194*/ 	.short	0x0100
        /*0196*/ 	.byte	0x06
	.zero		1


	//   ....[1]....
        /*0198*/ 	.word	0x00000290
        /*019c*/ 	.word	0x000000ff
        /*01a0*/ 	.word	0x00016820
        /*01a4*/ 	.short	0x0100
        /*01a6*/ 	.byte	0x06
	.zero		1


	//   ....[2]....
        /*01a8*/ 	.word	0x00000380
        /*01ac*/ 	.word	0x000000ff
        /*01b0*/ 	.word	0x00016830
        /*01b4*/ 	.short	0x0100
        /*01b6*/ 	.byte	0x08
	.zero		1


	//   ....[3]....
        /*01b8*/ 	.word	0x00000390
        /*01bc*/ 	.word	0x000000ff
        /*01c0*/ 	.word	0x00016840
        /*01c4*/ 	.short	0x0100
        /*01c6*/ 	.byte	0x08
	.zero		1


	//   ....[4]....
        /*01c8*/ 	.word	0x000003a0
        /*01cc*/ 	.word	0x000000ff
        /*01d0*/ 	.word	0x00016838
        /*01d4*/ 	.short	0x0100
        /*01d6*/ 	.byte	0x08
	.zero		1


	//   ....[5]....
        /*01d8*/ 	.word	0x000003b0
        /*01dc*/ 	.word	0x000000ff
        /*01e0*/ 	.word	0x00016848
        /*01e4*/ 	.short	0x0100
        /*01e6*/ 	.byte	0x08
	.zero		1


	//   ....[6]....
        /*01e8*/ 	.word	0x000004e0
        /*01ec*/ 	.word	0x000000ff
        /*01f0*/ 	.word	0x00016850
        /*01f4*/ 	.short	0x0100
        /*01f6*/ 	.byte	0x08
	.zero		1


	//   ....[7]....
        /*01f8*/ 	.word	0x000004f0
        /*01fc*/ 	.word	0x000000ff
        /*0200*/ 	.word	0x00016860
        /*0204*/ 	.short	0x0100
        /*0206*/ 	.byte	0x08
	.zero		1


	//   ....[8]....
        /*0208*/ 	.word	0x00000500
        /*020c*/ 	.word	0x000000ff
        /*0210*/ 	.word	0x00016858
        /*0214*/ 	.short	0x0100
        /*0216*/ 	.byte	0x08
	.zero		1


	//   ....[9]....
        /*0218*/ 	.word	0x00000510
        /*021c*/ 	.word	0x000000ff
        /*0220*/ 	.word	0x00016868
        /*0224*/ 	.short	0x0100
        /*0226*/ 	.byte	0x08
	.zero		1


	//   ....[10]....
        /*0228*/ 	.word	0x00000600
        /*022c*/ 	.word	0x000000ff
        /*0230*/ 	.word	0x00016870
        /*0234*/ 	.short	0x0100
        /*0236*/ 	.byte	0x06
	.zero		1


	//   ....[11]....
        /*0238*/ 	.word	0x00000610
        /*023c*/ 	.word	0x000000ff
        /*0240*/ 	.word	0x00016880
        /*0244*/ 	.short	0x0100
        /*0246*/ 	.byte	0x06
	.zero		1


	//   ....[12]....
        /*0248*/ 	.word	0x00000620
        /*024c*/ 	.word	0x000000ff
        /*0250*/ 	.word	0x00016878
        /*0254*/ 	.short	0x0100
        /*0256*/ 	.byte	0x06
	.zero		1


	//   ....[13]....
        /*0258*/ 	.word	0x00000630
        /*025c*/ 	.word	0x000000ff
        /*0260*/ 	.word	0x00016888
        /*0264*/ 	.short	0x0100
        /*0266*/ 	.byte	0x06
	.zero		1


	//   ....[14]....
        /*0268*/ 	.word	0x00000760
        /*026c*/ 	.word	0x000000ff
        /*0270*/ 	.word	0x00016890
        /*0274*/ 	.short	0x0100
        /*0276*/ 	.byte	0x08
	.zero		1


	//   ....[15]....
        /*0278*/ 	.word	0x00000770
        /*027c*/ 	.word	0x000000ff
        /*0280*/ 	.word	0x000168a0
        /*0284*/ 	.short	0x0100
        /*0286*/ 	.byte	0x08
	.zero		1


	//   ....[16]....
        /*0288*/ 	.word	0x00000780
        /*028c*/ 	.word	0x000000ff
        /*0290*/ 	.word	0x00016898
        /*0294*/ 	.short	0x0100
        /*0296*/ 	.byte	0x08
	.zero		1


	//   ....[17]....
        /*0298*/ 	.word	0x00000790
        /*029c*/ 	.word	0x000000ff
        /*02a0*/ 	.word	0x000168a8
        /*02a4*/ 	.short	0x0100
        /*02a6*/ 	.byte	0x08
	.zero		1


	//   ....[18]....
        /*02a8*/ 	.word	0x000008c0
        /*02ac*/ 	.word	0x000000ff
        /*02b0*/ 	.word	0x000168b0
        /*02b4*/ 	.short	0x0100
        /*02b6*/ 	.byte	0x08
	.zero		1


	//   ....[19]....
        /*02b8*/ 	.word	0x000008d0
        /*02bc*/ 	.word	0x000000ff
        /*02c0*/ 	.word	0x000168c0
        /*02c4*/ 	.short	0x0100
        /*02c6*/ 	.byte	0x08
	.zero		1


	//   ....[20]....
        /*02c8*/ 	.word	0x000008e0
        /*02cc*/ 	.word	0x000000ff
        /*02d0*/ 	.word	0x000168b8
        /*02d4*/ 	.short	0x0100
        /*02d6*/ 	.byte	0x08
	.zero		1


	//   ....[21]....
        /*02d8*/ 	.word	0x000008f0
        /*02dc*/ 	.word	0x000000ff
        /*02e0*/ 	.word	0x000168c8
        /*02e4*/ 	.short	0x0100
        /*02e6*/ 	.byte	0x08
	.zero		1


	//   ....[22]....
        /*02e8*/ 	.word	0x00001830
        /*02ec*/ 	.word	0x000000ff
        /*02f0*/ 	.word	0x00016800
        /*02f4*/ 	.short	0x010a
        /*02f6*/ 	.byte	0x28
	.zero		1


	//   ....[23]....
        /*02f8*/ 	.word	0x000018b0
        /*02fc*/ 	.word	0x00000005
        /*0300*/ 	.word	0x00016830
        /*0304*/ 	.short	0x010a
        /*0306*/ 	.byte	0x3f
	.zero		1


	//   ....[24]....
        /*0308*/ 	.word	0x00001900
        /*030c*/ 	.word	0x00000005
        /*0310*/ 	.word	0x00016830
        /*0314*/ 	.short	0x010a
        /*0316*/ 	.byte	0x3f
	.zero		1


	//   ....[25]....
        /*0318*/ 	.word	0x00001c10
        /*031c*/ 	.word	0x00000000
        /*0320*/ 	.word	0x00000000
        /*0324*/ 	.short	0x0101
        /*0326*/ 	.byte	0x3f
	.zero		1


	//   ....[26]....
        /*0328*/ 	.word	0x00004a00
        /*032c*/ 	.word	0x000000ff
        /*0330*/ 	.word	0x00016830
        /*0334*/ 	.short	0x010a
        /*0336*/ 	.byte	0x06
	.zero		1


	//   ....[27]....
        /*0338*/ 	.word	0x00004a40
        /*033c*/ 	.word	0x000000ff
        /*0340*/ 	.word	0x00016830
        /*0344*/ 	.short	0x010a
        /*0346*/ 	.byte	0x06
	.zero		1


	//   ....[28]....
        /*0348*/ 	.word	0x00004c20
        /*034c*/ 	.word	0x000000ff
        /*0350*/ 	.word	0x00016850
        /*0354*/ 	.short	0x010a
        /*0356*/ 	.byte	0x06
	.zero		1


	//   ....[29]....
        /*0358*/ 	.word	0x00004c60
        /*035c*/ 	.word	0x000000ff
        /*0360*/ 	.word	0x00016850
        /*0364*/ 	.short	0x010a
        /*0366*/ 	.byte	0x06
	.zero		1


	//   ....[30]....
        /*0368*/ 	.word	0x00005070
        /*036c*/ 	.word	0x0000000d
        /*0370*/ 	.word	0x00000000
        /*0374*/ 	.short	0x0101
        /*0376*/ 	.byte	0x3f
	.zero		1


	//   ....[31]....
        /*0378*/ 	.word	0x00006c80
        /*037c*/ 	.word	0x0000001f
        /*0380*/ 	.word	0x00000000
        /*0384*/ 	.short	0x0101
        /*0386*/ 	.byte	0x3f
	.zero		1


	//   ....[32]....
        /*0388*/ 	.word	0x00007920
        /*038c*/ 	.word	0x000000ff
        /*0390*/ 	.word	0x00016830
        /*0394*/ 	.short	0x010a
        /*0396*/ 	.byte	0x06
	.zero		1


	//   ....[33]....
        /*0398*/ 	.word	0x00007960
        /*039c*/ 	.word	0x000000ff
        /*03a0*/ 	.word	0x00016830
        /*03a4*/ 	.short	0x010a
        /*03a6*/ 	.byte	0x06
	.zero		1


	//   ....[34]....
        /*03a8*/ 	.word	0x00007b40
        /*03ac*/ 	.word	0x000000ff
        /*03b0*/ 	.word	0x00016850
        /*03b4*/ 	.short	0x010a
        /*03b6*/ 	.byte	0x06
	.zero		1


	//   ....[35]....
        /*03b8*/ 	.word	0x00007b80
        /*03bc*/ 	.word	0x000000ff
        /*03c0*/ 	.word	0x00016850
        /*03c4*/ 	.short	0x010a
        /*03c6*/ 	.byte	0x06
	.zero		1


	//   ....[36]....
        /*03c8*/ 	.word	0x00008e50
        /*03cc*/ 	.word	0x0000001b
        /*03d0*/ 	.word	0x00000000
        /*03d4*/ 	.short	0x0101
        /*03d6*/ 	.byte	0x3f
	.zero		1


	//   ....[37]....
        /*03d8*/ 	.word	0x00009000
        /*03dc*/ 	.word	0x0000001f
        /*03e0*/ 	.word	0x00000000
        /*03e4*/ 	.short	0x0101
        /*03e6*/ 	.byte	0x3f
	.zero		1


	//   ....[38]....
        /*03e8*/ 	.word	0x00009640
        /*03ec*/ 	.word	0x000000ff
        /*03f0*/ 	.word	0x00016830
        /*03f4*/ 	.short	0x010a
        /*03f6*/ 	.byte	0x06
	.zero		1


	//   ....[39]....
        /*03f8*/ 	.word	0x00009680
        /*03fc*/ 	.word	0x000000ff
        /*0400*/ 	.word	0x00016830
        /*0404*/ 	.short	0x010a
        /*0406*/ 	.byte	0x06
	.zero		1


	//   ....[40]....
        /*0408*/ 	.word	0x00009860
        /*040c*/ 	.word	0x000000ff
        /*0410*/ 	.word	0x00016850
        /*0414*/ 	.short	0x010a
        /*0416*/ 	.byte	0x06
	.zero		1


	//   ....[41]....
        /*0418*/ 	.word	0x000098a0
        /*041c*/ 	.word	0x000000ff
        /*0420*/ 	.word	0x00016850
        /*0424*/ 	.short	0x010a
        /*0426*/ 	.byte	0x06
	.zero		1


	//   ....[42]....
        /*0428*/ 	.word	0x00009c50
        /*042c*/ 	.word	0x0000000e
        /*0430*/ 	.word	0x00000000
        /*0434*/ 	.short	0x0101
        /*0436*/ 	.byte	0x3f
	.zero		1


	//   ....[43]....
        /*0438*/ 	.word	0x0000bb30
        /*043c*/ 	.word	0x0000001f
        /*0440*/ 	.word	0x00000000
        /*0444*/ 	.short	0x0101
        /*0446*/ 	.byte	0x3f
	.zero		1


	//   ....[44]....
        /*0448*/ 	.word	0x0000c270
        /*044c*/ 	.word	0x000000ff
        /*0450*/ 	.word	0x00016850
        /*0454*/ 	.short	0x010a
        /*0456*/ 	.byte	0x05
	.zero		1


	//   ....[45]....
        /*0458*/ 	.word	0x0000c2b0
        /*045c*/ 	.word	0x000000ff
        /*0460*/ 	.word	0x00016850
        /*0464*/ 	.short	0x010a
        /*0466*/ 	.byte	0x05
	.zero		1


	//   ....[46]....
        /*0468*/ 	.word	0x0000c7e0
        /*046c*/ 	.word	0x00000007
        /*0470*/ 	.word	0x00000000
        /*0474*/ 	.short	0x0101
        /*0476*/ 	.byte	0x3f
	.zero		1


	//   ....[47]....
        /*0478*/ 	.word	0x0000d0e0
        /*047c*/ 	.word	0x000000ff
        /*0480*/ 	.word	0x00000000
        /*0484*/ 	.short	0x0101
        /*0486*/ 	.byte	0x05
	.zero		1


	//   ....[48]....
        /*0488*/ 	.word	0x0000e980
        /*048c*/ 	.word	0x0000000d
        /*0490*/ 	.word	0x00016840
        /*0494*/ 	.short	0x010a
        /*0496*/ 	.byte	0x3f
	.zero		1


	//   ....[49]....
        /*0498*/ 	.word	0x0000ec70
        /*049c*/ 	.word	0x000000ff
        /*04a0*/ 	.word	0x00016820
        /*04a4*/ 	.short	0x010a
        /*04a6*/ 	.byte	0x27
	.zero		1


	//   ....[50]....
        /*04a8*/ 	.word	0x0000ef40
        /*04ac*/ 	.word	0x00000003
        /*04b0*/ 	.word	0x00016840
        /*04b4*/ 	.short	0x010a
        /*04b6*/ 	.byte	0x3f
	.zero		1


	//   ....[51]....
        /*04b8*/ 	.word	0x0000f0e0
        /*04bc*/ 	.word	0x00000002
        /*04c0*/ 	.word	0x00000060
        /*04c4*/ 	.short	0x010a
        /*04c6*/ 	.byte	0x3f
	.zero		1


	//   ....[52]....
        /*04c8*/ 	.word	0x0000f530
        /*04cc*/ 	.word	0x00000004
        /*04d0*/ 	.word	0x00016840
        /*04d4*/ 	.short	0x010a
        /*04d6*/ 	.byte	0x3f
	.zero		1


	//   ....[53]....
        /*04d8*/ 	.word	0x0000f6d0
        /*04dc*/ 	.word	0x00000003
        /*04e0*/ 	.word	0x00000060
        /*04e4*/ 	.short	0x010a
        /*04e6*/ 	.byte	0x3f
	.zero		1


	//   ....[54]....
        /*04e8*/ 	.word	0x0000fa70
        /*04ec*/ 	.word	0x00000003
        /*04f0*/ 	.word	0x00016840
        /*04f4*/ 	.short	0x010a
        /*04f6*/ 	.byte	0x3f
	.zero		1


	//   ....[55]....
        /*04f8*/ 	.word	0x0000fc10
        /*04fc*/ 	.word	0x00000003
        /*0500*/ 	.word	0x00000060
        /*0504*/ 	.short	0x010a
        /*0506*/ 	.byte	0x3f
	.zero		1


	//   ....[56]....
        /*0508*/ 	.word	0x0000ff40
        /*050c*/ 	.word	0x00000003
        /*0510*/ 	.word	0x00016860
        /*0514*/ 	.short	0x010a
        /*0516*/ 	.byte	0x3f
	.zero		1


	//   ....[57]....
        /*0518*/ 	.word	0x000102c0
        /*051c*/ 	.word	0x00000009
        /*0520*/ 	.word	0x00016820
        /*0524*/ 	.short	0x010a
        /*0526*/ 	.byte	0x3f
	.zero		1


	//   ....[58]....
        /*0528*/ 	.word	0x000103e0
        /*052c*/ 	.word	0x00000005
        /*0530*/ 	.word	0x00000000
        /*0534*/ 	.short	0x010a
        /*0536*/ 	.byte	0x3f
	.zero		1


	//   ....[59]....
        /*0538*/ 	.word	0x00010450
        /*053c*/ 	.word	0x00000003
        /*0540*/ 	.word	0x00000000
        /*0544*/ 	.short	0x010a
        /*0546*/ 	.byte	0x3f
	.zero		1


	//   ....[60]....
        /*0548*/ 	.word	0x000104b0
        /*054c*/ 	.word	0x00000013
        /*0550*/ 	.word	0x00000000
        /*0554*/ 	.short	0x010a
        /*0556*/ 	.byte	0x3f
	.zero		1


	//   ....[61]....
        /*0558*/ 	.word	0x000104e0
        /*055c*/ 	.word	0x00000007
        /*0560*/ 	.word	0x00000000
        /*0564*/ 	.short	0x010a
        /*0566*/ 	.byte	0x3f
	.zero		1


	//   ....[62]....
        /*0568*/ 	.word	0x00010550
        /*056c*/ 	.word	0x00000003
        /*0570*/ 	.word	0x00016800
        /*0574*/ 	.short	0x010a
        /*0576*/ 	.byte	0x3f
	.zero		1


	//   ....[63]....
        /*0578*/ 	.word	0x000105a0
        /*057c*/ 	.word	0x00000005
        /*0580*/ 	.word	0x00016830
        /*0584*/ 	.short	0x010a
        /*0586*/ 	.byte	0x3f
	.zero		1


	//   ....[64]....
        /*0588*/ 	.word	0x00010600
        /*058c*/ 	.word	0x0000000c
        /*0590*/ 	.word	0x00016830
        /*0594*/ 	.short	0x010a
        /*0596*/ 	.byte	0x3f
	.zero		1


	//   ....[65]....
        /*0598*/ 	.word	0x00010660
        /*059c*/ 	.word	0x0000000c
        /*05a0*/ 	.word	0x00016850
        /*05a4*/ 	.short	0x010a
        /*05a6*/ 	.byte	0x3f
	.zero		1


	//   ....[66]....
        /*05a8*/ 	.word	0x000106c0
        /*05ac*/ 	.word	0x00000009
        /*05b0*/ 	.word	0x00016830
        /*05b4*/ 	.short	0x010a
        /*05b6*/ 	.byte	0x3f
	.zero		1


	//   ....[67]....
        /*05b8*/ 	.word	0x00010720
        /*05bc*/ 	.word	0x00000009
        /*05c0*/ 	.word	0x00016850
        /*05c4*/ 	.short	0x010a
        /*05c6*/ 	.byte	0x3f
	.zero		1


	//   ....[68]....
        /*05c8*/ 	.word	0x00010780
        /*05cc*/ 	.word	0x00000009
        /*05d0*/ 	.word	0x00016830
        /*05d4*/ 	.short	0x010a
        /*05d6*/ 	.byte	0x3f
	.zero		1


	//   ....[69]....
        /*05d8*/ 	.word	0x000107e0
        /*05dc*/ 	.word	0x00000009
        /*05e0*/ 	.word	0x00016850
        /*05e4*/ 	.short	0x010a
        /*05e6*/ 	.byte	0x3f
	.zero		1


	//   ....[70]....
        /*05e8*/ 	.word	0x00010840
        /*05ec*/ 	.word	0x00000003
        /*05f0*/ 	.word	0x00016850
        /*05f4*/ 	.short	0x010a
        /*05f6*/ 	.byte	0x3f
	.zero		1


	//   ....[71]....
        /*05f8*/ 	.word	0x00010990
        /*05fc*/ 	.word	0x0000000d
        /*0600*/ 	.word	0x00016840
        /*0604*/ 	.short	0x010a
        /*0606*/ 	.byte	0x3f
	.zero		1


	//   ....[72]....
        /*0608*/ 	.word	0x000109f0
        /*060c*/ 	.word	0x00000005
        /*0610*/ 	.word	0x00016820
        /*0614*/ 	.short	0x010a
        /*0616*/ 	.byte	0x3f
	.zero		1


	//   ....[73]....
        /*0618*/ 	.word	0x00010a40
        /*061c*/ 	.word	0x00000003
        /*0620*/ 	.word	0x00016840
        /*0624*/ 	.short	0x010a
        /*0626*/ 	.byte	0x3f
	.zero		1


	//   ....[74]....
        /*0628*/ 	.word	0x00010a90
        /*062c*/ 	.word	0x00000002
        /*0630*/ 	.word	0x00000060
        /*0634*/ 	.short	0x010a
        /*0636*/ 	.byte	0x3f
	.zero		1


	//   ....[75]....
        /*0638*/ 	.word	0x00010ae0
        /*063c*/ 	.word	0x00000004
        /*0640*/ 	.word	0x00016840
        /*0644*/ 	.short	0x010a
        /*0646*/ 	.byte	0x3f
	.zero		1


	//   ....[76]....
        /*0648*/ 	.word	0x00010b30
        /*064c*/ 	.word	0x00000003
        /*0650*/ 	.word	0x00000060
        /*0654*/ 	.short	0x010a
        /*0656*/ 	.byte	0x3f
	.zero		1


	//   ....[77]....
        /*0658*/ 	.word	0x00010b80
        /*065c*/ 	.word	0x00000003
        /*0660*/ 	.word	0x00016840
        /*0664*/ 	.short	0x010a
        /*0666*/ 	.byte	0x3f
	.zero		1


	//   ....[78]....
        /*0668*/ 	.word	0x00010bd0
        /*066c*/ 	.word	0x00000003
        /*0670*/ 	.word	0x00000060
        /*0674*/ 	.short	0x010a
        /*0676*/ 	.byte	0x3f
	.zero		1


	//   ....[79]....
        /*0678*/ 	.word	0x00010c20
        /*067c*/ 	.word	0x00000003
        /*0680*/ 	.word	0x00016860
        /*0684*/ 	.short	0x010a
        /*0686*/ 	.byte	0x3f
	.zero		1


	//   ....[80]....
        /*0688*/ 	.word	0x00010d00
        /*068c*/ 	.word	0x00000009
        /*0690*/ 	.word	0x00016820
        /*0694*/ 	.short	0x010a
        /*0696*/ 	.byte	0x3f
	.zero		1


	//   ....[81]....
        /*0698*/ 	.word	0x00010d50
        /*069c*/ 	.word	0x00000005
        /*06a0*/ 	.word	0x00000000
        /*06a4*/ 	.short	0x010a
        /*06a6*/ 	.byte	0x3f
	.zero		1


	//   ....[82]....
        /*06a8*/ 	.word	0x00010da0
        /*06ac*/ 	.word	0x00000003
        /*06b0*/ 	.word	0x00000000
        /*06b4*/ 	.short	0x010a
        /*06b6*/ 	.byte	0x3f
	.zero		1


	//   ....[83]....
        /*06b8*/ 	.word	0x00010df0
        /*06bc*/ 	.word	0x00000013
        /*06c0*/ 	.word	0x00000000
        /*06c4*/ 	.short	0x010a
        /*06c6*/ 	.byte	0x3f
	.zero		1


	//----- nvinfo : EIATTR_NUM_MBARRIERS
	.align		4
.L_179:
        /*06c8*/ 	.byte	0x03, 0x38
        /*06ca*/ 	.short	0x0016


	//----- nvinfo : EIATTR_EXIT_INSTR_OFFSETS
	.align		4
        /*06cc*/ 	.byte	0x04, 0x1c
        /*06ce*/ 	.short	(.L_181 - .L_180)


	//   ....[0]....
.L_180:
        /*06d0*/ 	.word	0x00000a50


	//   ....[1]....
        /*06d4*/ 	.word	0x0000d8d0


	//   ....[2]....
        /*06d8*/ 	.word	0x0000d930


	//   ....[3]....
        /*06dc*/ 	.word	0x00010300


	//   ....[4]....
        /*06e0*/ 	.word	0x00010530


	//----- nvinfo : EIATTR_MAX_THREADS
	.align		4
.L_181:
        /*06e4*/ 	.byte	0x04, 0x05
        /*06e6*/ 	.short	(.L_183 - .L_182)
.L_182:
        /*06e8*/ 	.word	0x00000200
        /*06ec*/ 	.word	0x00000001
        /*06f0*/ 	.word	0x00000001


	//----- nvinfo : EIATTR_CRS_STACK_SIZE
	.align		4
.L_183:
        /*06f4*/ 	.byte	0x04, 0x1e
        /*06f6*/ 	.short	(.L_185 - .L_184)
.L_184:
        /*06f8*/ 	.word	0x00000000


	//----- nvinfo : EIATTR_CBANK_PARAM_SIZE
	.align		4
.L_185:
        /*06fc*/ 	.byte	0x03, 0x19
        /*06fe*/ 	.short	0x0bf0


	//----- nvinfo : EIATTR_PARAM_CBANK
	.align		4
        /*0700*/ 	.byte	0x04, 0x0a
        /*0702*/ 	.short	(.L_187 - .L_186)
	.align		4
.L_186:
        /*0704*/ 	.word	index@(.nv.constant0._ZN7cutlass13device_kernelIN5flash11enable_sm90INS1_16FlashAttnFwdSm90INS1_25CollectiveMainloopFwdSm90ILi2EN4cute5tupleIJNS5_1CILi1EEES8_S8_EEENS6_IJNS7_ILi192EEENS7_ILi128EEENS7_ILi64EEEEEELi64ENS_10bfloat16_tEfNS_4arch4Sm90ELb0ELb1ELb0ELb0ELb0ELb0ELb0ELb1ELb1ELb0ELb0ELb0EEENS1_21CollectiveEpilogueFwdINS6_IJSA_SC_SB_EEES9_SE_SG_Li384ELb0ELb0ELb0ELb0EEENS1_30DynamicPersistentTileSchedulerILi384ELi32ELb0ELb0ELb1EEEEEEEEEvNT_6ParamsE)
        /*0708*/ 	.short	0x0210
        /*070a*/ 	.short	0x0bf0


	//----- nvinfo : EIATTR_SW_WAR
	.align		4
.L_187:
        /*070c*/ 	.byte	0x04, 0x36
        /*070e*/ 	.short	(.L_189 - .L_188)
.L_188:
        /*0710*/ 	.word	0x00000008
.L_189:


//--------------------- .nv.info._ZN7cutlass13device_kernelIN5flash11enable_sm90INS1_16FlashAttnFwdSm90INS1_25CollectiveMainloopFwdSm90ILi2EN4cute5tupleIJNS5_1CILi1EEES8_S8_EEENS6_IJNS7_ILi192EEENS7_ILi128EEENS7_ILi64EEEEEELi64ENS_10bfloat16_tEfNS_4arch4Sm90ELb0ELb1ELb0ELb1ELb0ELb0ELb0ELb1ELb1ELb0ELb0ELb0EEENS1_21CollectiveEpilogueFwdINS6_IJSA_SC_SB_EEES9_SE_SG_Li384ELb1ELb0ELb0ELb0EEENS1_36VarlenDynamicPersistentTileSchedulerILi192ELi128ELi384ELi32ELb0ELb0ELb1ELb1ELb0ELb1EEEEEEEEEvNT_6ParamsE --------------------------
	.section	.nv.info._ZN7cutlass13device_kernelIN5flash11enable_sm90INS1_16FlashAttnFwdSm90INS1_25CollectiveMainloopFwdSm90ILi2EN4cute5tupleIJNS5_1CILi1EEES8_S8_EEENS6_IJNS7_ILi192EEENS7_ILi128EEENS7_ILi64EEEEEELi64ENS_10bfloat16_tEfNS_4arch4Sm90ELb0ELb1ELb0ELb1ELb0ELb0ELb0ELb1ELb1ELb0ELb0ELb0EEENS1_21CollectiveEpilogueFwdINS6_IJSA_SC_SB_EEES9_SE_SG_Li384ELb1ELb0ELb0ELb0EEENS1_36VarlenDynamicPersistentTileSchedulerILi192ELi128ELi384ELi32ELb0ELb0ELb1ELb1ELb0ELb1EEEEEEEEEvNT_6ParamsE,"",@"SHT_CUDA_INFO"
	.sectionflags	@""
	.align	4


	//----- nvinfo : EIATTR_CUDA_API_VERSION
	.align		4
        /*0000*/ 	.byte	0x04, 0x37
        /*0002*/ 	.short	(.L_191 - .L_190)
.L_190:
        /*0004*/ 	.word	0x00000082


	//----- nvinfo : EIATTR_KPARAM_INFO
	.align		4
.L_191:
        /*0008*/ 	.byte	0x04, 0x17
        /*000a*/ 	.short	(.L_193 - .L_192)
.L_192:
        /*000c*/ 	.word	0x00000000
        /*0010*/ 	.short	0x0000
        /*0012*/ 	.short	0x0070
        /*0014*/ 	.byte	0x00, 0xf0, 0x01, 0x28


	//----- nvinfo : EIATTR_SPARSE_MMA_MASK
	.align		4
.L_193:
        /*0018*/ 	.byte	0x03, 0x50
        /*001a*/ 	.short	0x0000


	//----- nvinfo : EIATTR_MAXREG_COUNT
	.align		4
        /*001c*/ 	.byte	0x03, 0x1b
        /*001e*/ 	.short	0x0080


	//----- nvinfo : EIATTR_NUM_BARRIERS
	.align		4
        /*0020*/ 	.byte	0x02, 0x4c
        /*0022*/ 	.byte	0x10
	.zero		1


	//----- nvinfo : EIATTR_EXTERNS
	.align		4
        /*0024*/ 	.byte	0x04, 0x0f
        /*0026*/ 	.short	(.L_195 - .L_194)


	//   ....[0]....
	.align		4
.L_194:
        /*0028*/ 	.word	index@(__assertfail)


	//----- nvinfo : EIATTR_ANNOTATIONS
	.align		4
.L_195:
        /*002c*/ 	.byte	0x04, 0x55
        /*002e*/ 	.short	(.L_197 - .L_196)


	//   ....[0]....
.L_196:
        /*0030*/ 	.word	0x00000001
        /*0034*/ 	.byte	0x70, 0x0d, 0x00, 0x00, 0x01, 0x00, 0x00, 0x00, 0x90, 0x0d, 0x00, 0x00, 0x01, 0x00, 0x00, 0x00
        /*0044*/ 	.byte	0xa0, 0x1a, 0x00, 0x00, 0x01, 0x00, 0x00, 0x00, 0x90, 0xcc, 0x00, 0x00, 0x01, 0x00, 0x00, 0x00
        /*0054*/ 	.byte	0x40, 0xd1, 0x00, 0x00, 0x01, 0x00, 0x00, 0x00, 0x40, 0xf3, 0x00, 0x00, 0x01, 0x00, 0x00, 0x00
        /*0064*/ 	.byte	0xd0, 0xfd, 0x00, 0x00


	//----- nvinfo : EIATTR_MERCURY_ISA_VERSION
	.align		4
.L_197:
        /*0068*/ 	.byte	0x03, 0x5f
        /*006a*/ 	.short	0x0101


	//----- nvinfo : EIATTR_UNUSED_LOAD_BYTE_OFFSET
	.align		4
        /*006c*/ 	.byte	0x04, 0x44
        /*006e*/ 	.short	(.L_199 - .L_198)


	//   ....[0]....
.L_198:
        /*0070*/ 	.word	0x00000a70
        /*0074*/ 	.word	0x0000fff0


	//   ....[1]....
        /*0078*/ 	.word	0x0000cc40
        /*007c*/ 	.word	0x0000fff0


	//----- nvinfo : EIATTR_INT_WARP_WIDE_INSTR_OFFSETS
	.align		4
.L_199:
        /*0080*/ 	.byte	0x04, 0x31
        /*0082*/ 	.short	(.L_201 - .L_200)


	//   ....[0]....
.L_200:
        /*0084*/ 	.word	0x00000160


	//   ....[1]....
        /*0088*/ 	.word	0x000001a0


	//   ....[2]....
        /*008c*/ 	.word	0x00000210


	//   ....[3]....
        /*0090*/ 	.word	0x0000f980


	//   ....[4]....
        /*0094*/ 	.word	0x0000fa10


	//   ....[5]....
        /*0098*/ 	.word	0x0000fec0


	//   ....[6]....
        /*009c*/ 	.word	0x0000ff00


	//   ....[7]....
        /*00a0*/ 	.word	0x000118a0


	//   ....[8]....
        /*00a4*/ 	.word	0x00011930


	//----- nvinfo : EIATTR_COOP_GROUP_MASK_REGIDS
	.align		4
.L_201:
        /*00a8*/ 	.byte	0x04, 0x29
        /*00aa*/ 	.short	(.L_203 - .L_202)


	//   ....[0]....
.L_202:
        /*00ac*/ 	.word	0xffffffff


	//   ....[1]....
        /*00b0*/ 	.word	0xffffffff


	//   ....[2]....
        /*00b4*/ 	.word	0xffffffff


	//   ....[3]....
        /*00b8*/ 	.word	0xffffffff


	//   ....[4]....
        /*00bc*/ 	.word	0xffffffff


	//   ....[5]....
        /*00c0*/ 	.word	0xffffffff


	//   ....[6]....
        /*00c4*/ 	.word	0xffffffff


	//   ....[7]....
        /*00c8*/ 	.word	0xffffffff


	//   ....[8]....
        /*00cc*/ 	.word	0xffffffff


	//   ....[9]....
        /*00d0*/ 	.word	0xffffffff


	//   ....[10]....
        /*00d4*/ 	.word	0xffffffff


	//   ....[11]....
        /*00d8*/ 	.word	0xffffffff


	//   ....[12]....
        /*00dc*/ 	.word	0xffffffff


	//   ....[13]....
        /*00e0*/ 	.word	0xffffffff


	//   ....[14]....
        /*00e4*/ 	.word	0xffffffff


	//   ....[15]....
        /*00e8*/ 	.word	0xffffffff


	//   ....[16]....
        /*00ec*/ 	.word	0xffffffff


	//   ....[17]....
        /*00f0*/ 	.word	0xffffffff


	//   ....[18]....
        /*00f4*/ 	.word	0xffffffff


	//   ....[19]....
        /*00f8*/ 	.word	0xffffffff


	//   ....[20]....
        /*00fc*/ 	.word	0xffffffff


	//   ....[21]....
        /*0100*/ 	.word	0xffffffff


	//   ....[22]....
        /*0104*/ 	.word	0xffffffff


	//   ....[23]....
        /*0108*/ 	.word	0xffffffff


	//   ....[24]....
        /*010c*/ 	.word	0xffffffff


	//   ....[25]....
        /*0110*/ 	.word	0xffffffff


	//   ....[26]....
        /*0114*/ 	.word	0xffffffff


	//   ....[27]....
        /*0118*/ 	.word	0xffffffff


	//   ....[28]....
        /*011c*/ 	.word	0xffffffff


	//   ....[29]....
        /*0120*/ 	.word	0xffffffff


	//   ....[30]....
        /*0124*/ 	.word	0xffffffff


	//   ....[31]....
        /*0128*/ 	.word	0xffffffff


	//   ....[32]....
        /*012c*/ 	.word	0xffffffff


	//   ....[33]....
        /*0130*/ 	.word	0xffffffff


	//   ....[34]....
        /*0134*/ 	.word	0xffffffff


	//   ....[35]....
        /*0138*/ 	.word	0xffffffff


	//   ....[36]....
        /*013c*/ 	.word	0xffffffff


	//   ....[37]....
        /*0140*/ 	.word	0xffffffff


	//   ....[38]....
        /*0144*/ 	.word	0xffffffff


	//   ....[39]....
        /*0148*/ 	.word	0xffffffff


	//   ....[40]....
        /*014c*/ 	.word	0xffffffff


	//   ....[41]....
        /*0150*/ 	.word	0xffffffff


	//   ....[42]....
        /*0154*/ 	.word	0xffffffff


	//   ....[43]....
        /*0158*/ 	.word	0xffffffff


	//   ....[44]....
        /*015c*/ 	.word	0xffffffff


	//   ....[45]....
        /*0160*/ 	.word	0xffffffff


	//   ....[46]....
        /*0164*/ 	.word	0xffffffff


	//   ....[47]....
        /*0168*/ 	.word	0xffffffff


	//   ....[48]....
        /*016c*/ 	.word	0xffffffff


	//   ....[49]....
        /*0170*/ 	.word	0xffffffff


	//   ....[50]....
        /*0174*/ 	.word	0xffffffff


	//   ....[51]....
        /*0178*/ 	.word	0xffffffff


	//   ....[52]....
        /*017c*/ 	.word	0xffffffff


	//   ....[53]....
        /*0180*/ 	.word	0xffffffff


	//   ....[54]....
        /*0184*/ 	.word	0xffffffff


	//   ....[55]....
        /*0188*/ 	.word	0xffffffff


	//   ....[56]....
        /*018c*/ 	.word	0xffffffff


	//   ....[57]....
        /*0190*/ 	.word	0xffffffff


	//   ....[58]....
        /*0194*/ 	.word	0xffffffff


	//   ....[59]....
        /*0198*/ 	.word	0xffffffff


	//   ....[60]....
        /*019c*/ 	.word	0xffffffff


	//   ....[61]....
        /*01a0*/ 	.word	0xffffffff


	//   ....[62]....
        /*01a4*/ 	.word	0x0500000f


	//   ....[63]....
        /*01a8*/ 	.word	0x0500000f


	//   ....[64]....
        /*01ac*/ 	.word	0x0500000f


	//   ....[65]....
        /*01b0*/ 	.word	0x0500000f


	//   ....[66]....
        /*01b4*/ 	.word	0x0500000f


	//   ....[67]....
        /*01b8*/ 	.word	0x0500000f


	//   ....[68]....
        /*01bc*/ 	.word	0x0500000f


	//   ....[69]....
        /*01c0*/ 	.word	0x0500000f


	//   ....[70]....
        /*01c4*/ 	.word	0x0500000f


	//   ....[71]....
        /*01c8*/ 	.word	0x0500000f


	//   ....[72]....
        /*01cc*/ 	.word	0x0500000f


	//   ....[73]....
        /*01d0*/ 	.word	0x0500000f


	//   ....[74]....
        /*01d4*/ 	.word	0x0500000f


	//   ....[75]....
        /*01d8*/ 	.word	0x0500000f


	//   ....[76]....
        /*01dc*/ 	.word	0x0500000f


	//   ....[77]....
        /*01e0*/ 	.word	0x0500000f


	//   ....[78]....
        /*01e4*/ 	.word	0x0500000f


	//   ....[79]....
        /*01e8*/ 	.word	0x0500000f


	//   ....[80]....
        /*01ec*/ 	.word	0x0500000f


	//----- nvinfo : EIATTR_COOP_GROUP_INSTR_OFFSETS
	.align		4
.L_203:
        /*01f0*/ 	.byte	0x04, 0x28
        /*01f2*/ 	.short	(.L_205 - .L_204)


	//   ....[0]....
.L_204:
        /*01f4*/ 	.word	0x00000070


	//   ....[1]....
        /*01f8*/ 	.word	0x00000170


	//   ....[2]....
        /*01fc*/ 	.word	0x000001c0


	//   ....[3]....
        /*0200*/ 	.word	0x000003f0


	//   ....[4]....
        /*0204*/ 	.word	0x00000550


	//   ....[5]....
        /*0208*/ 	.word	0x00000670


	//   ....[6]....
        /*020c*/ 	.word	0x000007d0


	//   ....[7]....
        /*0210*/ 	.word	0x00001750


	//   ....[8]....
        /*0214*/ 	.word	0x000031b0


	//   ....[9]....
        /*0218*/ 	.word	0x000032c0


	//   ....[10]....
        /*021c*/ 	.word	0x00003bb0


	//   ....[11]....
        /*0220*/ 	.word	0x00003c10


	//   ....[12]....
        /*0224*/ 	.word	0x00005f60


	//   ....[13]....
        /*0228*/ 	.word	0x00006000


	//   ....[14]....
        /*022c*/ 	.word	0x000068c0


	//   ....[15]....
        /*0230*/ 	.word	0x00006930


	//   ....[16]....
        /*0234*/ 	.word	0x00008090


	//   ....[17]....
        /*0238*/ 	.word	0x000080c0


	//   ....[18]....
        /*023c*/ 	.word	0x00008600


	//   ....[19]....
        /*0240*/ 	.word	0x00008680


	//   ....[20]....
        /*0244*/ 	.word	0x0000ac10


	//   ....[21]....
        /*0248*/ 	.word	0x0000ad10


	//   ....[22]....
        /*024c*/ 	.word	0x0000b550


	//   ....[23]....
        /*0250*/ 	.word	0x0000b5c0


	//   ....[24]....
        /*0254*/ 	.word	0x0000c500


	//   ....[25]....
        /*0258*/ 	.word	0x0000c540


	//   ....[26]....
        /*025c*/ 	.word	0x0000c630


	//   ....[27]....
        /*0260*/ 	.word	0x0000c640


	//   ....[28]....
        /*0264*/ 	.word	0x0000e580


	//   ....[29]....
        /*0268*/ 	.word	0x0000e700


	//   ....[30]....
        /*026c*/ 	.word	0x0000e730


	//   ....[31]....
        /*0270*/ 	.word	0x0000e770


	//   ....[32]....
        /*0274*/ 	.word	0x0000e7e0


	//   ....[33]....
        /*0278*/ 	.word	0x0000e840


	//   ....[34]....
        /*027c*/ 	.word	0x0000e880


	//   ....[35]....
        /*0280*/ 	.word	0x0000ea00


	//   ....[36]....
        /*0284*/ 	.word	0x0000ea60


	//   ....[37]....
        /*0288*/ 	.word	0x0000eaa0


	//   ....[38]....
        /*028c*/ 	.word	0x0000eae0


	//   ....[39]....
        /*0290*/ 	.word	0x0000eb10


	//   ....[40]....
        /*0294*/ 	.word	0x0000eb40


	//   ....[41]....
        /*0298*/ 	.word	0x0000ebe0


	//   ....[42]....
        /*029c*/ 	.word	0x0000ec40


	//   ....[43]....
        /*02a0*/ 	.word	0x0000ecd0


	//   ....[44]....
        /*02a4*/ 	.word	0x00011bf0


	//   ....[45]....
        /*02a8*/ 	.word	0x00011c00


	//   ....[46]....
        /*02ac*/ 	.word	0x00011cf0


	//   ....[47]....
        /*02b0*/ 	.word	0x00011d50


	//   ....[48]....
        /*02b4*/ 	.word	0x00011d90


	//   ....[49]....
        /*02b8*/ 	.word	0x00011dd0


	//   ....[50]....
        /*02bc*/ 	.word	0x00011e00


	//   ....[51]....
        /*02c0*/ 	.word	0x00011e30


	//   ....[52]....
        /*02c4*/ 	.word	0x00011fa0


	//   ....[53]....
        /*02c8*/ 	.word	0x00012000


	//   ....[54]....
        /*02cc*/ 	.word	0x00012040


	//   ....[55]....
        /*02d0*/ 	.word	0x00012080


	//   ....[56]....
        /*02d4*/ 	.word	0x000120b0


	//   ....[57]....
        /*02d8*/ 	.word	0x000120e0


	//   ....[58]....
        /*02dc*/ 	.word	0x000121a0


	//   ....[59]....
        /*02e0*/ 	.word	0x000121c0


	//   ....[60]....
        /*02e4*/ 	.word	0x00012230


	//   ....[61]....
        /*02e8*/ 	.word	0x00012880


	//   ....[62]....
        /*02ec*/ 	.word	0x00012ee0


	//   ....[63]....
        /*02f0*/ 	.word	0x000132d0


	//   ....[64]....
        /*02f4*/ 	.word	0x00013360


	//   ....[65]....
        /*02f8*/ 	.word	0x00013400


	//   ....[66]....
        /*02fc*/ 	.word	0x000134b0


	//   ....[67]....
        /*0300*/ 	.word	0x00013530


	//   ....[68]....
        /*0304*/ 	.word	0x000135b0


	//   ....[69]....
        /*0308*/ 	.word	0x00013630


	//   ....[70]....
        /*030c*/ 	.word	0x000136b0


	//   ....[71]....
        /*0310*/ 	.word	0x00013740


	//   ....[72]....
        /*0314*/ 	.word	0x000137f0


	//   ....[73]....
        /*0318*/ 	.word	0x00013870


	//   ....[74]....
        /*031c*/ 	.word	0x000138f0


	//   ....[75]....
        /*0320*/ 	.word	0x00013970


	//   ....[76]....
        /*0324*/ 	.word	0x000139f0


	//   ....[77]....
        /*0328*/ 	.word	0x00013a60


	//   ....[78]....
        /*032c*/ 	.word	0x00013b00


	//   ....[79]....
        /*0330*/ 	.word	0x00013b90


	//   ....[80]....
        /*0334*/ 	.word	0x00013cb0


	//----- nvinfo : EIATTR_REG_RECONFIG
	.align		4
.L_205:
        /*0338*/ 	.byte	0x01, 0x54
	.zero		2


	//----- nvinfo : EIATTR_SYSCALL_OFFSETS
	.align		4
        /*033c*/ 	.byte	0x04, 0x46
        /*033e*/ 	.short	(.L_207 - .L_206)


	//   ....[0]....
.L_206:
        /*0340*/ 	.word	0x00001900


	//   ....[1]....
        /*0344*/ 	.word	0x0000fb90


	//   ....[2]....
        /*0348*/ 	.word	0x0000fcc0


	//   ....[3]....
        /*034c*/ 	.word	0x0000fdc0


	//----- nvinfo : EIATTR_MBARRIER_INSTR_OFFSETS
	.align		4
.L_207:
        /*0350*/ 	.byte	0x04, 0x39
        /*0352*/ 	.short	(.L_209 - .L_208)


	//   ....[0]....
.L_208:
        /*0354*/ 	.word	0x000002a0
        /*0358*/ 	.word	0x000000ff
        /*035c*/ 	.word	0x00016800
        /*0360*/ 	.short	0x0100
        /*0362*/ 	.byte	0x08
	.zero		1


	//   ....[1]....
        /*0364*/ 	.word	0x000002b0
        /*0368*/ 	.word	0x000000ff
        /*036c*/ 	.word	0x00016820
        /*0370*/ 	.short	0x0100
        /*0372*/ 	.byte	0x08
	.zero		1


	//   ....[2]....
        /*0374*/ 	.word	0x000003a0
        /*0378*/ 	.word	0x000000ff
        /*037c*/ 	.word	0x00016830
        /*0380*/ 	.short	0x0100
        /*0382*/ 	.byte	0x08
	.zero		1


	//   ....[3]....
        /*0384*/ 	.word	0x000003b0
        /*0388*/ 	.word	0x000000ff
        /*038c*/ 	.word	0x00016840
        /*0390*/ 	.short	0x0100
        /*0392*/ 	.byte	0x08
	.zero		1


	//   ....[4]....
        /*0394*/ 	.word	0x000003c0
        /*0398*/ 	.word	0x000000ff
        /*039c*/ 	.word	0x00016838
        /*03a0*/ 	.short	0x0100
        /*03a2*/ 	.byte	0x08
	.zero		1


	//   ....[5]....
        /*03a4*/ 	.word	0x000003d0
        /*03a8*/ 	.word	0x000000ff
        /*03ac*/ 	.word	0x00016848
        /*03b0*/ 	.short	0x0100
        /*03b2*/ 	.byte	0x08
	.zero		1


	//   ....[6]....
        /*03b4*/ 	.word	0x00000500
        /*03b8*/ 	.word	0x000000ff
        /*03bc*/ 	.word	0x00016850
        /*03c0*/ 	.short	0x0100
        /*03c2*/ 	.byte	0x08
	.zero		1


	//   ....[7]....
        /*03c4*/ 	.word	0x00000510
        /*03c8*/ 	.word	0x000000ff
        /*03cc*/ 	.word	0x00016860
        /*03d0*/ 	.short	0x0100
        /*03d2*/ 	.byte	0x08
	.zero		1


	//   ....[8]....
        /*03d4*/ 	.word	0x00000520
        /*03d8*/ 	.word	0x000000ff
        /*03dc*/ 	.word	0x00016858
        /*03e0*/ 	.short	0x0100
        /*03e2*/ 	.byte	0x08
	.zero		1


	//   ....[9]....
        /*03e4*/ 	.word	0x00000530
        /*03e8*/ 	.word	0x000000ff
        /*03ec*/ 	.word	0x00016868
        /*03f0*/ 	.short	0x0100
        /*03f2*/ 	.byte	0x08
	.zero		1


	//   ....[10]....
        /*03f4*/ 	.word	0x00000620
        /*03f8*/ 	.word	0x000000ff
        /*03fc*/ 	.word	0x00016870
        /*0400*/ 	.short	0x0100
        /*0402*/ 	.byte	0x06
	.zero		1


	//   ....[11]....
        /*0404*/ 	.word	0x00000630
        /*0408*/ 	.word	0x000000ff
        /*040c*/ 	.word	0x00016880
        /*0410*/ 	.short	0x0100
        /*0412*/ 	.byte	0x06
	.zero		1


	//   ....[12]....
        /*0414*/ 	.word	0x00000640
        /*0418*/ 	.word	0x000000ff
        /*041c*/ 	.word	0x00016878
        /*0420*/ 	.short	0x0100
        /*0422*/ 	.byte	0x06
	.zero		1


	//   ....[13]....
        /*0424*/ 	.word	0x00000650
        /*0428*/ 	.word	0x000000ff
        /*042c*/ 	.word	0x00016888
        /*0430*/ 	.short	0x0100
        /*0432*/ 	.byte	0x06
	.zero		1


	//   ....[14]....
        /*0434*/ 	.word	0x00000780
        /*0438*/ 	.word	0x000000ff
        /*043c*/ 	.word	0x00016890
        /*0440*/ 	.short	0x0100
        /*0442*/ 	.byte	0x08
	.zero		1


	//   ....[15]....
        /*0444*/ 	.word	0x00000790
        /*0448*/ 	.word	0x000000ff
        /*044c*/ 	.word	0x000168a0
        /*0450*/ 	.short	0x0100
        /*0452*/ 	.byte	0x08
	.zero		1


	//   ....[16]....
        /*0454*/ 	.word	0x000007a0
        /*0458*/ 	.word	0x000000ff
        /*045c*/ 	.word	0x00016898
        /*0460*/ 	.short	0x0100
        /*0462*/ 	.byte	0x08
	.zero		1


	//   ....[17]....
        /*0464*/ 	.word	0x000007b0
        /*0468*/ 	.word	0x000000ff
        /*046c*/ 	.word	0x000168a8
        /*0470*/ 	.short	0x0100
        /*0472*/ 	.byte	0x08
	.zero		1


	//   ....[18]....
        /*0474*/ 	.word	0x000008e0
        /*0478*/ 	.word	0x000000ff
        /*047c*/ 	.word	0x000168b0
        /*0480*/ 	.short	0x0100
        /*0482*/ 	.byte	0x08
	.zero		1


	//   ....[19]....
        /*0484*/ 	.word	0x000008f0
        /*0488*/ 	.word	0x000000ff
        /*048c*/ 	.word	0x000168c0
        /*0490*/ 	.short	0x0100
        /*0492*/ 	.byte	0x08
	.zero		1


	//   ....[20]....
        /*0494*/ 	.word	0x00000900
        /*0498*/ 	.word	0x000000ff
        /*049c*/ 	.word	0x000168b8
        /*04a0*/ 	.short	0x0100
        /*04a2*/ 	.byte	0x08
	.zero		1


	//   ....[21]....
        /*04a4*/ 	.word	0x00000910
        /*04a8*/ 	.word	0x000000ff
        /*04ac*/ 	.word	0x000168c8
        /*04b0*/ 	.short	0x0100
        /*04b2*/ 	.byte	0x08
	.zero		1


	//   ....[22]....
        /*04b4*/ 	.word	0x00001980
        /*04b8*/ 	.word	0x000000ff
        /*04bc*/ 	.word	0x00016800
        /*04c0*/ 	.short	0x010a
        /*04c2*/ 	.byte	0x2d
	.zero		1


	//   ....[23]....
        /*04c4*/ 	.word	0x00001a00
        /*04c8*/ 	.word	0x00000005
        /*04cc*/ 	.word	0x00016830
        /*04d0*/ 	.short	0x010a
        /*04d2*/ 	.byte	0x3f
	.zero		1


	//   ....[24]....
        /*04d4*/ 	.word	0x00001a60
        /*04d8*/ 	.word	0x00000005
        /*04dc*/ 	.word	0x00016830
        /*04e0*/ 	.short	0x010a
        /*04e2*/ 	.byte	0x3f
	.zero		1


	//   ....[25]....
        /*04e4*/ 	.word	0x00001dc0
        /*04e8*/ 	.word	0x00000000
        /*04ec*/ 	.word	0x00000000
        /*04f0*/ 	.short	0x0101
        /*04f2*/ 	.byte	0x3f
	.zero		1


	//   ....[26]....
        /*04f4*/ 	.word	0x00004b70
        /*04f8*/ 	.word	0x000000ff
        /*04fc*/ 	.word	0x00016830
        /*0500*/ 	.short	0x010a
        /*0502*/ 	.byte	0x06
	.zero		1


	//   ....[27]....
        /*0504*/ 	.word	0x00004bb0
        /*0508*/ 	.word	0x000000ff
        /*050c*/ 	.word	0x00016830
        /*0510*/ 	.short	0x010a
        /*0512*/ 	.byte	0x06
	.zero		1


	//   ....[28]....
        /*0514*/ 	.word	0x00004db0
        /*0518*/ 	.word	0x000000ff
        /*051c*/ 	.word	0x00016850
        /*0520*/ 	.short	0x010a
        /*0522*/ 	.byte	0x06
	.zero		1


	//   ....[29]....
        /*0524*/ 	.word	0x00004df0
        /*0528*/ 	.word	0x000000ff
        /*052c*/ 	.word	0x00016850
        /*0530*/ 	.short	0x010a
        /*0532*/ 	.byte	0x06
	.zero		1


	//   ....[30]....
        /*0534*/ 	.word	0x000051e0
        /*0538*/ 	.word	0x0000000c
        /*053c*/ 	.word	0x00000000
        /*0540*/ 	.short	0x0101
        /*0542*/ 	.byte	0x3f
	.zero		1


	//   ....[31]....
        /*0544*/ 	.word	0x00007040
        /*0548*/ 	.word	0x0000001d
        /*054c*/ 	.word	0x00000000
        /*0550*/ 	.short	0x0101
        /*0552*/ 	.byte	0x3f
	.zero		1


	//   ....[32]....
        /*0554*/ 	.word	0x00007ac0
        /*0558*/ 	.word	0x000000ff
        /*055c*/ 	.word	0x00016830
        /*0560*/ 	.short	0x010a
        /*0562*/ 	.byte	0x06
	.zero		1


	//   ....[33]....
        /*0564*/ 	.word	0x00007b00
        /*0568*/ 	.word	0x000000ff
        /*056c*/ 	.word	0x00016830
        /*0570*/ 	.short	0x010a
        /*0572*/ 	.byte	0x06
	.zero		1


	//   ....[34]....
        /*0574*/ 	.word	0x00007d00
        /*0578*/ 	.word	0x000000ff
        /*057c*/ 	.word	0x00016850
        /*0580*/ 	.short	0x010a
        /*0582*/ 	.byte	0x06
	.zero		1


	//   ....[35]....
        /*0584*/ 	.word	0x00007d40
        /*0588*/ 	.word	0x000000ff
        /*058c*/ 	.word	0x00016850
        /*0590*/ 	.short	0x010a
        /*0592*/ 	.byte	0x06
	.zero		1


	//   ....[36]....
        /*0594*/ 	.word	0x00008fa0
        /*0598*/ 	.word	0x0000001b
        /*059c*/ 	.word	0x00000000
        /*05a0*/ 	.short	0x0101
        /*05a2*/ 	.byte	0x3f
	.zero		1


	//   ....[37]....
        /*05a4*/ 	.word	0x00009050
        /*05a8*/ 	.word	0x0000001f
        /*05ac*/ 	.word	0x00000000
        /*05b0*/ 	.short	0x0101
        /*05b2*/ 	.byte	0x3f
	.zero		1


	//   ....[38]....
        /*05b4*/ 	.word	0x00009840
        /*05b8*/ 	.word	0x000000ff
        /*05bc*/ 	.word	0x00016830
        /*05c0*/ 	.short	0x010a
        /*05c2*/ 	.byte	0x06
	.zero		1


	//   ....[39]....
        /*05c4*/ 	.word	0x00009880
        /*05c8*/ 	.word	0x000000ff
        /*05cc*/ 	.word	0x00016830
        /*05d0*/ 	.short	0x010a
        /*05d2*/ 	.byte	0x06
	.zero		1


	//   ....[40]....
        /*05d4*/ 	.word	0x00009a80
        /*05d8*/ 	.word	0x000000ff
        /*05dc*/ 	.word	0x00016850
        /*05e0*/ 	.short	0x010a
        /*05e2*/ 	.byte	0x06
	.zero		1


	//   ....[41]....
        /*05e4*/ 	.word	0x00009ac0
        /*05e8*/ 	.word	0x000000ff
        /*05ec*/ 	.word	0x00016850
        /*05f0*/ 	.short	0x010a
        /*05f2*/ 	.byte	0x06
	.zero		1


	//   ....[42]....
        /*05f4*/ 	.word	0x00009eb0
        /*05f8*/ 	.word	0x0000000a
        /*05fc*/ 	.word	0x00000000
        /*0600*/ 	.short	0x0101
        /*0602*/ 	.byte	0x3f
	.zero		1


	//   ....[43]....
        /*0604*/ 	.word	0x0000bc50
        /*0608*/ 	.word	0x0000001b
        /*060c*/ 	.word	0x00000000
        /*0610*/ 	.short	0x0101
        /*0612*/ 	.byte	0x3f
	.zero		1


	//   ....[44]....
        /*0614*/ 	.word	0x0000c470
        /*0618*/ 	.word	0x000000ff
        /*061c*/ 	.word	0x00016850
        /*0620*/ 	.short	0x010a
        /*0622*/ 	.byte	0x05
	.zero		1


	//   ....[45]....
        /*0624*/ 	.word	0x0000c4b0
        /*0628*/ 	.word	0x000000ff
        /*062c*/ 	.word	0x00016850
        /*0630*/ 	.short	0x010a
        /*0632*/ 	.byte	0x05
	.zero		1


	//   ....[46]....
        /*0634*/ 	.word	0x0000c9e0
        /*0638*/ 	.word	0x00000008
        /*063c*/ 	.word	0x00000000
        /*0640*/ 	.short	0x0101
        /*0642*/ 	.byte	0x3f
	.zero		1


	//   ....[47]....
        /*0644*/ 	.word	0x0000d790
        /*0648*/ 	.word	0x00000000
        /*064c*/ 	.word	0x00000000
        /*0650*/ 	.short	0x0101
        /*0652*/ 	.byte	0x3f
	.zero		1


	//   ....[48]....
        /*0654*/ 	.word	0x00010250
        /*0658*/ 	.word	0x00000005
        /*065c*/ 	.word	0x00016840
        /*0660*/ 	.short	0x010a
        /*0662*/ 	.byte	0x3f
	.zero		1


	//   ....[49]....
        /*0664*/ 	.word	0x00010580
        /*0668*/ 	.word	0x00000019
        /*066c*/ 	.word	0x00016820
        /*0670*/ 	.short	0x010a
        /*0672*/ 	.byte	0x3f
	.zero		1


	//   ....[50]....
        /*0674*/ 	.word	0x00010860
        /*0678*/ 	.word	0x00000003
        /*067c*/ 	.word	0x00016840
        /*0680*/ 	.short	0x010a
        /*0682*/ 	.byte	0x3f
	.zero		1


	//   ....[51]....
        /*0684*/ 	.word	0x00010a40
        /*0688*/ 	.word	0x00000002
        /*068c*/ 	.word	0x00000060
        /*0690*/ 	.short	0x010a
        /*0692*/ 	.byte	0x3f
	.zero		1


	//   ....[52]....
        /*0694*/ 	.word	0x00010ec0
        /*0698*/ 	.word	0x00000003
        /*069c*/ 	.word	0x00016840
        /*06a0*/ 	.short	0x010a
        /*06a2*/ 	.byte	0x3f
	.zero		1


	//   ....[53]....
        /*06a4*/ 	.word	0x000110a0
        /*06a8*/ 	.word	0x00000003
        /*06ac*/ 	.word	0x00000060
        /*06b0*/ 	.short	0x010a
        /*06b2*/ 	.byte	0x3f
	.zero		1


	//   ....[54]....
        /*06b4*/ 	.word	0x00011470
        /*06b8*/ 	.word	0x00000002
        /*06bc*/ 	.word	0x00016840
        /*06c0*/ 	.short	0x010a
        /*06c2*/ 	.byte	0x3f
	.zero		1


	//   ....[55]....
        /*06c4*/ 	.word	0x00011660
        /*06c8*/ 	.word	0x00000002
        /*06cc*/ 	.word	0x00000060
        /*06d0*/ 	.short	0x010a
        /*06d2*/ 	.byte	0x3f
	.zero		1


	//   ....[56]....
        /*06d4*/ 	.word	0x000119a0
        /*06d8*/ 	.word	0x00000003
        /*06dc*/ 	.word	0x00016860
        /*06e0*/ 	.short	0x010a
        /*06e2*/ 	.byte	0x3f
	.zero		1


	//   ....[57]....
        /*06e4*/ 	.word	0x00012800
        /*06e8*/ 	.word	0x00000009
        /*06ec*/ 	.word	0x00016820
        /*06f0*/ 	.short	0x010a
        /*06f2*/ 	.byte	0x3f
	.zero		1


	//   ....[58]....
        /*06f4*/ 	.word	0x000129a0
        /*06f8*/ 	.word	0x00000007
        /*06fc*/ 	.word	0x00000000
        /*0700*/ 	.short	0x010a
        /*0702*/ 	.byte	0x3f
	.zero		1


	//   ....[59]....
        /*0704*/ 	.word	0x00012a10
        /*0708*/ 	.word	0x00000003
        /*070c*/ 	.word	0x00000000
        /*0710*/ 	.short	0x010a
        /*0712*/ 	.byte	0x3f
	.zero		1


	//   ....[60]....
        /*0714*/ 	.word	0x00012a70
        /*0718*/ 	.word	0x00000005
        /*071c*/ 	.word	0x00000000
        /*0720*/ 	.short	0x010a
        /*0722*/ 	.byte	0x3f
	.zero		1


	//   ....[61]....
        /*0724*/ 	.word	0x00012aa0
        /*0728*/ 	.word	0x00000003
        /*072c*/ 	.word	0x00000000
        /*0730*/ 	.short	0x010a
        /*0732*/ 	.byte	0x3f
	.zero		1


	//   ....[62]....
        /*0734*/ 	.word	0x00012b10
        /*0738*/ 	.word	0x00000003
        /*073c*/ 	.word	0x00016800
        /*0740*/ 	.short	0x010a
        /*0742*/ 	.byte	0x3f
	.zero		1


	//   ....[63]....
        /*0744*/ 	.word	0x00012b60
        /*0748*/ 	.word	0x00000005
        /*074c*/ 	.word	0x00016830
        /*0750*/ 	.short	0x010a
        /*0752*/ 	.byte	0x3f
	.zero		1


	//   ....[64]....
        /*0754*/ 	.word	0x00012bc0
        /*0758*/ 	.word	0x0000000f
        /*075c*/ 	.word	0x00016830
        /*0760*/ 	.short	0x010a
        /*0762*/ 	.byte	0x3f
	.zero		1


	//   ....[65]....
        /*0764*/ 	.word	0x00012c20
        /*0768*/ 	.word	0x0000000f
        /*076c*/ 	.word	0x00016850
        /*0770*/ 	.short	0x010a
        /*0772*/ 	.byte	0x3f
	.zero		1


	//   ....[66]....
        /*0774*/ 	.word	0x00012c80
        /*0778*/ 	.word	0x0000000b
        /*077c*/ 	.word	0x00016830
        /*0780*/ 	.short	0x010a
        /*0782*/ 	.byte	0x3f
	.zero		1


	//   ....[67]....
        /*0784*/ 	.word	0x00012ce0
        /*0788*/ 	.word	0x0000000b
        /*078c*/ 	.word	0x00016850
        /*0790*/ 	.short	0x010a
        /*0792*/ 	.byte	0x3f
	.zero		1


	//   ....[68]....
        /*0794*/ 	.word	0x00012d40
        /*0798*/ 	.word	0x00000015
        /*079c*/ 	.word	0x00016830
        /*07a0*/ 	.short	0x010a
        /*07a2*/ 	.byte	0x3f
	.zero		1


	//   ....[69]....
        /*07a4*/ 	.word	0x00012da0
        /*07a8*/ 	.word	0x00000015
        /*07ac*/ 	.word	0x00016850
        /*07b0*/ 	.short	0x010a
        /*07b2*/ 	.byte	0x3f
	.zero		1


	//   ....[70]....
        /*07b4*/ 	.word	0x00012e00
        /*07b8*/ 	.word	0x00000004
        /*07bc*/ 	.word	0x00016850
        /*07c0*/ 	.short	0x010a
        /*07c2*/ 	.byte	0x3f
	.zero		1


	//   ....[71]....
        /*07c4*/ 	.word	0x00012fa0
        /*07c8*/ 	.word	0x00000005
        /*07cc*/ 	.word	0x00016840
        /*07d0*/ 	.short	0x010a
        /*07d2*/ 	.byte	0x3f
	.zero		1


	//   ....[72]....
        /*07d4*/ 	.word	0x00012ff0
        /*07d8*/ 	.word	0x00000019
        /*07dc*/ 	.word	0x00016820
        /*07e0*/ 	.short	0x010a
        /*07e2*/ 	.byte	0x3f
	.zero		1


	//   ....[73]....
        /*07e4*/ 	.word	0x00013040
        /*07e8*/ 	.word	0x00000003
        /*07ec*/ 	.word	0x00016840
        /*07f0*/ 	.short	0x010a
        /*07f2*/ 	.byte	0x3f
	.zero		1


	//   ....[74]....
        /*07f4*/ 	.word	0x00013090
        /*07f8*/ 	.word	0x00000002
        /*07fc*/ 	.word	0x00000060
        /*0800*/ 	.short	0x010a
        /*0802*/ 	.byte	0x3f
	.zero		1


	//   ....[75]....
        /*0804*/ 	.word	0x000130e0
        /*0808*/ 	.word	0x00000003
        /*080c*/ 	.word	0x00016840
        /*0810*/ 	.short	0x010a
        /*0812*/ 	.byte	0x3f
	.zero		1


	//   ....[76]....
        /*0814*/ 	.word	0x00013130
        /*0818*/ 	.word	0x00000003
        /*081c*/ 	.word	0x00000060
        /*0820*/ 	.short	0x010a
        /*0822*/ 	.byte	0x3f
	.zero		1


	//   ....[77]....
        /*0824*/ 	.word	0x00013180
        /*0828*/ 	.word	0x00000002
        /*082c*/ 	.word	0x00016840
        /*0830*/ 	.short	0x010a
        /*0832*/ 	.byte	0x3f
	.zero		1


	//   ....[78]....
        /*0834*/ 	.word	0x000131d0
        /*0838*/ 	.word	0x00000002
        /*083c*/ 	.word	0x00000060
        /*0840*/ 	.short	0x010a
        /*0842*/ 	.byte	0x3f
	.zero		1


	//   ....[79]....
        /*0844*/ 	.word	0x00013220
        /*0848*/ 	.word	0x00000003
        /*084c*/ 	.word	0x00016860
        /*0850*/ 	.short	0x010a
        /*0852*/ 	.byte	0x3f
	.zero		1


	//   ....[80]....
        /*0854*/ 	.word	0x00013bd0
        /*0858*/ 	.word	0x00000009
        /*085c*/ 	.word	0x00016820
        /*0860*/ 	.short	0x010a
        /*0862*/ 	.byte	0x3f
	.zero		1


	//   ....[81]....
        /*0864*/ 	.word	0x00013d70
        /*0868*/ 	.word	0x00000007
        /*086c*/ 	.word	0x00000000
        /*0870*/ 	.short	0x010a
        /*0872*/ 	.byte	0x3f
	.zero		1


	//   ....[82]....
        /*0874*/ 	.word	0x00013dc0
        /*0878*/ 	.word	0x00000003
        /*087c*/ 	.word	0x00000000
        /*0880*/ 	.short	0x010a
        /*0882*/ 	.byte	0x3f
	.zero		1


	//   ....[83]....
        /*0884*/ 	.word	0x00013e10
        /*0888*/ 	.word	0x00000005
        /*088c*/ 	.word	0x00000000
        /*0890*/ 	.short	0x010a
        /*0892*/ 	.byte	0x3f
	.zero		1


	//----- nvinfo : EIATTR_NUM_MBARRIERS
	.align		4
.L_209:
        /*0894*/ 	.byte	0x03, 0x38
        /*0896*/ 	.short	0x0016


	//----- nvinfo : EIATTR_EXIT_INSTR_OFFSETS
	.align		4
        /*0898*/ 	.byte	0x04, 0x1c
        /*089a*/ 	.short	(.L_211 - .L_210)


	//   ....[0]....
.L_210:
        /*089c*/ 	.word	0x00000ab0


	//   ....[1]....
        /*08a0*/ 	.word	0x0000e540


	//   ....[2]....
        /*08a4*/ 	.word	0x0000e5a0


	//   ....[3]....
        /*08a8*/ 	.word	0x00012af0


	//----- nvinfo : EIATTR_MAX_THREADS
	.align		4
.L_211:
        /*08ac*/ 	.byte	0x04, 0x05
        /*08ae*/ 	.short	(.L_213 - .L_212)
.L_212:
        /*08b0*/ 	.word	0x00000200
        /*08b4*/ 	.word	0x00000001
        /*08b8*/ 	.word	0x00000001


	//----- nvinfo : EIATTR_CRS_STACK_SIZE
	.align		4
.L_213:
        /*08bc*/ 	.byte	0x04, 0x1e
        /*08be*/ 	.short	(.L_215 - .L_214)
.L_214:
        /*08c0*/ 	.word	0x00000000


	//----- nvinfo : EIATTR_CBANK_PARAM_SIZE
	.align		4
.L_215:
        /*08c4*/ 	.byte	0x03, 0x19
        /*08c6*/ 	.short	0x0a70


	//----- nvinfo : EIATTR_PARAM_CBANK
	.align		4
        /*08c8*/ 	.byte	0x04, 0x0a
        /*08ca*/ 	.short	(.L_217 - .L_216)
	.align		4
.L_216:
        /*08cc*/ 	.word	index@(.nv.constant0._ZN7cutlass13device_kernelIN5flash11enable_sm90INS1_16FlashAttnFwdSm90INS1_25CollectiveMainloopFwdSm90ILi2EN4cute5tupleIJNS5_1CILi1EEES8_S8_EEENS6_IJNS7_ILi192EEENS7_ILi128EEENS7_ILi64EEEEEELi64ENS_10bfloat16_tEfNS_4arch4Sm90ELb0ELb1ELb0ELb1ELb0ELb0ELb0ELb1ELb1ELb0ELb0ELb0EEENS1_21CollectiveEpilogueFwdINS6_IJSA_SC_SB_EEES9_SE_SG_Li384ELb1ELb0ELb0ELb0EEENS1_36VarlenDynamicPersistentTileSchedulerILi192ELi128ELi384ELi32ELb0ELb0ELb1ELb1ELb0ELb1EEEEEEEEEvNT_6ParamsE)
        /*08d0*/ 	.short	0x0210
        /*08d2*/ 	.short	0x0a70


	//----- nvinfo : EIATTR_SW_WAR
	.align		4
.L_217:
        /*08d4*/ 	.byte	0x04, 0x36
        /*08d6*/ 	.short	(.L_219 - .L_218)
.L_218:
        /*08d8*/ 	.word	0x00000008
.L_219:


//--------------------- .nv.info._ZN7cutlass13device_kernelIN5flash11enable_sm90INS1_16FlashAttnFwdSm90INS1_25CollectiveMainloopFwdSm90ILi2EN4cute5tupleIJNS5_1CILi1EEES8_S8_EEENS6_IJNS7_ILi192EEENS7_ILi128EEENS7_ILi64EEEEEELi64ENS_10bfloat16_tEfNS_4arch4Sm90ELb0ELb1ELb0ELb1ELb0ELb1ELb0ELb1ELb1ELb0ELb0ELb0EEENS1_21CollectiveEpilogueFwdINS6_IJSA_SC_SB_EEES9_SE_SG_Li384ELb1ELb0ELb0ELb0EEENS1_36VarlenDynamicPersistentTileSchedulerILi192ELi128ELi384ELi32ELb0ELb0ELb1ELb1ELb0ELb1EEEEEEEEEvNT_6ParamsE --------------------------
	.section	.nv.info._ZN7cutlass13device_kernelIN5flash11enable_sm90INS1_16FlashAttnFwdSm90INS1_25CollectiveMainloopFwdSm90ILi2EN4cute5tupleIJNS5_1CILi1EEES8_S8_EEENS6_IJNS7_ILi192EEENS7_ILi128EEENS7_ILi64EEEEEELi64ENS_10bfloat16_tEfNS_4arch4Sm90ELb0ELb1ELb0ELb1ELb0ELb1ELb0ELb1ELb1ELb0ELb0ELb0EEENS1_21CollectiveEpilogueFwdINS6_IJSA_SC_SB_EEES9_SE_SG_Li384ELb1ELb0ELb0ELb0EEENS1_36VarlenDynamicPersistentTileSchedulerILi192ELi128ELi384ELi32ELb0ELb0ELb1ELb1ELb0ELb1EEEEEEEEEvNT_6ParamsE,"",@"SHT_CUDA_INFO"
	.sectionflags	@""
	.align	4


	//----- nvinfo : EIATTR_CUDA_API_VERSION
	.align		4
        /*0000*/ 	.byte	0x04, 0x37
        /*0002*/ 	.short	(.L_221 - .L_220)
.L_220:
        /*0004*/ 	.word	0x00000082


	//----- nvinfo : EIATTR_KPARAM_INFO
	.align		4
.L_221:
        /*0008*/ 	.byte	0x04, 0x17
        /*000a*/ 	.short	(.L_223 - .L_222)
.L_222:
        /*000c*/ 	.word	0x00000000
        /*0010*/ 	.short	0x0000
        /*0012*/ 	.short	0x0070
        /*0014*/ 	.byte	0x00, 0xf0, 0x01, 0x28


	//----- nvinfo : EIATTR_SPARSE_MMA_MASK
	.align		4
.L_223:
        /*0018*/ 	.byte	0x03, 0x50
        /*001a*/ 	.short	0x0000


	//----- nvinfo : EIATTR_MAXREG_COUNT
	.align		4
        /*001c*/ 	.byte	0x03, 0x1b
        /*001e*/ 	.short	0x0080


	//----- nvinfo : EIATTR_NUM_BARRIERS
	.align		4
        /*0020*/ 	.byte	0x02, 0x4c
        /*0022*/ 	.byte	0x10
	.zero		1


	//----- nvinfo : EIATTR_EXTERNS
	.align		4
        /*0024*/ 	.byte	0x04, 0x0f
        /*0026*/ 	.short	(.L_225 - .L_224)


	//   ....[0]....
	.align		4
.L_224:
        /*0028*/ 	.word	index@(__assertfail)


	//----- nvinfo : EIATTR_ANNOTATIONS
	.align		4
.L_225:
        /*002c*/ 	.byte	0x04, 0x55
        /*002e*/ 	.short	(.L_227 - .L_226)


	//   ....[0]....
.L_226:
        /* <DEDUP_REMOVED lines=48> */
        /*0324*/ 	.byte	0xc0, 0xc3, 0x01, 0x00


	//----- nvinfo : EIATTR_MERCURY_ISA_VERSION
	.align		4
.L_227:
        /*0328*/ 	.byte	0x03, 0x5f
        /*032a*/ 	.short	0x0101


	//----- nvinfo : EIATTR_UNUSED_LOAD_BYTE_OFFSET
	.align		4
        /*032c*/ 	.byte	0x04, 0x44
        /*032e*/ 	.short	(.L_229 - .L_228)


	//   ....[0]....
.L_228:
        /*0330*/ 	.word	0x00000b20
        /*0334*/ 	.word	0x0000fff0


	//   ....[1]....
        /*0338*/ 	.word	0x000152b0
        /*033c*/ 	.word	0x0000fff0


	//----- nvinfo : EIATTR_INT_WARP_WIDE_INSTR_OFFSETS
	.align		4
.L_229:
        /*0340*/ 	.byte	0x04, 0x31
        /*0342*/ 	.short	(.L_231 - .L_230)


	//   ....[0]....
.L_230:
        /*0344*/ 	.word	0x000001c0


	//   ....[1]....
        /*0348*/ 	.word	0x00000200


	//   ....[2]....
        /*034c*/ 	.word	0x00000270


	//   ....[3]....
        /*0350*/ 	.word	0x00019010


	//   ....[4]....
        /*0354*/ 	.word	0x000190a0


	//   ....[5]....
        /*0358*/ 	.word	0x00019550


	//   ....[6]....
        /*035c*/ 	.word	0x00019590


	//   ....[7]....
        /*0360*/ 	.word	0x0001af80


	//   ....[8]....
        /*0364*/ 	.word	0x0001b010


	//----- nvinfo : EIATTR_COOP_GROUP_MASK_REGIDS
	.align		4
.L_231:
        /*0368*/ 	.byte	0x04, 0x29
        /*036a*/ 	.short	(.L_233 - .L_232)


	//   ....[0]....
.L_232:
        /*036c*/ 	.word	0xffffffff


	//   ....[1]....
        /*0370*/ 	.word	0xffffffff


	//   ....[2]....
        /*0374*/ 	.word	0xffffffff


	//   ....[3]....
        /*0378*/ 	.word	0xffffffff


	//   ....[4]....
        /*037c*/ 	.word	0xffffffff


	//   ....[5]....
        /*0380*/ 	.word	0xffffffff


	//   ....[6]....
        /*0384*/ 	.word	0xffffffff


	//   ....[7]....
        /*0388*/ 	.word	0xffffffff


	//   ....[8]....
        /*038c*/ 	.word	0xffffffff


	//   ....[9]....
        /*0390*/ 	.word	0xffffffff


	//   ....[10]....
        /*0394*/ 	.word	0xffffffff


	//   ....[11]....
        /*0398*/ 	.word	0xffffffff


	//   ....[12]....
        /*039c*/ 	.word	0xffffffff


	//   ....[13]....
        /*03a0*/ 	.word	0xffffffff


	//   ....[14]....
        /*03a4*/ 	.word	0xffffffff


	//   ....[15]....
        /*03a8*/ 	.word	0xffffffff


	//   ....[16]....
        /*03ac*/ 	.word	0xffffffff


	//   ....[17]....
        /*03b0*/ 	.word	0xffffffff


	//   ....[18]....
        /*03b4*/ 	.word	0xffffffff


	//   ....[19]....
        /*03b8*/ 	.word	0xffffffff


	//   ....[20]....
        /*03bc*/ 	.word	0xffffffff


	//   ....[21]....
        /*03c0*/ 	.word	0xffffffff


	//   ....[22]....
        /*03c4*/ 	.word	0xffffffff


	//   ....[23]....
        /*03c8*/ 	.word	0xffffffff


	//   ....[24]....
        /*03cc*/ 	.word	0xffffffff


	//   ....[25]....
        /*03d0*/ 	.word	0xffffffff


	//   ....[26]....
        /*03d4*/ 	.word	0xffffffff


	//   ....[27]....
        /*03d8*/ 	.word	0xffffffff


	//   ....[28]....
        /*03dc*/ 	.word	0xffffffff


	//   ....[29]....
        /*03e0*/ 	.word	0xffffffff


	//   ....[30]....
        /*03e4*/ 	.word	0xffffffff


	//   ....[31]....
        /*03e8*/ 	.word	0xffffffff


	//   ....[32]....
        /*03ec*/ 	.word	0xffffffff


	//   ....[33]....
        /*03f0*/ 	.word	0xffffffff


	//   ....[34]....
        /*03f4*/ 	.word	0xffffffff


	//   ....[35]....
        /*03f8*/ 	.word	0xffffffff


	//   ....[36]....
        /*03fc*/ 	.word	0xffffffff


	//   ....[37]....
        /*0400*/ 	.word	0xffffffff


	//   ....[38]....
        /*0404*/ 	.word	0xffffffff


	//   ....[39]....
        /*0408*/ 	.word	0xffffffff


	//   ....[40]....
        /*040c*/ 	.word	0xffffffff


	//   ....[41]....
        /*0410*/ 	.word	0xffffffff


	//   ....[42]....
        /*0414*/ 	.word	0xffffffff


	//   ....[43]....
        /*0418*/ 	.word	0xffffffff


	//   ....[44]....
        /*041c*/ 	.word	0xffffffff


	//   ....[45]....
        /*0420*/ 	.word	0xffffffff


	//   ....[46]....
        /*0424*/ 	.word	0xffffffff


	//   ....[47]....
        /*0428*/ 	.word	0xffffffff


	//   ....[48]....
        /*042c*/ 	.word	0xffffffff


	//   ....[49]....
        /*0430*/ 	.word	0xffffffff


	//   ....[50]....
        /*0434*/ 	.word	0xffffffff


	//   ....[51]....
        /*0438*/ 	.word	0xffffffff


	//   ....[52]....
        /*043c*/ 	.word	0xffffffff


	//   ....[53]....
        /*0440*/ 	.word	0xffffffff


	//   ....[54]....
        /*0444*/ 	.word	0xffffffff


	//   ....[55]....
        /*0448*/ 	.word	0xffffffff


	//   ....[56]....
        /*044c*/ 	.word	0xffffffff


	//   ....[57]....
        /*0450*/ 	.word	0xffffffff


	//   ....[58]....
        /*0454*/ 	.word	0xffffffff


	//   ....[59]....
        /*0458*/ 	.word	0xffffffff


	//   ....[60]....
        /*045c*/ 	.word	0xffffffff


	//   ....[61]....
        /*0460*/ 	.word	0xffffffff


	//   ....[62]....
        /*0464*/ 	.word	0x0500000f


	//   ....[63]....
        /*0468*/ 	.word	0x0500000f


	//   ....[64]....
        /*046c*/ 	.word	0x0500000f


	//   ....[65]....
        /*0470*/ 	.word	0x0500000f


	//   ....[66]....
        /*0474*/ 	.word	0x0500000f


	//   ....[67]....
        /*0478*/ 	.word	0x0500000f


	//   ....[68]....
        /*047c*/ 	.word	0x0500000f


	//   ....[69]....
        /*0480*/ 	.word	0x0500000f


	//   ....[70]....
        /*0484*/ 	.word	0x0500000f


	//   ....[71]....
        /*0488*/ 	.word	0x0500000f


	//   ....[72]....
        /*048c*/ 	.word	0x0500000f


	//   ....[73]....
        /*0490*/ 	.word	0x0500000f


	//   ....[74]....
        /*0494*/ 	.word	0x0500000f


	//   ....[75]....
        /*0498*/ 	.word	0x0500000f


	//   ....[76]....
        /*049c*/ 	.word	0x0500000f


	//   ....[77]....
        /*04a0*/ 	.word	0x0500000f


	//   ....[78]....
        /*04a4*/ 	.word	0x0500000f


	//   ....[79]....
        /*04a8*/ 	.word	0x0500000f


	//   ....[80]....
        /*04ac*/ 	.word	0x0500000f


	//   ....[81]....
        /*04b0*/ 	.word	0x0500000f


	//   ....[82]....
        /*04b4*/ 	.word	0x0500000f


	//   ....[83]....
        /*04b8*/ 	.word	0x0500000f


	//   ....[84]....
        /*04bc*/ 	.word	0x0500000f


	//   ....[85]....
        /*04c0*/ 	.word	0x0500000f


	//   ....[86]....
        /*04c4*/ 	.word	0x0500000f


	//   ....[87]....
        /*04c8*/ 	.word	0x0500000f


	//   ....[88]....
        /*04cc*/ 	.word	0x0500000f


	//   ....[89]....
        /*04d0*/ 	.word	0x0500000f


	//   ....[90]....
        /*04d4*/ 	.word	0x0500000f


	//   ....[91]....
        /*04d8*/ 	.word	0x0500000f


	//   ....[92]....
        /*04dc*/ 	.word	0x0500000f


	//   ....[93]....
        /*04e0*/ 	.word	0x0500000f


	//   ....[94]....
        /*04e4*/ 	.word	0x0500000f


	//   ....[95]....
        /*04e8*/ 	.word	0x0500000f


	//   ....[96]....
        /*04ec*/ 	.word	0x0500000f


	//   ....[97]....
        /*04f0*/ 	.word	0x0500000f


	//   ....[98]....
        /*04f4*/ 	.word	0x0500000f


	//----- nvinfo : EIATTR_COOP_GROUP_INSTR_OFFSETS
	.align		4
.L_233:
        /*04f8*/ 	.byte	0x04, 0x28
        /*04fa*/ 	.short	(.L_235 - .L_234)


	//   ....[0]....
.L_234:
        /*04fc*/ 	.word	0x00000070


	//   ....[1]....
        /*0500*/ 	.word	0x000001d0


	//   ....[2]....
        /*0504*/ 	.word	0x00000220


	//   ....[3]....
        /*0508*/ 	.word	0x00000450


	//   ....[4]....
        /*050c*/ 	.word	0x000005b0


	//   ....[5]....
        /*0510*/ 	.word	0x000006d0


	//   ....[6]....
        /*0514*/ 	.word	0x00000830


	//   ....[7]....
        /*0518*/ 	.word	0x00005e80


	//   ....[8]....
        /*051c*/ 	.word	0x0000af60


	//   ....[9]....
        /*0520*/ 	.word	0x0000b070


	//   ....[10]....
        /*0524*/ 	.word	0x0000b950


	//   ....[11]....
        /*0528*/ 	.word	0x0000b9c0


	//   ....[12]....
        /*052c*/ 	.word	0x0000e020


	//   ....[13]....
        /*0530*/ 	.word	0x0000e120


	//   ....[14]....
        /*0534*/ 	.word	0x0000e890


	//   ....[15]....
        /*0538*/ 	.word	0x0000e8d0


	//   ....[16]....
        /*053c*/ 	.word	0x00010320


	//   ....[17]....
        /*0540*/ 	.word	0x00010340


	//   ....[18]....
        /*0544*/ 	.word	0x000108c0


	//   ....[19]....
        /*0548*/ 	.word	0x00010930


	//   ....[20]....
        /*054c*/ 	.word	0x00013230


	//   ....[21]....
        /*0550*/ 	.word	0x00013390


	//   ....[22]....
        /*0554*/ 	.word	0x00013a60


	//   ....[23]....
        /*0558*/ 	.word	0x00013ac0


	//   ....[24]....
        /*055c*/ 	.word	0x00014ad0


	//   ....[25]....
        /*0560*/ 	.word	0x00014e20


	//   ....[26]....
        /*0564*/ 	.word	0x00014ea0


	//   ....[27]....
        /*0568*/ 	.word	0x00014eb0


	//   ....[28]....
        /*056c*/ 	.word	0x00016d00


	//   ....[29]....
        /*0570*/ 	.word	0x00016e90


	//   ....[30]....
        /*0574*/ 	.word	0x00016ec0


	//   ....[31]....
        /*0578*/ 	.word	0x00016f00


	//   ....[32]....
        /*057c*/ 	.word	0x00016f60


	//   ....[33]....
        /*0580*/ 	.word	0x00016fc0


	//   ....[34]....
        /*0584*/ 	.word	0x00017000


	//   ....[35]....
        /*0588*/ 	.word	0x00017190


	//   ....[36]....
        /*058c*/ 	.word	0x000171f0


	//   ....[37]....
        /*0590*/ 	.word	0x00017230


	//   ....[38]....
        /*0594*/ 	.word	0x00017270


	//   ....[39]....
        /*0598*/ 	.word	0x000172a0


	//   ....[40]....
        /*059c*/ 	.word	0x000172d0


	//   ....[41]....
        /*05a0*/ 	.word	0x00017370


	//   ....[42]....
        /*05a4*/ 	.word	0x000173d0


	//   ....[43]....
        /*05a8*/ 	.word	0x00017460


	//   ....[44]....
        /*05ac*/ 	.word	0x0001b2d0


	//   ....[45]....
        /*05b0*/ 	.word	0x0001b2e0


	//   ....[46]....
        /*05b4*/ 	.word	0x0001b3d0


	//   ....[47]....
        /*05b8*/ 	.word	0x0001b430


	//   ....[48]....
        /*05bc*/ 	.word	0x0001b470


	//   ....[49]....
        /*05c0*/ 	.word	0x0001b4b0


	//   ....[50]....
        /*05c4*/ 	.word	0x0001b4e0


	//   ....[51]....
        /*05c8*/ 	.word	0x0001b510


	//   ....[52]....
        /*05cc*/ 	.word	0x0001b680


	//   ....[53]....
        /*05d0*/ 	.word	0x0001b6e0


	//   ....[54]....
        /*05d4*/ 	.word	0x0001b720


	//   ....[55]....
        /*05d8*/ 	.word	0x0001b760


	//   ....[56]....
        /*05dc*/ 	.word	0x0001b790


	//   ....[57]....
        /*05e0*/ 	.word	0x0001b7c0


	//   ....[58]....
        /*05e4*/ 	.word	0x0001b880


	//   ....[59]....
        /*05e8*/ 	.word	0x0001b8a0


	//   ....[60]....
        /*05ec*/ 	.word	0x0001b910


	//   ....[61]....
        /*05f0*/ 	.word	0x0001bf80


	//   ....[62]....
        /*05f4*/ 	.word	0x0001c390


	//   ....[63]....
        /*05f8*/ 	.word	0x0001c440


	//   ....[64]....
        /*05fc*/ 	.word	0x0001c4e0


	//   ....[65]....
        /*0600*/ 	.word	0x0001c580


	//   ....[66]....
        /*0604*/ 	.word	0x0001c620


	//   ....[67]....
        /*0608*/ 	.word	0x0001c6c0


	//   ....[68]....
        /*060c*/ 	.word	0x0001c760


	//   ....[69]....
        /*0610*/ 	.word	0x0001c800


	//   ....[70]....
        /*0614*/ 	.word	0x0001c8a0


	//   ....[71]....
        /*0618*/ 	.word	0x0001c990


	//   ....[72]....
        /*061c*/ 	.word	0x0001ca30


	//   ....[73]....
        /*0620*/ 	.word	0x0001cad0


	//   ....[74]....
        /*0624*/ 	.word	0x0001cb70


	//   ....[75]....
        /*0628*/ 	.word	0x0001cc10


	//   ....[76]....
        /*062c*/ 	.word	0x0001ccb0


	//   ....[77]....
        /*0630*/ 	.word	0x0001cd50


	//   ....[78]....
        /*0634*/ 	.word	0x0001cdf0


	//   ....[79]....
        /*0638*/ 	.word	0x0001d180


	//   ....[80]....
        /*063c*/ 	.word	0x0001d460


	//   ....[81]....
        /*0640*/ 	.word	0x0001d850


	//   ....[82]....
        /*0644*/ 	.word	0x0001d8e0


	//   ....[83]....
        /*0648*/ 	.word	0x0001d980


	//   ....[84]....
        /*064c*/ 	.word	0x0001da30


	//   ....[85]....
        /*0650*/ 	.word	0x0001dab0


	//   ....[86]....
        /*0654*/ 	.word	0x0001db30


	//   ....[87]....
        /*0658*/ 	.word	0x0001dbb0


	//   ....[88]....
        /*065c*/ 	.word	0x0001dc30


	//   ....[89]....
        /*0660*/ 	.word	0x0001dcc0


	//   ....[90]....
        /*0664*/ 	.word	0x0001dd70


	//   ....[91]....
        /*0668*/ 	.word	0x0001ddf0


	//   ....[92]....
        /*066c*/ 	.word	0x0001de70


	//   ....[93]....
        /*0670*/ 	.word	0x0001def0


	//   ....[94]....
        /*0674*/ 	.word	0x0001df70


	//   ....[95]....
        /*0678*/ 	.word	0x0001dfe0


	//   ....[96]....
        /*067c*/ 	.word	0x0001e080


	//   ....[97]....
        /*0680*/ 	.word	0x0001e110


	//   ....[98]....
        /*0684*/ 	.word	0x0001e230


	//----- nvinfo : EIATTR_REG_RECONFIG
	.align		4
.L_235:
        /*0688*/ 	.byte	0x01, 0x54
	.zero		2


	//----- nvinfo : EIATTR_SYSCALL_OFFSETS
	.align		4
        /*068c*/ 	.byte	0x04, 0x46
        /*068e*/ 	.short	(.L_237 - .L_236)


	//   ....[0]....
.L_236:
        /*0690*/ 	.word	0x00001910


	//   ....[1]....
        /*0694*/ 	.word	0x00001a60


	//   ....[2]....
        /*0698*/ 	.word	0x00006060


	//   ....[3]....
        /*069c*/ 	.word	0x00006530


	//   ....[4]....
        /*06a0*/ 	.word	0x00019220


	//   ....[5]....
        /*06a4*/ 	.word	0x00019350


	//   ....[6]....
        /*06a8*/ 	.word	0x00019450


	//----- nvinfo : EIATTR_MBARRIER_INSTR_OFFSETS
	.align		4
.L_237:
        /*06ac*/ 	.byte	0x04, 0x39
        /*06ae*/ 	.short	(.L_239 - .L_238)


	//   ....[0]....
.L_238:
        /*06b0*/ 	.word	0x00000300
        /*06b4*/ 	.word	0x000000ff
        /*06b8*/ 	.word	0x00016800
        /*06bc*/ 	.short	0x0100
        /*06be*/ 	.byte	0x08
	.zero		1


	//   ....[1]....
        /*06c0*/ 	.word	0x00000310
        /*06c4*/ 	.word	0x000000ff
        /*06c8*/ 	.word	0x00016820
        /*06cc*/ 	.short	0x0100
        /*06ce*/ 	.byte	0x08
	.zero		1


	//   ....[2]....
        /*06d0*/ 	.word	0x00000400
        /*06d4*/ 	.word	0x000000ff
        /*06d8*/ 	.word	0x00016830
        /*06dc*/ 	.short	0x0100
        /*06de*/ 	.byte	0x08
	.zero		1


	//   ....[3]....
        /*06e0*/ 	.word	0x00000410
        /*06e4*/ 	.word	0x000000ff
        /*06e8*/ 	.word	0x00016840
        /*06ec*/ 	.short	0x0100
        /*06ee*/ 	.byte	0x08
	.zero		1


	//   ....[4]....
        /*06f0*/ 	.word	0x00000420
        /*06f4*/ 	.word	0x000000ff
        /*06f8*/ 	.word	0x00016838
        /*06fc*/ 	.short	0x0100
        /*06fe*/ 	.byte	0x08
	.zero		1


	//   ....[5]....
        /*0700*/ 	.word	0x00000430
        /*0704*/ 	.word	0x000000ff
        /*0708*/ 	.word	0x00016848
        /*070c*/ 	.short	0x0100
        /*070e*/ 	.byte	0x08
	.zero		1


	//   ....[6]....
        /*0710*/ 	.word	0x00000560
        /*0714*/ 	.word	0x000000ff
        /*0718*/ 	.word	0x00016850
        /*071c*/ 	.short	0x0100
        /*071e*/ 	.byte	0x08
	.zero		1


	//   ....[7]....
        /*0720*/ 	.word	0x00000570
        /*0724*/ 	.word	0x000000ff
        /*0728*/ 	.word	0x00016860
        /*072c*/ 	.short	0x0100
        /*072e*/ 	.byte	0x08
	.zero		1


	//   ....[8]....
        /*0730*/ 	.word	0x00000580
        /*0734*/ 	.word	0x000000ff
        /*0738*/ 	.word	0x00016858
        /*073c*/ 	.short	0x0100
        /*073e*/ 	.byte	0x08
	.zero		1


	//   ....[9]....
        /*0740*/ 	.word	0x00000590
        /*0744*/ 	.word	0x000000ff
        /*0748*/ 	.word	0x00016868
        /*074c*/ 	.short	0x0100
        /*074e*/ 	.byte	0x08
	.zero		1


	//   ....[10]....
        /*0750*/ 	.word	0x00000680
        /*0754*/ 	.word	0x000000ff
        /*0758*/ 	.word	0x00016870
        /*075c*/ 	.short	0x0100
        /*075e*/ 	.byte	0x06
	.zero		1


	//   ....[11]....
        /*0760*/ 	.word	0x00000690
        /*0764*/ 	.word	0x000000ff
        /*0768*/ 	.word	0x00016880
        /*076c*/ 	.short	0x0100
        /*076e*/ 	.byte	0x06
	.zero		1


	//   ....[12]....
        /*0770*/ 	.word	0x000006a0
        /*0774*/ 	.word	0x000000ff
        /*0778*/ 	.word	0x00016878
        /*077c*/ 	.short	0x0100
        /*077e*/ 	.byte	0x06
	.zero		1


	//   ....[13]....
        /*0780*/ 	.word	0x000006b0
        /*0784*/ 	.word	0x000000ff
        /*0788*/ 	.word	0x00016888
        /*078c*/ 	.short	0x0100
        /*078e*/ 	.byte	0x06
	.zero		1


	//   ....[14]....
        /*0790*/ 	.word	0x000007e0
        /*0794*/ 	.word	0x000000ff
        /*0798*/ 	.word	0x00016890
        /*079c*/ 	.short	0x0100
        /*079e*/ 	.byte	0x08
	.zero		1


	//   ....[15]....
        /*07a0*/ 	.word	0x000007f0
        /*07a4*/ 	.word	0x000000ff
        /*07a8*/ 	.word	0x000168a0
        /*07ac*/ 	.short	0x0100
        /*07ae*/ 	.byte	0x08
	.zero		1


	//   ....[16]....
        /*07b0*/ 	.word	0x00000800
        /*07b4*/ 	.word	0x000000ff
        /*07b8*/ 	.word	0x00016898
        /*07bc*/ 	.short	0x0100
        /*07be*/ 	.byte	0x08
	.zero		1


	//   ....[17]....
        /*07c0*/ 	.word	0x00000810
        /*07c4*/ 	.word	0x000000ff
        /*07c8*/ 	.word	0x000168a8
        /*07cc*/ 	.short	0x0100
        /*07ce*/ 	.byte	0x08
	.zero		1


	//   ....[18]....
        /*07d0*/ 	.word	0x00000940
        /*07d4*/ 	.word	0x000000ff
        /*07d8*/ 	.word	0x000168b0
        /*07dc*/ 	.short	0x0100
        /*07de*/ 	.byte	0x08
	.zero		1


	//   ....[19]....
        /*07e0*/ 	.word	0x00000950
        /*07e4*/ 	.word	0x000000ff
        /*07e8*/ 	.word	0x000168c0
        /*07ec*/ 	.short	0x0100
        /*07ee*/ 	.byte	0x08
	.zero		1


	//   ....[20]....
        /*07f0*/ 	.word	0x00000960
        /*07f4*/ 	.word	0x000000ff
        /*07f8*/ 	.word	0x000168b8
        /*07fc*/ 	.short	0x0100
        /*07fe*/ 	.byte	0x08
	.zero		1


	//   ....[21]....
        /*0800*/ 	.word	0x00000970
        /*0804*/ 	.word	0x000000ff
        /*0808*/ 	.word	0x000168c8
        /*080c*/ 	.short	0x0100
        /*080e*/ 	.byte	0x08
	.zero		1


	//   ....[22]....
        /*0810*/ 	.word	0x00002d40
        /*0814*/ 	.word	0x00000055
        /*0818*/ 	.word	0x00016890
        /*081c*/ 	.short	0x010a
        /*081e*/ 	.byte	0x3f
	.zero		1


	//   ....[23]....
        /*0820*/ 	.word	0x00004110
        /*0824*/ 	.word	0x00000055
        /*0828*/ 	.word	0x00016890
        /*082c*/ 	.short	0x010a
        /*082e*/ 	.byte	0x3f
	.zero		1


	//   ....[24]....
        /*0830*/ 	.word	0x00005260
        /*0834*/ 	.word	0x00000055
        /*0838*/ 	.word	0x00016890
        /*083c*/ 	.short	0x010a
        /*083e*/ 	.byte	0x3f
	.zero		1


	//   ....[25]....
        /*0840*/ 	.word	0x00005470
        /*0844*/ 	.word	0x00000020
        /*0848*/ 	.word	0x00000000
        /*084c*/ 	.short	0x0101
        /*084e*/ 	.byte	0x3f
	.zero		1


	//   ....[26]....
        /*0850*/ 	.word	0x000054b0
        /*0854*/ 	.word	0x00000055
        /*0858*/ 	.word	0x000168b0
        /*085c*/ 	.short	0x010a
        /*085e*/ 	.byte	0x3f
	.zero		1


	//   ....[27]....
        /*0860*/ 	.word	0x00005890
        /*0864*/ 	.word	0x00000055
        /*0868*/ 	.word	0x00000000
        /*086c*/ 	.short	0x0101
        /*086e*/ 	.byte	0x3f
	.zero		1


	//   ....[28]....
        /*0870*/ 	.word	0x00006100
        /*0874*/ 	.word	0x00000002
        /*0878*/ 	.word	0x00016800
        /*087c*/ 	.short	0x010a
        /*087e*/ 	.byte	0x3f
	.zero		1


	//   ....[29]....
        /*0880*/ 	.word	0x00006150
        /*0884*/ 	.word	0x00000002
        /*0888*/ 	.word	0x00016800
        /*088c*/ 	.short	0x010a
        /*088e*/ 	.byte	0x3f
	.zero		1


	//   ....[30]....
        /*0890*/ 	.word	0x00006e90
        /*0894*/ 	.word	0x00000002
        /*0898*/ 	.word	0x00016800
        /*089c*/ 	.short	0x010a
        /*089e*/ 	.byte	0x3f
	.zero		1


	//   ....[31]....
        /*08a0*/ 	.word	0x00008450
        /*08a4*/ 	.word	0x00000002
        /*08a8*/ 	.word	0x00016800
        /*08ac*/ 	.short	0x010a
        /*08ae*/ 	.byte	0x3f
	.zero		1


	//   ....[32]....
        /*08b0*/ 	.word	0x00009540
        /*08b4*/ 	.word	0x00000007
        /*08b8*/ 	.word	0x00016830
        /*08bc*/ 	.short	0x010a
        /*08be*/ 	.byte	0x3f
	.zero		1


	//   ....[33]....
        /*08c0*/ 	.word	0x000096c0
        /*08c4*/ 	.word	0x00000007
        /*08c8*/ 	.word	0x00016830
        /*08cc*/ 	.short	0x010a
        /*08ce*/ 	.byte	0x3f
	.zero		1


	//   ....[34]....
        /*08d0*/ 	.word	0x00009b20
        /*08d4*/ 	.word	0x00000000
        /*08d8*/ 	.word	0x00000000
        /*08dc*/ 	.short	0x0101
        /*08de*/ 	.byte	0x3f
	.zero		1


	//   ....[35]....
        /*08e0*/ 	.word	0x0000c9d0
        /*08e4*/ 	.word	0x0000000d
        /*08e8*/ 	.word	0x00016830
        /*08ec*/ 	.short	0x010a
        /*08ee*/ 	.byte	0x3f
	.zero		1


	//   ....[36]....
        /*08f0*/ 	.word	0x0000ca20
        /*08f4*/ 	.word	0x0000000d
        /*08f8*/ 	.word	0x00016830
        /*08fc*/ 	.short	0x010a
        /*08fe*/ 	.byte	0x3f
	.zero		1


	//   ....[37]....
        /*0900*/ 	.word	0x0000cd30
        /*0904*/ 	.word	0x0000000d
        /*0908*/ 	.word	0x00016850
        /*090c*/ 	.short	0x010a
        /*090e*/ 	.byte	0x3f
	.zero		1


	//   ....[38]....
        /*0910*/ 	.word	0x0000cd70
        /*0914*/ 	.word	0x0000000d
        /*0918*/ 	.word	0x00016850
        /*091c*/ 	.short	0x010a
        /*091e*/ 	.byte	0x3f
	.zero		1


	//   ....[39]....
        /*0920*/ 	.word	0x0000d250
        /*0924*/ 	.word	0x00000013
        /*0928*/ 	.word	0x00000000
        /*092c*/ 	.short	0x0101
        /*092e*/ 	.byte	0x3f
	.zero		1


	//   ....[40]....
        /*0930*/ 	.word	0x0000eda0
        /*0934*/ 	.word	0x00000023
        /*0938*/ 	.word	0x00000000
        /*093c*/ 	.short	0x0101
        /*093e*/ 	.byte	0x3f
	.zero		1


	//   ....[41]....
        /*0940*/ 	.word	0x0000fba0
        /*0944*/ 	.word	0x00000000
        /*0948*/ 	.word	0x00016830
        /*094c*/ 	.short	0x010a
        /*094e*/ 	.byte	0x3f
	.zero		1


	//   ....[42]....
        /*0950*/ 	.word	0x0000fbf0
        /*0954*/ 	.word	0x00000000
        /*0958*/ 	.word	0x00016830
        /*095c*/ 	.short	0x010a
        /*095e*/ 	.byte	0x3f
	.zero		1


	//   ....[43]....
        /*0960*/ 	.word	0x0000ff00
        /*0964*/ 	.word	0x00000003
        /*0968*/ 	.word	0x00016850
        /*096c*/ 	.short	0x010a
        /*096e*/ 	.byte	0x3f
	.zero		1


	//   ....[44]....
        /*0970*/ 	.word	0x0000ff40
        /*0974*/ 	.word	0x00000003
        /*0978*/ 	.word	0x00016850
        /*097c*/ 	.short	0x010a
        /*097e*/ 	.byte	0x3f
	.zero		1


	//   ....[45]....
        /*0980*/ 	.word	0x00011120
        /*0984*/ 	.word	0x0000002b
        /*0988*/ 	.word	0x00000000
        /*098c*/ 	.short	0x0101
        /*098e*/ 	.byte	0x3f
	.zero		1


	//   ....[46]....
        /*0990*/ 	.word	0x000111b0
        /*0994*/ 	.word	0x00000017
        /*0998*/ 	.word	0x00000000
        /*099c*/ 	.short	0x0101
        /*099e*/ 	.byte	0x3f
	.zero		1


	//   ....[47]....
        /*09a0*/ 	.word	0x00011b40
        /*09a4*/ 	.word	0x00000000
        /*09a8*/ 	.word	0x00016830
        /*09ac*/ 	.short	0x010a
        /*09ae*/ 	.byte	0x3f
	.zero		1


	//   ....[48]....
        /*09b0*/ 	.word	0x00011b90
        /*09b4*/ 	.word	0x00000000
        /*09b8*/ 	.word	0x00016830
        /*09bc*/ 	.short	0x010a
        /*09be*/ 	.byte	0x3f
	.zero		1


	//   ....[49]....
        /*09c0*/ 	.word	0x00011ea0
        /*09c4*/ 	.word	0x00000003
        /*09c8*/ 	.word	0x00016850
        /*09cc*/ 	.short	0x010a
        /*09ce*/ 	.byte	0x3f
	.zero		1


	//   ....[50]....
        /*09d0*/ 	.word	0x00011ee0
        /*09d4*/ 	.word	0x00000003
        /*09d8*/ 	.word	0x00016850
        /*09dc*/ 	.short	0x010a
        /*09de*/ 	.byte	0x3f
	.zero		1


	//   ....[51]....
        /*09e0*/ 	.word	0x000123d0
        /*09e4*/ 	.word	0x00000078
        /*09e8*/ 	.word	0x00000000
        /*09ec*/ 	.short	0x0101
        /*09ee*/ 	.byte	0x3f
	.zero		1


	//   ....[52]....
        /*09f0*/ 	.word	0x00013eb0
        /*09f4*/ 	.word	0x0000002f
        /*09f8*/ 	.word	0x00000000
        /*09fc*/ 	.short	0x0101
        /*09fe*/ 	.byte	0x3f
	.zero		1


	//   ....[53]....
        /*0a00*/ 	.word	0x000149c0
        /*0a04*/ 	.word	0x0000000b
        /*0a08*/ 	.word	0x00016850
        /*0a0c*/ 	.short	0x010a
        /*0a0e*/ 	.byte	0x3f
	.zero		1


	//   ....[54]....
        /*0a10*/ 	.word	0x00014a30
        /*0a14*/ 	.word	0x0000000b
        /*0a18*/ 	.word	0x00016850
        /*0a1c*/ 	.short	0x010a
        /*0a1e*/ 	.byte	0x3f
	.zero		1


	//   ....[55]....
        /*0a20*/ 	.word	0x00015020
        /*0a24*/ 	.word	0x00000008
        /*0a28*/ 	.word	0x00000000
        /*0a2c*/ 	.short	0x0101
        /*0a2e*/ 	.byte	0x3f
	.zero		1


	//   ....[56]....
        /*0a30*/ 	.word	0x00015f70
        /*0a34*/ 	.word	0x00000000
        /*0a38*/ 	.word	0x00000000
        /*0a3c*/ 	.short	0x0101
        /*0a3e*/ 	.byte	0x3f
	.zero		1


	//   ....[57]....
        /*0a40*/ 	.word	0x00018410
        /*0a44*/ 	.word	0x00000008
        /*0a48*/ 	.word	0x00016820
        /*0a4c*/ 	.short	0x010a
        /*0a4e*/ 	.byte	0x3f
	.zero		1


	//   ....[58]....
        /*0a50*/ 	.word	0x00018480
        /*0a54*/ 	.word	0x00000009
        /*0a58*/ 	.word	0x000168a0
        /*0a5c*/ 	.short	0x010a
        /*0a5e*/ 	.byte	0x3f
	.zero		1


	//   ....[59]....
        /*0a60*/ 	.word	0x00018630
        /*0a64*/ 	.word	0x00000009
        /*0a68*/ 	.word	0x000168c0
        /*0a6c*/ 	.short	0x010a
        /*0a6e*/ 	.byte	0x3f
	.zero		1


	//   ....[60]....
        /*0a70*/ 	.word	0x000188a0
        /*0a74*/ 	.word	0x0000000c
        /*0a78*/ 	.word	0x000168a0
        /*0a7c*/ 	.short	0x010a
        /*0a7e*/ 	.byte	0x3f
	.zero		1


	//   ....[61]....
        /*0a80*/ 	.word	0x00018a40
        /*0a84*/ 	.word	0x0000000c
        /*0a88*/ 	.word	0x000168c0
        /*0a8c*/ 	.short	0x010a
        /*0a8e*/ 	.byte	0x3f
	.zero		1


	//   ....[62]....
        /*0a90*/ 	.word	0x000198e0
        /*0a94*/ 	.word	0x00000005
        /*0a98*/ 	.word	0x00016840
        /*0a9c*/ 	.short	0x010a
        /*0a9e*/ 	.byte	0x3f
	.zero		1


	//   ....[63]....
        /*0aa0*/ 	.word	0x00019c30
        /*0aa4*/ 	.word	0x0000001b
        /*0aa8*/ 	.word	0x00016820
        /*0aac*/ 	.short	0x010a
        /*0aae*/ 	.byte	0x3f
	.zero		1


	//   ....[64]....
        /*0ab0*/ 	.word	0x00019f20
        /*0ab4*/ 	.word	0x00000003
        /*0ab8*/ 	.word	0x00016840
        /*0abc*/ 	.short	0x010a
        /*0abe*/ 	.byte	0x3f
	.zero		1


	//   ....[65]....
        /*0ac0*/ 	.word	0x0001a100
        /*0ac4*/ 	.word	0x00000002
        /*0ac8*/ 	.word	0x00000060
        /*0acc*/ 	.short	0x010a
        /*0ace*/ 	.byte	0x3f
	.zero		1


	//   ....[66]....
        /*0ad0*/ 	.word	0x0001a5a0
        /*0ad4*/ 	.word	0x00000003
        /*0ad8*/ 	.word	0x00016840
        /*0adc*/ 	.short	0x010a
        /*0ade*/ 	.byte	0x3f
	.zero		1


	//   ....[67]....
        /*0ae0*/ 	.word	0x0001a780
        /*0ae4*/ 	.word	0x00000003
        /*0ae8*/ 	.word	0x00000060
        /*0aec*/ 	.short	0x010a
        /*0aee*/ 	.byte	0x3f
	.zero		1


	//   ....[68]....
        /*0af0*/ 	.word	0x0001ab50
        /*0af4*/ 	.word	0x00000002
        /*0af8*/ 	.word	0x00016840
        /*0afc*/ 	.short	0x010a
        /*0afe*/ 	.byte	0x3f
	.zero		1


	//   ....[69]....
        /*0b00*/ 	.word	0x0001ad40
        /*0b04*/ 	.word	0x00000002
        /*0b08*/ 	.word	0x00000060
        /*0b0c*/ 	.short	0x010a
        /*0b0e*/ 	.byte	0x3f
	.zero		1


	//   ....[70]....
        /*0b10*/ 	.word	0x0001b080
        /*0b14*/ 	.word	0x00000003
        /*0b18*/ 	.word	0x00016860
        /*0b1c*/ 	.short	0x010a
        /*0b1e*/ 	.byte	0x3f
	.zero		1


	//   ....[71]....
        /*0b20*/ 	.word	0x0001bf00
        /*0b24*/ 	.word	0x00000009
        /*0b28*/ 	.word	0x00016820
        /*0b2c*/ 	.short	0x010a
        /*0b2e*/ 	.byte	0x3f
	.zero		1


	//   ....[72]....
        /*0b30*/ 	.word	0x0001c090
        /*0b34*/ 	.word	0x00000007
        /*0b38*/ 	.word	0x00000000
        /*0b3c*/ 	.short	0x010a
        /*0b3e*/ 	.byte	0x3f
	.zero		1


	//   ....[73]....
        /*0b40*/ 	.word	0x0001c100
        /*0b44*/ 	.word	0x00000003
        /*0b48*/ 	.word	0x00000000
        /*0b4c*/ 	.short	0x010a
        /*0b4e*/ 	.byte	0x3f
	.zero		1


	//   ....[74]....
        /*0b50*/ 	.word	0x0001c160
        /*0b54*/ 	.word	0x00000005
        /*0b58*/ 	.word	0x00000000
        /*0b5c*/ 	.short	0x010a
        /*0b5e*/ 	.byte	0x3f
	.zero		1


	//   ....[75]....
        /*0b60*/ 	.word	0x0001c190
        /*0b64*/ 	.word	0x00000003
        /*0b68*/ 	.word	0x00000000
        /*0b6c*/ 	.short	0x010a
        /*0b6e*/ 	.byte	0x3f
	.zero		1


	//   ....[76]....
        /*0b70*/ 	.word	0x0001c1f0
        /*0b74*/ 	.word	0x00000055
        /*0b78*/ 	.word	0x00016890
        /*0b7c*/ 	.short	0x010a
        /*0b7e*/ 	.byte	0x3f
	.zero		1


	//   ....[77]....
        /*0b80*/ 	.word	0x0001c240
        /*0b84*/ 	.word	0x00000055
        /*0b88*/ 	.word	0x00016890
        /*0b8c*/ 	.short	0x010a
        /*0b8e*/ 	.byte	0x3f
	.zero		1


	//   ....[78]....
        /*0b90*/ 	.word	0x0001c290
        /*0b94*/ 	.word	0x00000055
        /*0b98*/ 	.word	0x00016890
        /*0b9c*/ 	.short	0x010a
        /*0b9e*/ 	.byte	0x3f
	.zero		1


	//   ....[79]....
        /*0ba0*/ 	.word	0x0001c2e0
        /*0ba4*/ 	.word	0x00000055
        /*0ba8*/ 	.word	0x000168b0
        /*0bac*/ 	.short	0x010a
        /*0bae*/ 	.byte	0x3f
	.zero		1


	//   ....[80]....
        /*0bb0*/ 	.word	0x0001c8e0
        /*0bb4*/ 	.word	0x00000002
        /*0bb8*/ 	.word	0x00016800
        /*0bbc*/ 	.short	0x010a
        /*0bbe*/ 	.byte	0x3f
	.zero		1


	//   ....[81]....
        /*0bc0*/ 	.word	0x0001ce30
        /*0bc4*/ 	.word	0x00000002
        /*0bc8*/ 	.word	0x00016800
        /*0bcc*/ 	.short	0x010a
        /*0bce*/ 	.byte	0x3f
	.zero		1


	//   ....[82]....
        /*0bd0*/ 	.word	0x0001ce80
        /*0bd4*/ 	.word	0x00000007
        /*0bd8*/ 	.word	0x00016830
        /*0bdc*/ 	.short	0x010a
        /*0bde*/ 	.byte	0x3f
	.zero		1


	//   ....[83]....
        /*0be0*/ 	.word	0x0001ced0
        /*0be4*/ 	.word	0x0000000d
        /*0be8*/ 	.word	0x00016830
        /*0bec*/ 	.short	0x010a
        /*0bee*/ 	.byte	0x3f
	.zero		1


	//   ....[84]....
        /*0bf0*/ 	.word	0x0001cf20
        /*0bf4*/ 	.word	0x0000000d
        /*0bf8*/ 	.word	0x00016850
        /*0bfc*/ 	.short	0x010a
        /*0bfe*/ 	.byte	0x3f
	.zero		1


	//   ....[85]....
        /*0c00*/ 	.word	0x0001cf70
        /*0c04*/ 	.word	0x00000000
        /*0c08*/ 	.word	0x00016830
        /*0c0c*/ 	.short	0x010a
        /*0c0e*/ 	.byte	0x3f
	.zero		1


	//   ....[86]....
        /*0c10*/ 	.word	0x0001cfc0
        /*0c14*/ 	.word	0x00000003
        /*0c18*/ 	.word	0x00016850
        /*0c1c*/ 	.short	0x010a
        /*0c1e*/ 	.byte	0x3f
	.zero		1


	//   ....[87]....
        /*0c20*/ 	.word	0x0001d010
        /*0c24*/ 	.word	0x00000000
        /*0c28*/ 	.word	0x00016830
        /*0c2c*/ 	.short	0x010a
        /*0c2e*/ 	.byte	0x3f
	.zero		1


	//   ....[88]....
        /*0c30*/ 	.word	0x0001d060
        /*0c34*/ 	.word	0x00000003
        /*0c38*/ 	.word	0x00016850
        /*0c3c*/ 	.short	0x010a
        /*0c3e*/ 	.byte	0x3f
	.zero		1


	//   ....[89]....
        /*0c40*/ 	.word	0x0001d0b0
        /*0c44*/ 	.word	0x0000000b
        /*0c48*/ 	.word	0x00016850
        /*0c4c*/ 	.short	0x010a
        /*0c4e*/ 	.byte	0x3f
	.zero		1


	//   ....[90]....
        /*0c50*/ 	.word	0x0001d240
        /*0c54*/ 	.word	0x00000008
        /*0c58*/ 	.word	0x00016820
        /*0c5c*/ 	.short	0x010a
        /*0c5e*/ 	.byte	0x3f
	.zero		1


	//   ....[91]....
        /*0c60*/ 	.word	0x0001d290
        /*0c64*/ 	.word	0x00000009
        /*0c68*/ 	.word	0x000168a0
        /*0c6c*/ 	.short	0x010a
        /*0c6e*/ 	.byte	0x3f
	.zero		1


	//   ....[92]....
        /*0c70*/ 	.word	0x0001d2e0
        /*0c74*/ 	.word	0x00000009
        /*0c78*/ 	.word	0x000168c0
        /*0c7c*/ 	.short	0x010a
        /*0c7e*/ 	.byte	0x3f
	.zero		1


	//   ....[93]....
        /*0c80*/ 	.word	0x0001d330
        /*0c84*/ 	.word	0x0000000c
        /*0c88*/ 	.word	0x000168a0
        /*0c8c*/ 	.short	0x010a
        /*0c8e*/ 	.byte	0x3f
	.zero		1


	//   ....[94]....
        /*0c90*/ 	.word	0x0001d380
        /*0c94*/ 	.word	0x0000000c
        /*0c98*/ 	.word	0x000168c0
        /*0c9c*/ 	.short	0x010a
        /*0c9e*/ 	.byte	0x3f
	.zero		1


	//   ....[95]....
        /*0ca0*/ 	.word	0x0001d520
        /*0ca4*/ 	.word	0x00000005
        /*0ca8*/ 	.word	0x00016840
        /*0cac*/ 	.short	0x010a
        /*0cae*/ 	.byte	0x3f
	.zero		1


	//   ....[96]....
        /*0cb0*/ 	.word	0x0001d570
        /*0cb4*/ 	.word	0x0000001b
        /*0cb8*/ 	.word	0x00016820
        /*0cbc*/ 	.short	0x010a
        /*0cbe*/ 	.byte	0x3f
	.zero		1


	//   ....[97]....
        /*0cc0*/ 	.word	0x0001d5c0
        /*0cc4*/ 	.word	0x00000003
        /*0cc8*/ 	.word	0x00016840
        /*0ccc*/ 	.short	0x010a
        /*0cce*/ 	.byte	0x3f
	.zero		1


	//   ....[98]....
        /*0cd0*/ 	.word	0x0001d610
        /*0cd4*/ 	.word	0x00000002
        /*0cd8*/ 	.word	0x00000060
        /*0cdc*/ 	.short	0x010a
        /*0cde*/ 	.byte	0x3f
	.zero		1


	//   ....[99]....
        /*0ce0*/ 	.word	0x0001d660
        /*0ce4*/ 	.word	0x00000003
        /*0ce8*/ 	.word	0x00016840
        /*0cec*/ 	.short	0x010a
        /*0cee*/ 	.byte	0x3f
	.zero		1


	//   ....[100]....
        /*0cf0*/ 	.word	0x0001d6b0
        /*0cf4*/ 	.word	0x00000003
        /*0cf8*/ 	.word	0x00000060
        /*0cfc*/ 	.short	0x010a
        /*0cfe*/ 	.byte	0x3f
	.zero		1


	//   ....[101]....
        /*0d00*/ 	.word	0x0001d700
        /*0d04*/ 	.word	0x00000002
        /*0d08*/ 	.word	0x00016840
        /*0d0c*/ 	.short	0x010a
        /*0d0e*/ 	.byte	0x3f
	.zero		1


	//   ....[102]....
        /*0d10*/ 	.word	0x0001d750
        /*0d14*/ 	.word	0x00000002
        /*0d18*/ 	.word	0x00000060
        /*0d1c*/ 	.short	0x010a
        /*0d1e*/ 	.byte	0x3f
	.zero		1


	//   ....[103]....
        /*0d20*/ 	.word	0x0001d7a0
        /*0d24*/ 	.word	0x00000003
        /*0d28*/ 	.word	0x00016860
        /*0d2c*/ 	.short	0x010a
        /*0d2e*/ 	.byte	0x3f
	.zero		1


	//   ....[104]....
        /*0d30*/ 	.word	0x0001e150
        /*0d34*/ 	.word	0x00000009
        /*0d38*/ 	.word	0x00016820
        /*0d3c*/ 	.short	0x010a
        /*0d3e*/ 	.byte	0x3f
	.zero		1


	//   ....[105]....
        /*0d40*/ 	.word	0x0001e2f0
        /*0d44*/ 	.word	0x00000007
        /*0d48*/ 	.word	0x00000000
        /*0d4c*/ 	.short	0x010a
        /*0d4e*/ 	.byte	0x3f
	.zero		1


	//   ....[106]....
        /*0d50*/ 	.word	0x0001e340
        /*0d54*/ 	.word	0x00000003
        /*0d58*/ 	.word	0x00000000
        /*0d5c*/ 	.short	0x010a
        /*0d5e*/ 	.byte	0x3f
	.zero		1


	//   ....[107]....
        /*0d60*/ 	.word	0x0001e390
        /*0d64*/ 	.word	0x00000005
        /*0d68*/ 	.word	0x00000000
        /*0d6c*/ 	.short	0x010a
        /*0d6e*/ 	.byte	0x3f
	.zero		1


	//----- nvinfo : EIATTR_NUM_MBARRIERS
	.align		4
.L_239:
        /*0d70*/ 	.byte	0x03, 0x38
        /*0d72*/ 	.short	0x0016


	//----- nvinfo : EIATTR_EXIT_INSTR_OFFSETS
	.align		4
        /*0d74*/ 	.byte	0x04, 0x1c
        /*0d76*/ 	.short	(.L_241 - .L_240)


	//   ....[0]....
.L_240:
        /*0d78*/ 	.word	0x0001c1e0


	//----- nvinfo : EIATTR_MAX_THREADS
	.align		4
.L_241:
        /*0d7c*/ 	.byte	0x04, 0x05
        /*0d7e*/ 	.short	(.L_243 - .L_242)
.L_242:
        /*0d80*/ 	.word	0x00000200
        /*0d84*/ 	.word	0x00000001
        /*0d88*/ 	.word	0x00000001


	//----- nvinfo : EIATTR_CRS_STACK_SIZE
	.align		4
.L_243:
        /*0d8c*/ 	.byte	0x04, 0x1e
        /*0d8e*/ 	.short	(.L_245 - .L_244)
.L_244:
        /*0d90*/ 	.word	0x00000000


	//----- nvinfo : EIATTR_CBANK_PARAM_SIZE
	.align		4
.L_245:
        /*0d94*/ 	.byte	0x03, 0x19
        /*0d96*/ 	.short	0x0a70


	//----- nvinfo : EIATTR_PARAM_CBANK
	.align		4
        /*0d98*/ 	.byte	0x04, 0x0a
        /*0d9a*/ 	.short	(.L_247 - .L_246)
	.align		4
.L_246:
        /*0d9c*/ 	.word	index@(.nv.constant0._ZN7cutlass13device_kernelIN5flash11enable_sm90INS1_16FlashAttnFwdSm90INS1_25CollectiveMainloopFwdSm90ILi2EN4cute5tupleIJNS5_1CILi1EEES8_S8_EEENS6_IJNS7_ILi192EEENS7_ILi128EEENS7_ILi64EEEEEELi64ENS_10bfloat16_tEfNS_4arch4Sm90ELb0ELb1ELb0ELb1ELb0ELb1ELb0ELb1ELb1ELb0ELb0ELb0EEENS1_21CollectiveEpilogueFwdINS6_IJSA_SC_SB_EEES9_SE_SG_Li384ELb1ELb0ELb0ELb0EEENS1_36VarlenDynamicPersistentTileSchedulerILi192ELi128ELi384ELi32ELb0ELb0ELb1ELb1ELb0ELb1EEEEEEEEEvNT_6ParamsE)
        /*0da0*/ 	.short	0x0210
        /*0da2*/ 	.short	0x0a70


	//----- nvinfo : EIATTR_SW_WAR
	.align		4
.L_247:
        /*0da4*/ 	.byte	0x04, 0x36
        /*0da6*/ 	.short	(.L_249 - .L_248)
.L_248:
        /*0da8*/ 	.word	0x00000008
.L_249:


//--------------------- .nv.info._ZN7cutlass13device_kernelIN5flash11enable_sm90INS1_16FlashAttnFwdSm90INS1_25CollectiveMainloopFwdSm90ILi2EN4cute5tupleIJNS5_1CILi1EEES8_S8_EEENS6_IJNS7_ILi192EEENS7_ILi128EEENS7_ILi64EEEEEELi64ENS_10bfloat16_tEfNS_4arch4Sm90ELb1ELb0ELb0ELb0ELb0ELb0ELb0ELb1ELb1ELb0ELb0ELb0EEENS1_21CollectiveEpilogueFwdINS6_IJSA_SC_SB_EEES9_SE_SG_Li384ELb0ELb0ELb0ELb0EEENS1_30DynamicPersistentTileSchedulerILi384ELi32ELb0ELb0ELb1EEEEEEEEEvNT_6ParamsE --------------------------
	.section	.nv.info._ZN7cutlass13device_kernelIN5flash11enable_sm90INS1_16FlashAttnFwdSm90INS1_25CollectiveMainloopFwdSm90ILi2EN4cute5tupleIJNS5_1CILi1EEES8_S8_EEENS6_IJNS7_ILi192EEENS7_ILi128EEENS7_ILi64EEEEEELi64ENS_10bfloat16_tEfNS_4arch4Sm90ELb1ELb0ELb0ELb0ELb0ELb0ELb0ELb1ELb1ELb0ELb0ELb0EEENS1_21CollectiveEpilogueFwdINS6_IJSA_SC_SB_EEES9_SE_SG_Li384ELb0ELb0ELb0ELb0EEENS1_30DynamicPersistentTileSchedulerILi384ELi32ELb0ELb0ELb1EEEEEEEEEvNT_6ParamsE,"",@"SHT_CUDA_INFO"
	.sectionflags	@""
	.align	4


	//----- nvinfo : EIATTR_CUDA_API_VERSION
	.align		4
        /*0000*/ 	.byte	0x04, 0x37
        /*0002*/ 	.short	(.L_251 - .L_250)
.L_250:
        /*0004*/ 	.word	0x00000082


	//----- nvinfo : EIATTR_KPARAM_INFO
	.align		4
.L_251:
        /*0008*/ 	.byte	0x04, 0x17
        /*000a*/ 	.short	(.L_253 - .L_252)
.L_252:
        /*000c*/ 	.word	0x00000000
        /*0010*/ 	.short	0x0000
        /*0012*/ 	.short	0x0070
        /*0014*/ 	.byte	0x00, 0xf0, 0x01, 0x2e


	//----- nvinfo : EIATTR_SPARSE_MMA_MASK
	.align		4
.L_253:
        /*0018*/ 	.byte	0x03, 0x50
        /*001a*/ 	.short	0x0000


	//----- nvinfo : EIATTR_MAXREG_COUNT
	.align		4
        /*001c*/ 	.byte	0x03, 0x1b
        /*001e*/ 	.short	0x0080


	//----- nvinfo : EIATTR_NUM_BARRIERS
	.align		4
        /*0020*/ 	.byte	0x02, 0x4c
        /*0022*/ 	.byte	0x10
	.zero		1


	//----- nvinfo : EIATTR_EXTERNS
	.align		4
        /*0024*/ 	.byte	0x04, 0x0f
        /*0026*/ 	.short	(.L_255 - .L_254)


	//   ....[0]....
	.align		4
.L_254:
        /*0028*/ 	.word	index@(__assertfail)


	//----- nvinfo : EIATTR_MERCURY_ISA_VERSION
	.align		4
.L_255:
        /*002c*/ 	.byte	0x03, 0x5f
        /*002e*/ 	.short	0x0101


	//----- nvinfo : EIATTR_INT_WARP_WIDE_INSTR_OFFSETS
	.align		4
        /*0030*/ 	.byte	0x04, 0x31
        /*0032*/ 	.short	(.L_257 - .L_256)


	//   ....[0]....
.L_256:
        /*0034*/ 	.word	0x00000180


	//   ....[1]....
        /*0038*/ 	.word	0x000001b0


	//   ....[2]....
        /*003c*/ 	.word	0x000001c0


	//   ....[3]....
        /*0040*/ 	.word	0x000096c0


	//   ....[4]....
        /*0044*/ 	.word	0x00009750


	//   ....[5]....
        /*0048*/ 	.word	0x00009c00


	//   ....[6]....
        /*004c*/ 	.word	0x0000b320


	//   ....[7]....
        /*0050*/ 	.word	0x0000b3b0


	//----- nvinfo : EIATTR_COOP_GROUP_MASK_REGIDS
	.align		4
.L_257:
        /*0054*/ 	.byte	0x04, 0x29
        /*0056*/ 	.short	(.L_259 - .L_258)


	//   ....[0]....
.L_258:
        /*0058*/ 	.word	0xffffffff


	//   ....[1]....
        /*005c*/ 	.word	0xffffffff


	//   ....[2]....
        /*0060*/ 	.word	0xffffffff


	//   ....[3]....
        /*0064*/ 	.word	0xffffffff


	//   ....[4]....
        /*0068*/ 	.word	0xffffffff


	//   ....[5]....
        /*006c*/ 	.word	0xffffffff


	//   ....[6]....
        /*0070*/ 	.word	0xffffffff


	//   ....[7]....
        /*0074*/ 	.word	0xffffffff


	//   ....[8]....
        /*0078*/ 	.word	0xffffffff


	//   ....[9]....
        /*007c*/ 	.word	0xffffffff


	//   ....[10]....
        /*0080*/ 	.word	0xffffffff


	//   ....[11]....
        /*0084*/ 	.word	0xffffffff


	//   ....[12]....
        /*0088*/ 	.word	0xffffffff


	//   ....[13]....
        /*008c*/ 	.word	0xffffffff


	//   ....[14]....
        /*0090*/ 	.word	0xffffffff


	//   ....[15]....
        /*0094*/ 	.word	0xffffffff


	//   ....[16]....
        /*0098*/ 	.word	0xffffffff


	//   ....[17]....
        /*009c*/ 	.word	0xffffffff


	//   ....[18]....
        /*00a0*/ 	.word	0xffffffff


	//   ....[19]....
        /*00a4*/ 	.word	0xffffffff


	//   ....[20]....
        /*00a8*/ 	.word	0xffffffff


	//   ....[21]....
        /*00ac*/ 	.word	0xffffffff


	//   ....[22]....
        /*00b0*/ 	.word	0xffffffff


	//   ....[23]....
        /*00b4*/ 	.word	0xffffffff


	//   ....[24]....
        /*00b8*/ 	.word	0xffffffff


	//   ....[25]....
        /*00bc*/ 	.word	0xffffffff


	//   ....[26]....
        /*00c0*/ 	.word	0xffffffff


	//   ....[27]....
        /*00c4*/ 	.word	0xffffffff


	//   ....[28]....
        /*00c8*/ 	.word	0x0500000f


	//   ....[29]....
        /*00cc*/ 	.word	0x0500000f


	//----- nvinfo : EIATTR_COOP_GROUP_INSTR_OFFSETS
	.align		4
.L_259:
        /*00d0*/ 	.byte	0x04, 0x28
        /*00d2*/ 	.short	(.L_261 - .L_260)


	//   ....[0]....
.L_260:
        /*00d4*/ 	.word	0x00000060


	//   ....[1]....
        /*00d8*/ 	.word	0x00000190


	//   ....[2]....
        /*00dc*/ 	.word	0x000001e0


	//   ....[3]....
        /*00e0*/ 	.word	0x000003d0


	//   ....[4]....
        /*00e4*/ 	.word	0x00000530


	//   ....[5]....
        /*00e8*/ 	.word	0x00000650


	//   ....[6]....
        /*00ec*/ 	.word	0x000007b0


	//   ....[7]....
        /*00f0*/ 	.word	0x00001300


	//   ....[8]....
        /*00f4*/ 	.word	0x000020b0


	//   ....[9]....
        /*00f8*/ 	.word	0x000020f0


	//   ....[10]....
        /*00fc*/ 	.word	0x00002b80


	//   ....[11]....
        /*0100*/ 	.word	0x00002bf0


	//   ....[12]....
        /*0104*/ 	.word	0x00004430


	//   ....[13]....
        /*0108*/ 	.word	0x00004500


	//   ....[14]....
        /*010c*/ 	.word	0x00004e40


	//   ....[15]....
        /*0110*/ 	.word	0x00004eb0


	//   ....[16]....
        /*0114*/ 	.word	0x00006490


	//   ....[17]....
        /*0118*/ 	.word	0x000064c0


	//   ....[18]....
        /*011c*/ 	.word	0x00006a40


	//   ....[19]....
        /*0120*/ 	.word	0x00006aa0


	//   ....[20]....
        /*0124*/ 	.word	0x00007b80


	//   ....[21]....
        /*0128*/ 	.word	0x00007bc0


	//   ....[22]....
        /*012c*/ 	.word	0x00007cb0


	//   ....[23]....
        /*0130*/ 	.word	0x00007cc0


	//   ....[24]....
        /*0134*/ 	.word	0x000087d0


	//   ....[25]....
        /*0138*/ 	.word	0x00009160


	//   ....[26]....
        /*013c*/ 	.word	0x0000b650


	//   ....[27]....
        /*0140*/ 	.word	0x0000b7d0


	//   ....[28]....
        /*0144*/ 	.word	0x0000bd10


	//   ....[29]....
        /*0148*/ 	.word	0x0000c100


	//----- nvinfo : EIATTR_REG_RECONFIG
	.align		4
.L_261:
        /*014c*/ 	.byte	0x01, 0x54
	.zero		2


	//----- nvinfo : EIATTR_SYSCALL_OFFSETS
	.align		4
        /*0150*/ 	.byte	0x04, 0x46
        /*0152*/ 	.short	(.L_263 - .L_262)


	//   ....[0]....
.L_262:
        /*0154*/ 	.word	0x000014b0


	//   ....[1]....
        /*0158*/ 	.word	0x000098e0


	//   ....[2]....
        /*015c*/ 	.word	0x00009a20


	//   ....[3]....
        /*0160*/ 	.word	0x00009b10


	//----- nvinfo : EIATTR_MBARRIER_INSTR_OFFSETS
	.align		4
.L_263:
        /*0164*/ 	.byte	0x04, 0x39
        /*0166*/ 	.short	(.L_265 - .L_264)


	//   ....[0]....
.L_264:
        /*0168*/ 	.word	0x00000280
        /*016c*/ 	.word	0x000000ff
        /*0170*/ 	.word	0x00016800
        /*0174*/ 	.short	0x0100
        /*0176*/ 	.byte	0x06
	.zero		1


	//   ....[1]....
        /*0178*/ 	.word	0x00000290
        /*017c*/ 	.word	0x000000ff
        /*0180*/ 	.word	0x00016820
        /*0184*/ 	.short	0x0100
        /*0186*/ 	.byte	0x06
	.zero		1


	//   ....[2]....
        /*0188*/ 	.word	0x00000380
        /*018c*/ 	.word	0x000000ff
        /*0190*/ 	.word	0x00016830
        /*0194*/ 	.short	0x0100
        /*0196*/ 	.byte	0x08
	.zero		1


	//   ....[3]....
        /*0198*/ 	.word	0x00000390
        /*019c*/ 	.word	0x000000ff
        /*01a0*/ 	.word	0x00016840
        /*01a4*/ 	.short	0x0100
        /*01a6*/ 	.byte	0x08
	.zero		1


	//   ....[4]....
        /*01a8*/ 	.word	0x000003a0
        /*01ac*/ 	.word	0x000000ff
        /*01b0*/ 	.word	0x00016838
        /*01b4*/ 	.short	0x0100
        /*01b6*/ 	.byte	0x08
	.zero		1


	//   ....[5]....
        /*01b8*/ 	.word	0x000003b0
        /*01bc*/ 	.word	0x000000ff
        /*01c0*/ 	.word	0x00016848
        /*01c4*/ 	.short	0x0100
        /*01c6*/ 	.byte	0x08
	.zero		1


	//   ....[6]....
        /*01c8*/ 	.word	0x000004e0
        /*01cc*/ 	.word	0x000000ff
        /*01d0*/ 	.word	0x00016850
        /*01d4*/ 	.short	0x0100
        /*01d6*/ 	.byte	0x08
	.zero		1


	//   ....[7]....
        /*01d8*/ 	.word	0x000004f0
        /*01dc*/ 	.word	0x000000ff
        /*01e0*/ 	.word	0x00016860
        /*01e4*/ 	.short	0x0100
        /*01e6*/ 	.byte	0x08
	.zero		1


	//   ....[8]....
        /*01e8*/ 	.word	0x00000500
        /*01ec*/ 	.word	0x000000ff
        /*01f0*/ 	.word	0x00016858
        /*01f4*/ 	.short	0x0100
        /*01f6*/ 	.byte	0x08
	.zero		1


	//   ....[9]....
        /*01f8*/ 	.word	0x00000510
        /*01fc*/ 	.word	0x000000ff
        /*0200*/ 	.word	0x00016868
        /*0204*/ 	.short	0x0100
        /*0206*/ 	.byte	0x08
	.zero		1


	//   ....[10]....
        /*0208*/ 	.word	0x00000600
        /*020c*/ 	.word	0x000000ff
        /*0210*/ 	.word	0x00016870
        /*0214*/ 	.short	0x0100
        /*0216*/ 	.byte	0x06
	.zero		1


	//   ....[11]....
        /*0218*/ 	.word	0x00000610
        /*021c*/ 	.word	0x000000ff
        /*0220*/ 	.word	0x00016880
        /*0224*/ 	.short	0x0100
        /*0226*/ 	.byte	0x06
	.zero		1


	//   ....[12]....
        /*0228*/ 	.word	0x00000620
        /*022c*/ 	.word	0x000000ff
        /*0230*/ 	.word	0x00016878
        /*0234*/ 	.short	0x0100
        /*0236*/ 	.byte	0x06
	.zero		1


	//   ....[13]....
        /*0238*/ 	.word	0x00000630
        /*023c*/ 	.word	0x000000ff
        /*0240*/ 	.word	0x00016888
        /*0244*/ 	.short	0x0100
        /*0246*/ 	.byte	0x06
	.zero		1


	//   ....[14]....
        /*0248*/ 	.word	0x00000760
        /*024c*/ 	.word	0x000000ff
        /*0250*/ 	.word	0x00016890
        /*0254*/ 	.short	0x0100
        /*0256*/ 	.byte	0x08
	.zero		1


	//   ....[15]....
        /*0258*/ 	.word	0x00000770
        /*025c*/ 	.word	0x000000ff
        /*0260*/ 	.word	0x000168a0
        /*0264*/ 	.short	0x0100
        /*0266*/ 	.byte	0x08
	.zero		1


	//   ....[16]....
        /*0268*/ 	.word	0x00000780
        /*026c*/ 	.word	0x000000ff
        /*0270*/ 	.word	0x00016898
        /*0274*/ 	.short	0x0100
        /*0276*/ 	.byte	0x08
	.zero		1


	//   ....[17]....
        /*0278*/ 	.word	0x00000790
        /*027c*/ 	.word	0x000000ff
        /*0280*/ 	.word	0x000168a8
        /*0284*/ 	.short	0x0100
        /*0286*/ 	.byte	0x08
	.zero		1


	//   ....[18]....
        /*0288*/ 	.word	0x000008c0
        /*028c*/ 	.word	0x000000ff
        /*0290*/ 	.word	0x000168b0
        /*0294*/ 	.short	0x0100
        /*0296*/ 	.byte	0x08
	.zero		1


	//   ....[19]....
        /*0298*/ 	.word	0x000008d0
        /*029c*/ 	.word	0x000000ff
        /*02a0*/ 	.word	0x000168c0
        /*02a4*/ 	.short	0x0100
        /*02a6*/ 	.byte	0x08
	.zero		1


	//   ....[20]....
        /*02a8*/ 	.word	0x000008e0
        /*02ac*/ 	.word	0x000000ff
        /*02b0*/ 	.word	0x000168b8
        /*02b4*/ 	.short	0x0100
        /*02b6*/ 	.byte	0x08
	.zero		1


	//   ....[21]....
        /*02b8*/ 	.word	0x000008f0
        /*02bc*/ 	.word	0x000000ff
        /*02c0*/ 	.word	0x000168c8
        /*02c4*/ 	.short	0x0100
        /*02c6*/ 	.byte	0x08
	.zero		1


	//   ....[22]....
        /*02c8*/ 	.word	0x00001530
        /*02cc*/ 	.word	0x000000ff
        /*02d0*/ 	.word	0x00016800
        /*02d4*/ 	.short	0x010a
        /*02d6*/ 	.byte	0x28
	.zero		1


	//   ....[23]....
        /*02d8*/ 	.word	0x000015b0
        /*02dc*/ 	.word	0x00000003
        /*02e0*/ 	.word	0x00016830
        /*02e4*/ 	.short	0x010a
        /*02e6*/ 	.byte	0x3f
	.zero		1


	//   ....[24]....
        /*02e8*/ 	.word	0x00001610
        /*02ec*/ 	.word	0x00000003
        /*02f0*/ 	.word	0x00016830
        /*02f4*/ 	.short	0x010a
        /*02f6*/ 	.byte	0x3f
	.zero		1


	//   ....[25]....
        /*02f8*/ 	.word	0x00001af0
        /*02fc*/ 	.word	0x00000003
        /*0300*/ 	.word	0x00000000
        /*0304*/ 	.short	0x0101
        /*0306*/ 	.byte	0x3f
	.zero		1


	//   ....[26]....
        /*0308*/ 	.word	0x000038f0
        /*030c*/ 	.word	0x000000ff
        /*0310*/ 	.word	0x00016830
        /*0314*/ 	.short	0x010a
        /*0316*/ 	.byte	0x06
	.zero		1


	//   ....[27]....
        /*0318*/ 	.word	0x00003930
        /*031c*/ 	.word	0x000000ff
        /*0320*/ 	.word	0x00016830
        /*0324*/ 	.short	0x010a
        /*0326*/ 	.byte	0x06
	.zero		1


	//   ....[28]....
        /*0328*/ 	.word	0x00003b10
        /*032c*/ 	.word	0x000000ff
        /*0330*/ 	.word	0x00016850
        /*0334*/ 	.short	0x010a
        /*0336*/ 	.byte	0x06
	.zero		1


	//   ....[29]....
        /*0338*/ 	.word	0x00003b50
        /*033c*/ 	.word	0x000000ff
        /*0340*/ 	.word	0x00016850
        /*0344*/ 	.short	0x010a
        /*0346*/ 	.byte	0x06
	.zero		1


	//   ....[30]....
        /*0348*/ 	.word	0x00005460
        /*034c*/ 	.word	0x00000025
        /*0350*/ 	.word	0x00000000
        /*0354*/ 	.short	0x0101
        /*0356*/ 	.byte	0x3f
	.zero		1


	//   ....[31]....
        /*0358*/ 	.word	0x000055b0
        /*035c*/ 	.word	0x00000004
        /*0360*/ 	.word	0x00000000
        /*0364*/ 	.short	0x0101
        /*0366*/ 	.byte	0x3f
	.zero		1


	//   ....[32]....
        /*0368*/ 	.word	0x00005ee0
        /*036c*/ 	.word	0x000000ff
        /*0370*/ 	.word	0x00016830
        /*0374*/ 	.short	0x010a
        /*0376*/ 	.byte	0x06
	.zero		1


	//   ....[33]....
        /*0378*/ 	.word	0x00005f20
        /*037c*/ 	.word	0x000000ff
        /*0380*/ 	.word	0x00016830
        /*0384*/ 	.short	0x010a
        /*0386*/ 	.byte	0x06
	.zero		1


	//   ....[34]....
        /*0388*/ 	.word	0x00006100
        /*038c*/ 	.word	0x000000ff
        /*0390*/ 	.word	0x00016850
        /*0394*/ 	.short	0x010a
        /*0396*/ 	.byte	0x06
	.zero		1


	//   ....[35]....
        /*0398*/ 	.word	0x00006140
        /*039c*/ 	.word	0x000000ff
        /*03a0*/ 	.word	0x00016850
        /*03a4*/ 	.short	0x010a
        /*03a6*/ 	.byte	0x06
	.zero		1


	//   ....[36]....
        /*03a8*/ 	.word	0x000076d0
        /*03ac*/ 	.word	0x00000023
        /*03b0*/ 	.word	0x00000000
        /*03b4*/ 	.short	0x0101
        /*03b6*/ 	.byte	0x3f
	.zero		1


	//   ....[37]....
        /*03b8*/ 	.word	0x000078a0
        /*03bc*/ 	.word	0x0000001f
        /*03c0*/ 	.word	0x00000000
        /*03c4*/ 	.short	0x0101
        /*03c6*/ 	.byte	0x3f
	.zero		1


	//   ....[38]....
        /*03c8*/ 	.word	0x00007af0
        /*03cc*/ 	.word	0x000000ff
        /*03d0*/ 	.word	0x00016850
        /*03d4*/ 	.short	0x010a
        /*03d6*/ 	.byte	0x05
	.zero		1


	//   ....[39]....
        /*03d8*/ 	.word	0x00007b30
        /*03dc*/ 	.word	0x000000ff
        /*03e0*/ 	.word	0x00016850
        /*03e4*/ 	.short	0x010a
        /*03e6*/ 	.byte	0x05
	.zero		1


	//   ....[40]....
        /*03e8*/ 	.word	0x00008130
        /*03ec*/ 	.word	0x00000000
        /*03f0*/ 	.word	0x00000000
        /*03f4*/ 	.short	0x0101
        /*03f6*/ 	.byte	0x3f
	.zero		1


	//   ....[41]....
        /*03f8*/ 	.word	0x00008930
        /*03fc*/ 	.word	0x000000ff
        /*0400*/ 	.word	0x00000000
        /*0404*/ 	.short	0x0101
        /*0406*/ 	.byte	0x05
	.zero		1


	//   ....[42]....
        /*0408*/ 	.word	0x00009ea0
        /*040c*/ 	.word	0x0000000d
        /*0410*/ 	.word	0x00016840
        /*0414*/ 	.short	0x010a
        /*0416*/ 	.byte	0x3f
	.zero		1


	//   ....[43]....
        /*0418*/ 	.word	0x0000a190
        /*041c*/ 	.word	0x000000ff
        /*0420*/ 	.word	0x00016820
        /*0424*/ 	.short	0x010a
        /*0426*/ 	.byte	0x27
	.zero		1


	//   ....[44]....
        /*0428*/ 	.word	0x0000a460
        /*042c*/ 	.word	0x00000003
        /*0430*/ 	.word	0x00016840
        /*0434*/ 	.short	0x010a
        /*0436*/ 	.byte	0x3f
	.zero		1


	//   ....[45]....
        /*0438*/ 	.word	0x0000a600
        /*043c*/ 	.word	0x00000002
        /*0440*/ 	.word	0x00000060
        /*0444*/ 	.short	0x010a
        /*0446*/ 	.byte	0x3f
	.zero		1


	//   ....[46]....
        /*0448*/ 	.word	0x0000aa30
        /*044c*/ 	.word	0x00000004
        /*0450*/ 	.word	0x00016840
        /*0454*/ 	.short	0x010a
        /*0456*/ 	.byte	0x3f
	.zero		1


	//   ....[47]....
        /*0458*/ 	.word	0x0000abd0
        /*045c*/ 	.word	0x00000004
        /*0460*/ 	.word	0x00000060
        /*0464*/ 	.short	0x010a
        /*0466*/ 	.byte	0x3f
	.zero		1


	//   ....[48]....
        /*0468*/ 	.word	0x0000af60
        /*046c*/ 	.word	0x00000003
        /*0470*/ 	.word	0x00016840
        /*0474*/ 	.short	0x010a
        /*0476*/ 	.byte	0x3f
	.zero		1


	//   ....[49]....
        /*0478*/ 	.word	0x0000b100
        /*047c*/ 	.word	0x00000003
        /*0480*/ 	.word	0x00000060
        /*0484*/ 	.short	0x010a
        /*0486*/ 	.byte	0x3f
	.zero		1


	//   ....[50]....
        /*0488*/ 	.word	0x0000b430
        /*048c*/ 	.word	0x00000003
        /*0490*/ 	.word	0x00016860
        /*0494*/ 	.short	0x010a
        /*0496*/ 	.byte	0x3f
	.zero		1


	//   ....[51]....
        /*0498*/ 	.word	0x0000b7b0
        /*049c*/ 	.word	0x00000007
        /*04a0*/ 	.word	0x00016820
        /*04a4*/ 	.short	0x010a
        /*04a6*/ 	.byte	0x3f
	.zero		1


	//   ....[52]....
        /*04a8*/ 	.word	0x0000b8d0
        /*04ac*/ 	.word	0x00000005
        /*04b0*/ 	.word	0x00000000
        /*04b4*/ 	.short	0x010a
        /*04b6*/ 	.byte	0x3f
	.zero		1


	//   ....[53]....
        /*04b8*/ 	.word	0x0000b940
        /*04bc*/ 	.word	0x00000003
        /*04c0*/ 	.word	0x00000000
        /*04c4*/ 	.short	0x010a
        /*04c6*/ 	.byte	0x3f
	.zero		1


	//   ....[54]....
        /*04c8*/ 	.word	0x0000b9a0
        /*04cc*/ 	.word	0x00000005
        /*04d0*/ 	.word	0x00000000
        /*04d4*/ 	.short	0x010a
        /*04d6*/ 	.byte	0x3f
	.zero		1


	//   ....[55]....
        /*04d8*/ 	.word	0x0000b9d0
        /*04dc*/ 	.word	0x00000003
        /*04e0*/ 	.word	0x00000000
        /*04e4*/ 	.short	0x010a
        /*04e6*/ 	.byte	0x3f
	.zero		1


	//   ....[56]....
        /*04e8*/ 	.word	0x0000ba40
        /*04ec*/ 	.word	0x00000003
        /*04f0*/ 	.word	0x00016800
        /*04f4*/ 	.short	0x010a
        /*04f6*/ 	.byte	0x3f
	.zero		1


	//   ....[57]....
        /*04f8*/ 	.word	0x0000ba90
        /*04fc*/ 	.word	0x00000003
        /*0500*/ 	.word	0x00016830
        /*0504*/ 	.short	0x010a
        /*0506*/ 	.byte	0x3f
	.zero		1


	//   ....[58]....
        /*0508*/ 	.word	0x0000baf0
        /*050c*/ 	.word	0x00000005
        /*0510*/ 	.word	0x00016830
        /*0514*/ 	.short	0x010a
        /*0516*/ 	.byte	0x3f
	.zero		1


	//   ....[59]....
        /*0518*/ 	.word	0x0000bb50
        /*051c*/ 	.word	0x00000005
        /*0520*/ 	.word	0x00016850
        /*0524*/ 	.short	0x010a
        /*0526*/ 	.byte	0x3f
	.zero		1


	//   ....[60]....
        /*0528*/ 	.word	0x0000bbb0
        /*052c*/ 	.word	0x00000005
        /*0530*/ 	.word	0x00016830
        /*0534*/ 	.short	0x010a
        /*0536*/ 	.byte	0x3f
	.zero		1


	//   ....[61]....
        /*0538*/ 	.word	0x0000bc10
        /*053c*/ 	.word	0x00000005
        /*0540*/ 	.word	0x00016850
        /*0544*/ 	.short	0x010a
        /*0546*/ 	.byte	0x3f
	.zero		1


	//   ....[62]....
        /*0548*/ 	.word	0x0000bc70
        /*054c*/ 	.word	0x00000007
        /*0550*/ 	.word	0x00016850
        /*0554*/ 	.short	0x010a
        /*0556*/ 	.byte	0x3f
	.zero		1


	//   ....[63]....
        /*0558*/ 	.word	0x0000bdd0
        /*055c*/ 	.word	0x0000000d
        /*0560*/ 	.word	0x00016840
        /*0564*/ 	.short	0x010a
        /*0566*/ 	.byte	0x3f
	.zero		1


	//   ....[64]....
        /*0568*/ 	.word	0x0000be30
        /*056c*/ 	.word	0x00000005
        /*0570*/ 	.word	0x00016820
        /*0574*/ 	.short	0x010a
        /*0576*/ 	.byte	0x3f
	.zero		1


	//   ....[65]....
        /*0578*/ 	.word	0x0000be80
        /*057c*/ 	.word	0x00000003
        /*0580*/ 	.word	0x00016840
        /*0584*/ 	.short	0x010a
        /*0586*/ 	.byte	0x3f
	.zero		1


	//   ....[66]....
        /*0588*/ 	.word	0x0000bed0
        /*058c*/ 	.word	0x00000002
        /*0590*/ 	.word	0x00000060
        /*0594*/ 	.short	0x010a
        /*0596*/ 	.byte	0x3f
	.zero		1


	//   ....[67]....
        /*0598*/ 	.word	0x0000bf20
        /*059c*/ 	.word	0x00000004
        /*05a0*/ 	.word	0x00016840
        /*05a4*/ 	.short	0x010a
        /*05a6*/ 	.byte	0x3f
	.zero		1


	//   ....[68]....
        /*05a8*/ 	.word	0x0000bf70
        /*05ac*/ 	.word	0x00000004
        /*05b0*/ 	.word	0x00000060
        /*05b4*/ 	.short	0x010a
        /*05b6*/ 	.byte	0x3f
	.zero		1


	//   ....[69]....
        /*05b8*/ 	.word	0x0000bfc0
        /*05bc*/ 	.word	0x00000003
        /*05c0*/ 	.word	0x00016840
        /*05c4*/ 	.short	0x010a
        /*05c6*/ 	.byte	0x3f
	.zero		1


	//   ....[70]....
        /*05c8*/ 	.word	0x0000c010
        /*05cc*/ 	.word	0x00000003
        /*05d0*/ 	.word	0x00000060
        /*05d4*/ 	.short	0x010a
        /*05d6*/ 	.byte	0x3f
	.zero		1


	//   ....[71]....
        /*05d8*/ 	.word	0x0000c060
        /*05dc*/ 	.word	0x00000003
        /*05e0*/ 	.word	0x00016860
        /*05e4*/ 	.short	0x010a
        /*05e6*/ 	.byte	0x3f
	.zero		1


	//   ....[72]....
        /*05e8*/ 	.word	0x0000c140
        /*05ec*/ 	.word	0x00000007
        /*05f0*/ 	.word	0x00016820
        /*05f4*/ 	.short	0x010a
        /*05f6*/ 	.byte	0x3f
	.zero		1


	//   ....[73]....
        /*05f8*/ 	.word	0x0000c190
        /*05fc*/ 	.word	0x00000005
        /*0600*/ 	.word	0x00000000
        /*0604*/ 	.short	0x010a
        /*0606*/ 	.byte	0x3f
	.zero		1


	//   ....[74]....
        /*0608*/ 	.word	0x0000c1e0
        /*060c*/ 	.word	0x00000003
        /*0610*/ 	.word	0x00000000
        /*0614*/ 	.short	0x010a
        /*0616*/ 	.byte	0x3f
	.zero		1


	//   ....[75]....
        /*0618*/ 	.word	0x0000c230
        /*061c*/ 	.word	0x00000005
        /*0620*/ 	.word	0x00000000
        /*0624*/ 	.short	0x010a
        /*0626*/ 	.byte	0x3f
	.zero		1


	//----- nvinfo : EIATTR_NUM_MBARRIERS
	.align		4
.L_265:
        /*0628*/ 	.byte	0x03, 0x38
        /*062a*/ 	.short	0x0016


	//----- nvinfo : EIATTR_EXIT_INSTR_OFFSETS
	.align		4
        /*062c*/ 	.byte	0x04, 0x1c
        /*062e*/ 	.short	(.L_267 - .L_266)


	//   ....[0]....
.L_266:
        /*0630*/ 	.word	0x00000a50


	//   ....[1]....
        /*0634*/ 	.word	0x00009120


	//   ....[2]....
        /*0638*/ 	.word	0x00009180


	//   ....[3]....
        /*063c*/ 	.word	0x0000b7f0


	//   ....[4]....
        /*0640*/ 	.word	0x0000ba20


	//----- nvinfo : EIATTR_MAX_THREADS
	.align		4
.L_267:
        /*0644*/ 	.byte	0x04, 0x05
        /*0646*/ 	.short	(.L_269 - .L_268)
.L_268:
        /*0648*/ 	.word	0x00000200
        /*064c*/ 	.word	0x00000001
        /*0650*/ 	.word	0x00000001


	//----- nvinfo : EIATTR_CRS_STACK_SIZE
	.align		4
.L_269:
        /*0654*/ 	.byte	0x04, 0x1e
        /*0656*/ 	.short	(.L_271 - .L_270)
.L_270:
        /*0658*/ 	.word	0x00000000


	//----- nvinfo : EIATTR_CBANK_PARAM_SIZE
	.align		4
.L_271:
        /*065c*/ 	.byte	0x03, 0x19
        /*065e*/ 	.short	0x0bf0


	//----- nvinfo : EIATTR_PARAM_CBANK
	.align		4
        /*0660*/ 	.byte	0x04, 0x0a
        /*0662*/ 	.short	(.L_273 - .L_272)
	.align		4
.L_272:
        /*0664*/ 	.word	index@(.nv.constant0._ZN7cutlass13device_kernelIN5flash11enable_sm90INS1_16FlashAttnFwdSm90INS1_25CollectiveMainloopFwdSm90ILi2EN4cute5tupleIJNS5_1CILi1EEES8_S8_EEENS6_IJNS7_ILi192EEENS7_ILi128EEENS7_ILi64EEEEEELi64ENS_10bfloat16_tEfNS_4arch4Sm90ELb1ELb0ELb0ELb0ELb0ELb0ELb0ELb1ELb1ELb0ELb0ELb0EEENS1_21CollectiveEpilogueFwdINS6_IJSA_SC_SB_EEES9_SE_SG_Li384ELb0ELb0ELb0ELb0EEENS1_30DynamicPersistentTileSchedulerILi384ELi32ELb0ELb0ELb1EEEEEEEEEvNT_6ParamsE)
        /*0668*/ 	.short	0x0210
        /*066a*/ 	.short	0x0bf0


	//----- nvinfo : EIATTR_SW_WAR
	.align		4
.L_273:
        /*066c*/ 	.byte	0x04, 0x36
        /*066e*/ 	.short	(.L_275 - .L_274)
.L_274:
        /*0670*/ 	.word	0x00000008
.L_275:


//--------------------- .nv.info._ZN7cutlass13device_kernelIN5flash11enable_sm90INS1_16FlashAttnFwdSm90INS1_25CollectiveMainloopFwdSm90ILi2EN4cute5tupleIJNS5_1CILi1EEES8_S8_EEENS6_IJNS7_ILi192EEENS7_ILi128EEENS7_ILi64EEEEEELi64ENS_10bfloat16_tEfNS_4arch4Sm90ELb1ELb0ELb0ELb1ELb0ELb0ELb0ELb1ELb1ELb0ELb0ELb0EEENS1_21CollectiveEpilogueFwdINS6_IJSA_SC_SB_EEES9_SE_SG_Li384ELb1ELb0ELb0ELb0EEENS1_36VarlenDynamicPersistentTileSchedulerILi192ELi128ELi384ELi32ELb0ELb0ELb1ELb1ELb1ELb1EEEEEEEEEvNT_6ParamsE --------------------------
	.section	.nv.info._ZN7cutlass13device_kernelIN5flash11enable_sm90INS1_16FlashAttnFwdSm90INS1_25CollectiveMainloopFwdSm90ILi2EN4cute5tupleIJNS5_1CILi1EEES8_S8_EEENS6_IJNS7_ILi192EEENS7_ILi128EEENS7_ILi64EEEEEELi64ENS_10bfloat16_tEfNS_4arch4Sm90ELb1ELb0ELb0ELb1ELb0ELb0ELb0ELb1ELb1ELb0ELb0ELb0EEENS1_21CollectiveEpilogueFwdINS6_IJSA_SC_SB_EEES9_SE_SG_Li384ELb1ELb0ELb0ELb0EEENS1_36VarlenDynamicPersistentTileSchedulerILi192ELi128ELi384ELi32ELb0ELb0ELb1ELb1ELb1ELb1EEEEEEEEEvNT_6ParamsE,"",@"SHT_CUDA_INFO"
	.sectionflags	@""
	.align	4


	//----- nvinfo : EIATTR_CUDA_API_VERSION
	.align		4
        /*0000*/ 	.byte	0x04, 0x37
        /*0002*/ 	.short	(.L_277 - .L_276)
.L_276:
        /*0004*/ 	.word	0x00000082


	//----- nvinfo : EIATTR_KPARAM_INFO
	.align		4
.L_277:
        /*0008*/ 	.byte	0x04, 0x17
        /*000a*/ 	.short	(.L_279 - .L_278)
.L_278:
        /*000c*/ 	.word	0x00000000
        /*0010*/ 	.short	0x0000
        /*0012*/ 	.short	0x0070
        /*0014*/ 	.byte	0x00, 0xf0, 0x01, 0x28


	//----- nvinfo : EIATTR_SPARSE_MMA_MASK
	.align		4
.L_279:
        /*0018*/ 	.byte	0x03, 0x50
        /*001a*/ 	.short	0x0000


	//----- nvinfo : EIATTR_MAXREG_COUNT
	.align		4
        /*001c*/ 	.byte	0x03, 0x1b
        /*001e*/ 	.short	0x0080


	//----- nvinfo : EIATTR_NUM_BARRIERS
	.align		4
        /*0020*/ 	.byte	0x02, 0x4c
        /*0022*/ 	.byte	0x10
	.zero		1


	//----- nvinfo : EIATTR_EXTERNS
	.align		4
        /*0024*/ 	.byte	0x04, 0x0f
        /*0026*/ 	.short	(.L_281 - .L_280)


	//   ....[0]....
	.align		4
.L_280:
        /*0028*/ 	.word	index@(__assertfail)


	//----- nvinfo : EIATTR_ANNOTATIONS
	.align		4
.L_281:
        /*002c*/ 	.byte	0x04, 0x55
        /*002e*/ 	.short	(.L_283 - .L_282)


	//   ....[0]....
.L_282:
        /*0030*/ 	.word	0x00000001
        /*0034*/ 	.byte	0x90, 0xa8, 0x00, 0x00, 0x01, 0x00, 0x00, 0x00, 0x30, 0xa9, 0x00, 0x00, 0x01, 0x00, 0x00, 0x00
        /*0044*/ 	.byte	0xb0, 0xaa, 0x00, 0x00, 0x01, 0x00, 0x00, 0x00, 0x80, 0xab, 0x00, 0x00, 0x01, 0x00, 0x00, 0x00
        /*0054*/ 	.byte	0xf0, 0xb2, 0x00, 0x00, 0x01, 0x00, 0x00, 0x00, 0x20, 0xb3, 0x00, 0x00, 0x01, 0x00, 0x00, 0x00
        /*0064*/ 	.byte	0x40, 0xb9, 0x00, 0x00, 0x01, 0x00, 0x00, 0x00, 0x90, 0xba, 0x00, 0x00, 0x01, 0x00, 0x00, 0x00
        /*0074*/ 	.byte	0x80, 0xdc, 0x00, 0x00


	//----- nvinfo : EIATTR_MERCURY_ISA_VERSION
	.align		4
.L_283:
        /*0078*/ 	.byte	0x03, 0x5f
        /*007a*/ 	.short	0x0101


	//----- nvinfo : EIATTR_UNUSED_LOAD_BYTE_OFFSET
	.align		4
        /*007c*/ 	.byte	0x04, 0x44
        /*007e*/ 	.short	(.L_285 - .L_284)


	//   ....[0]....
.L_284:
        /*0080*/ 	.word	0x00000a70
        /*0084*/ 	.word	0x0000fff0


	//   ....[1]....
        /*0088*/ 	.word	0x000083e0
        /*008c*/ 	.word	0x0000fff0


	//----- nvinfo : EIATTR_INT_WARP_WIDE_INSTR_OFFSETS
	.align		4
.L_285:
        /*0090*/ 	.byte	0x04, 0x31
        /*0092*/ 	.short	(.L_287 - .L_286)


	//   ....[0]....
.L_286:
        /*0094*/ 	.word	0x00000160


	//   ....[1]....
        /*0098*/ 	.word	0x000001a0


	//   ....[2]....
        /*009c*/ 	.word	0x00000210


	//   ....[3]....
        /*00a0*/ 	.word	0x0000aea0


	//   ....[4]....
        /*00a4*/ 	.word	0x0000af30


	//   ....[5]....
        /*00a8*/ 	.word	0x0000b380


	//   ....[6]....
        /*00ac*/ 	.word	0x0000b3b0


	//   ....[7]....
        /*00b0*/ 	.word	0x0000cdb0


	//   ....[8]....
        /*00b4*/ 	.word	0x0000ce40


	//----- nvinfo : EIATTR_COOP_GROUP_MASK_REGIDS
	.align		4
.L_287:
        /*00b8*/ 	.byte	0x04, 0x29
        /*00ba*/ 	.short	(.L_289 - .L_288)


	//   ....[0]....
.L_288:
        /*00bc*/ 	.word	0xffffffff


	//   ....[1]....
        /*00c0*/ 	.word	0xffffffff


	//   ....[2]....
        /*00c4*/ 	.word	0xffffffff


	//   ....[3]....
        /*00c8*/ 	.word	0xffffffff


	//   ....[4]....
        /*00cc*/ 	.word	0xffffffff


	//   ....[5]....
        /*00d0*/ 	.word	0xffffffff


	//   ....[6]....
        /*00d4*/ 	.word	0xffffffff


	//   ....[7]....
        /*00d8*/ 	.word	0xffffffff


	//   ....[8]....
        /*00dc*/ 	.word	0xffffffff


	//   ....[9]....
        /*00e0*/ 	.word	0xffffffff


	//   ....[10]....
        /*00e4*/ 	.word	0xffffffff


	//   ....[11]....
        /*00e8*/ 	.word	0xffffffff


	//   ....[12]....
        /*00ec*/ 	.word	0xffffffff


	//   ....[13]....
        /*00f0*/ 	.word	0xffffffff


	//   ....[14]....
        /*00f4*/ 	.word	0xffffffff


	//   ....[15]....
        /*00f8*/ 	.word	0xffffffff


	//   ....[16]....
        /*00fc*/ 	.word	0xffffffff


	//   ....[17]....
        /*0100*/ 	.word	0xffffffff


	//   ....[18]....
        /*0104*/ 	.word	0xffffffff


	//   ....[19]....
        /*0108*/ 	.word	0xffffffff


	//   ....[20]....
        /*010c*/ 	.word	0xffffffff


	//   ....[21]....
        /*0110*/ 	.word	0xffffffff


	//   ....[22]....
        /*0114*/ 	.word	0xffffffff


	//   ....[23]....
        /*0118*/ 	.word	0xffffffff


	//   ....[24]....
        /*011c*/ 	.word	0xffffffff


	//   ....[25]....
        /*0120*/ 	.word	0xffffffff


	//   ....[26]....
        /*0124*/ 	.word	0xffffffff


	//   ....[27]....
        /*0128*/ 	.word	0xffffffff


	//   ....[28]....
        /*012c*/ 	.word	0xffffffff


	//   ....[29]....
        /*0130*/ 	.word	0xffffffff


	//   ....[30]....
        /*0134*/ 	.word	0xffffffff


	//   ....[31]....
        /*0138*/ 	.word	0xffffffff


	//   ....[32]....
        /*013c*/ 	.word	0xffffffff


	//   ....[33]....
        /*0140*/ 	.word	0xffffffff


	//   ....[34]....
        /*0144*/ 	.word	0xffffffff


	//   ....[35]....
        /*0148*/ 	.word	0xffffffff


	//   ....[36]....
        /*014c*/ 	.word	0xffffffff


	//   ....[37]....
        /*0150*/ 	.word	0xffffffff


	//   ....[38]....
        /*0154*/ 	.word	0xffffffff


	//   ....[39]....
        /*0158*/ 	.word	0xffffffff


	//   ....[40]....
        /*015c*/ 	.word	0xffffffff


	//   ....[41]....
        /*0160*/ 	.word	0xffffffff


	//   ....[42]....
        /*0164*/ 	.word	0xffffffff


	//   ....[43]....
        /*0168*/ 	.word	0xffffffff


	//   ....[44]....
        /*016c*/ 	.word	0xffffffff


	//   ....[45]....
        /*0170*/ 	.word	0xffffffff


	//   ....[46]....
        /*0174*/ 	.word	0xffffffff


	//   ....[47]....
        /*0178*/ 	.word	0xffffffff


	//   ....[48]....
        /*017c*/ 	.word	0xffffffff


	//   ....[49]....
        /*0180*/ 	.word	0xffffffff


	//   ....[50]....
        /*0184*/ 	.word	0xffffffff


	//   ....[51]....
        /*0188*/ 	.word	0xffffffff


	//   ....[52]....
        /*018c*/ 	.word	0xffffffff


	//   ....[53]....
        /*0190*/ 	.word	0xffffffff


	//   ....[54]....
        /*0194*/ 	.word	0xffffffff


	//   ....[55]....
        /*0198*/ 	.word	0xffffffff


	//   ....[56]....
        /*019c*/ 	.word	0xffffffff


	//   ....[57]....
        /*01a0*/ 	.word	0xffffffff


	//   ....[58]....
        /*01a4*/ 	.word	0x0500000f


	//   ....[59]....
        /*01a8*/ 	.word	0x0500000f


	//   ....[60]....
        /*01ac*/ 	.word	0x0500000f


	//   ....[61]....
        /*01b0*/ 	.word	0x0500000f


	//   ....[62]....
        /*01b4*/ 	.word	0x0500000f


	//   ....[63]....
        /*01b8*/ 	.word	0x0500000f


	//   ....[64]....
        /*01bc*/ 	.word	0x0500000f


	//   ....[65]....
        /*01c0*/ 	.word	0x0500000f


	//   ....[66]....
        /*01c4*/ 	.word	0x0500000f


	//   ....[67]....
        /*01c8*/ 	.word	0x0500000f


	//   ....[68]....
        /*01cc*/ 	.word	0x0500000f


	//   ....[69]....
        /*01d0*/ 	.word	0x0500000f


	//   ....[70]....
        /*01d4*/ 	.word	0x0500000f


	//   ....[71]....
        /*01d8*/ 	.word	0x0500000f


	//   ....[72]....
        /*01dc*/ 	.word	0x0500000f


	//   ....[73]....
        /*01e0*/ 	.word	0x0500000f


	//   ....[74]....
        /*01e4*/ 	.word	0x0500000f


	//   ....[75]....
        /*01e8*/ 	.word	0x0500000f


	//   ....[76]....
        /*01ec*/ 	.word	0x0500000f


	//----- nvinfo : EIATTR_COOP_GROUP_INSTR_OFFSETS
	.align		4
.L_289:
        /*01f0*/ 	.byte	0x04, 0x28
        /*01f2*/ 	.short	(.L_291 - .L_290)


	//   ....[0]....
.L_290:
        /*01f4*/ 	.word	0x00000070


	//   ....[1]....
        /*01f8*/ 	.word	0x00000170


	//   ....[2]....
        /*01fc*/ 	.word	0x000001c0


	//   ....[3]....
        /*0200*/ 	.word	0x000003f0


	//   ....[4]....
        /*0204*/ 	.word	0x00000550


	//   ....[5]....
        /*0208*/ 	.word	0x00000670


	//   ....[6]....
        /*020c*/ 	.word	0x000007d0


	//   ....[7]....
        /*0210*/ 	.word	0x00001460


	//   ....[8]....
        /*0214*/ 	.word	0x00002300


	//   ....[9]....
        /*0218*/ 	.word	0x00002360


	//   ....[10]....
        /*021c*/ 	.word	0x00002cd0


	//   ....[11]....
        /*0220*/ 	.word	0x00002d40


	//   ....[12]....
        /*0224*/ 	.word	0x000044e0


	//   ....[13]....
        /*0228*/ 	.word	0x000045f0


	//   ....[14]....
        /*022c*/ 	.word	0x00004ee0


	//   ....[15]....
        /*0230*/ 	.word	0x00004f50


	//   ....[16]....
        /*0234*/ 	.word	0x00006580


	//   ....[17]....
        /*0238*/ 	.word	0x000065a0


	//   ....[18]....
        /*023c*/ 	.word	0x00006b70


	//   ....[19]....
        /*0240*/ 	.word	0x00006c00


	//   ....[20]....
        /*0244*/ 	.word	0x00007ca0


	//   ....[21]....
        /*0248*/ 	.word	0x00007ce0


	//   ....[22]....
        /*024c*/ 	.word	0x00007dc0


	//   ....[23]....
        /*0250*/ 	.word	0x00007de0


	//   ....[24]....
        /*0254*/ 	.word	0x00009d40


	//   ....[25]....
        /*0258*/ 	.word	0x00009ed0


	//   ....[26]....
        /*025c*/ 	.word	0x00009f00


	//   ....[27]....
        /*0260*/ 	.word	0x00009f40


	//   ....[28]....
        /*0264*/ 	.word	0x00009fa0


	//   ....[29]....
        /*0268*/ 	.word	0x0000a000


	//   ....[30]....
        /*026c*/ 	.word	0x0000a040


	//   ....[31]....
        /*0270*/ 	.word	0x0000a1d0


	//   ....[32]....
        /*0274*/ 	.word	0x0000a230


	//   ....[33]....
        /*0278*/ 	.word	0x0000a270


	//   ....[34]....
        /*027c*/ 	.word	0x0000a2b0


	//   ....[35]....
        /*0280*/ 	.word	0x0000a2e0


	//   ....[36]....
        /*0284*/ 	.word	0x0000a310


	//   ....[37]....
        /*0288*/ 	.word	0x0000a3a0


	//   ....[38]....
        /*028c*/ 	.word	0x0000a400


	//   ....[39]....
        /*0290*/ 	.word	0x0000a490


	//   ....[40]....
        /*0294*/ 	.word	0x0000d100


	//   ....[41]....
        /*0298*/ 	.word	0x0000d110


	//   ....[42]....
        /*029c*/ 	.word	0x0000d200


	//   ....[43]....
        /*02a0*/ 	.word	0x0000d260


	//   ....[44]....
        /*02a4*/ 	.word	0x0000d2a0


	//   ....[45]....
        /*02a8*/ 	.word	0x0000d2e0


	//   ....[46]....
        /*02ac*/ 	.word	0x0000d310


	//   ....[47]....
        /*02b0*/ 	.word	0x0000d340


	//   ....[48]....
        /*02b4*/ 	.word	0x0000d4b0


	//   ....[49]....
        /*02b8*/ 	.word	0x0000d510


	//   ....[50]....
        /*02bc*/ 	.word	0x0000d550


	//   ....[51]....
        /*02c0*/ 	.word	0x0000d590


	//   ....[52]....
        /*02c4*/ 	.word	0x0000d5c0


	//   ....[53]....
        /*02c8*/ 	.word	0x0000d5f0


	//   ....[54]....
        /*02cc*/ 	.word	0x0000d6b0


	//   ....[55]....
        /*02d0*/ 	.word	0x0000d6d0


	//   ....[56]....
        /*02d4*/ 	.word	0x0000d740


	//   ....[57]....
        /*02d8*/ 	.word	0x0000dda0


	//   ....[58]....
        /*02dc*/ 	.word	0x0000e340


	//   ....[59]....
        /*02e0*/ 	.word	0x0000e730


	//   ....[60]....
        /*02e4*/ 	.word	0x0000e7c0


	//   ....[61]....
        /*02e8*/ 	.word	0x0000e860


	//   ....[62]....
        /*02ec*/ 	.word	0x0000e910


	//   ....[63]....
        /*02f0*/ 	.word	0x0000e990


	//   ....[64]....
        /*02f4*/ 	.word	0x0000ea10


	//   ....[65]....
        /*02f8*/ 	.word	0x0000ea90


	//   ....[66]....
        /*02fc*/ 	.word	0x0000eb10


	//   ....[67]....
        /*0300*/ 	.word	0x0000eba0


	//   ....[68]....
        /*0304*/ 	.word	0x0000ec50


	//   ....[69]....
        /*0308*/ 	.word	0x0000ecd0


	//   ....[70]....
        /*030c*/ 	.word	0x0000ed50


	//   ....[71]....
        /*0310*/ 	.word	0x0000edd0


	//   ....[72]....
        /*0314*/ 	.word	0x0000ee50


	//   ....[73]....
        /*0318*/ 	.word	0x0000eec0


	//   ....[74]....
        /*031c*/ 	.word	0x0000ef60


	//   ....[75]....
        /*0320*/ 	.word	0x0000eff0


	//   ....[76]....
        /*0324*/ 	.word	0x0000f110


	//----- nvinfo : EIATTR_REG_RECONFIG
	.align		4
.L_291:
        /*0328*/ 	.byte	0x01, 0x54
	.zero		2


	//----- nvinfo : EIATTR_SYSCALL_OFFSETS
	.align		4
        /*032c*/ 	.byte	0x04, 0x46
        /*032e*/ 	.short	(.L_293 - .L_292)


	//   ....[0]....
.L_292:
        /*0330*/ 	.word	0x00001640


	//   ....[1]....
        /*0334*/ 	.word	0x0000b0b0


	//   ....[2]....
        /*0338*/ 	.word	0x0000b1e0


	//   ....[3]....
        /*033c*/ 	.word	0x0000b2e0


	//----- nvinfo : EIATTR_MBARRIER_INSTR_OFFSETS
	.align		4
.L_293:
        /*0340*/ 	.byte	0x04, 0x39
        /*0342*/ 	.short	(.L_295 - .L_294)


	//   ....[0]....
.L_294:
        /*0344*/ 	.word	0x000002a0
        /*0348*/ 	.word	0x000000ff
        /*034c*/ 	.word	0x00016800
        /*0350*/ 	.short	0x0100
        /*0352*/ 	.byte	0x08
	.zero		1


	//   ....[1]....
        /*0354*/ 	.word	0x000002b0
        /*0358*/ 	.word	0x000000ff
        /*035c*/ 	.word	0x00016820
        /*0360*/ 	.short	0x0100
        /*0362*/ 	.byte	0x08
	.zero		1


	//   ....[2]....
        /*0364*/ 	.word	0x000003a0
        /*0368*/ 	.word	0x000000ff
        /*036c*/ 	.word	0x00016830
        /*0370*/ 	.short	0x0100
        /*0372*/ 	.byte	0x08
	.zero		1


	//   ....[3]....
        /*0374*/ 	.word	0x000003b0
        /*0378*/ 	.word	0x000000ff
        /*037c*/ 	.word	0x00016840
        /*0380*/ 	.short	0x0100
        /*0382*/ 	.byte	0x08
	.zero		1


	//   ....[4]....
        /*0384*/ 	.word	0x000003c0
        /*0388*/ 	.word	0x000000ff
        /*038c*/ 	.word	0x00016838
        /*0390*/ 	.short	0x0100
        /*0392*/ 	.byte	0x08
	.zero		1


	//   ....[5]....
        /*0394*/ 	.word	0x000003d0
        /*0398*/ 	.word	0x000000ff
        /*039c*/ 	.word	0x00016848
        /*03a0*/ 	.short	0x0100
        /*03a2*/ 	.byte	0x08
	.zero		1


	//   ....[6]....
        /*03a4*/ 	.word	0x00000500
        /*03a8*/ 	.word	0x000000ff
        /*03ac*/ 	.word	0x00016850
        /*03b0*/ 	.short	0x0100
        /*03b2*/ 	.byte	0x08
	.zero		1


	//   ....[7]....
        /*03b4*/ 	.word	0x00000510
        /*03b8*/ 	.word	0x000000ff
        /*03bc*/ 	.word	0x00016860
        /*03c0*/ 	.short	0x0100
        /*03c2*/ 	.byte	0x08
	.zero		1


	//   ....[8]....
        /*03c4*/ 	.word	0x00000520
        /*03c8*/ 	.word	0x000000ff
        /*03cc*/ 	.word	0x00016858
        /*03d0*/ 	.short	0x0100
        /*03d2*/ 	.byte	0x08
	.zero		1


	//   ....[9]....
        /*03d4*/ 	.word	0x00000530
        /*03d8*/ 	.word	0x000000ff
        /*03dc*/ 	.word	0x00016868
        /*03e0*/ 	.short	0x0100
        /*03e2*/ 	.byte	0x08
	.zero		1


	//   ....[10]....
        /*03e4*/ 	.word	0x00000620
        /*03e8*/ 	.word	0x000000ff
        /*03ec*/ 	.word	0x00016870
        /*03f0*/ 	.short	0x0100
        /*03f2*/ 	.byte	0x06
	.zero		1


	//   ....[11]....
        /*03f4*/ 	.word	0x00000630
        /*03f8*/ 	.word	0x000000ff
        /*03fc*/ 	.word	0x00016880
        /*0400*/ 	.short	0x0100
        /*0402*/ 	.byte	0x06
	.zero		1


	//   ....[12]....
        /*0404*/ 	.word	0x00000640
        /*0408*/ 	.word	0x000000ff
        /*040c*/ 	.word	0x00016878
        /*0410*/ 	.short	0x0100
        /*0412*/ 	.byte	0x06
	.zero		1


	//   ....[13]....
        /*0414*/ 	.word	0x00000650
        /*0418*/ 	.word	0x000000ff
        /*041c*/ 	.word	0x00016888
        /*0420*/ 	.short	0x0100
        /*0422*/ 	.byte	0x06
	.zero		1


	//   ....[14]....
        /*0424*/ 	.word	0x00000780
        /*0428*/ 	.word	0x000000ff
        /*042c*/ 	.word	0x00016890
        /*0430*/ 	.short	0x0100
        /*0432*/ 	.byte	0x08
	.zero		1


	//   ....[15]....
        /*0434*/ 	.word	0x00000790
        /*0438*/ 	.word	0x000000ff
        /*043c*/ 	.word	0x000168a0
        /*0440*/ 	.short	0x0100
        /*0442*/ 	.byte	0x08
	.zero		1


	//   ....[16]....
        /*0444*/ 	.word	0x000007a0
        /*0448*/ 	.word	0x000000ff
        /*044c*/ 	.word	0x00016898
        /*0450*/ 	.short	0x0100
        /*0452*/ 	.byte	0x08
	.zero		1


	//   ....[17]....
        /*0454*/ 	.word	0x000007b0
        /*0458*/ 	.word	0x000000ff
        /*045c*/ 	.word	0x000168a8
        /*0460*/ 	.short	0x0100
        /*0462*/ 	.byte	0x08
	.zero		1


	//   ....[18]....
        /*0464*/ 	.word	0x000008e0
        /*0468*/ 	.word	0x000000ff
        /*046c*/ 	.word	0x000168b0
        /*0470*/ 	.short	0x0100
        /*0472*/ 	.byte	0x08
	.zero		1


	//   ....[19]....
        /*0474*/ 	.word	0x000008f0
        /*0478*/ 	.word	0x000000ff
        /*047c*/ 	.word	0x000168c0
        /*0480*/ 	.short	0x0100
        /*0482*/ 	.byte	0x08
	.zero		1


	//   ....[20]....
        /*0484*/ 	.word	0x00000900
        /*0488*/ 	.word	0x000000ff
        /*048c*/ 	.word	0x000168b8
        /*0490*/ 	.short	0x0100
        /*0492*/ 	.byte	0x08
	.zero		1


	//   ....[21]....
        /*0494*/ 	.word	0x00000910
        /*0498*/ 	.word	0x000000ff
        /*049c*/ 	.word	0x000168c8
        /*04a0*/ 	.short	0x0100
        /*04a2*/ 	.byte	0x08
	.zero		1


	//   ....[22]....
        /*04a4*/ 	.word	0x000016c0
        /*04a8*/ 	.word	0x000000ff
        /*04ac*/ 	.word	0x00016800
        /*04b0*/ 	.short	0x010a
        /*04b2*/ 	.byte	0x29
	.zero		1


	//   ....[23]....
        /*04b4*/ 	.word	0x00001740
        /*04b8*/ 	.word	0x00000002
        /*04bc*/ 	.word	0x00016830
        /*04c0*/ 	.short	0x010a
        /*04c2*/ 	.byte	0x3f
	.zero		1


	//   ....[24]....
        /*04c4*/ 	.word	0x000017b0
        /*04c8*/ 	.word	0x00000002
        /*04cc*/ 	.word	0x00016830
        /*04d0*/ 	.short	0x010a
        /*04d2*/ 	.byte	0x3f
	.zero		1


	//   ....[25]....
        /*04d4*/ 	.word	0x00001d10
        /*04d8*/ 	.word	0x00000002
        /*04dc*/ 	.word	0x00000000
        /*04e0*/ 	.short	0x0101
        /*04e2*/ 	.byte	0x3f
	.zero		1


	//   ....[26]....
        /*04e4*/ 	.word	0x00003a40
        /*04e8*/ 	.word	0x000000ff
        /*04ec*/ 	.word	0x00016830
        /*04f0*/ 	.short	0x010a
        /*04f2*/ 	.byte	0x06
	.zero		1


	//   ....[27]....
        /*04f4*/ 	.word	0x00003a80
        /*04f8*/ 	.word	0x000000ff
        /*04fc*/ 	.word	0x00016830
        /*0500*/ 	.short	0x010a
        /*0502*/ 	.byte	0x06
	.zero		1


	//   ....[28]....
        /*0504*/ 	.word	0x00003c60
        /*0508*/ 	.word	0x000000ff
        /*050c*/ 	.word	0x00016850
        /*0510*/ 	.short	0x010a
        /*0512*/ 	.byte	0x06
	.zero		1


	//   ....[29]....
        /*0514*/ 	.word	0x00003ca0
        /*0518*/ 	.word	0x000000ff
        /*051c*/ 	.word	0x00016850
        /*0520*/ 	.short	0x010a
        /*0522*/ 	.byte	0x06
	.zero		1


	//   ....[30]....
        /*0524*/ 	.word	0x00005630
        /*0528*/ 	.word	0x00000005
        /*052c*/ 	.word	0x00000000
        /*0530*/ 	.short	0x0101
        /*0532*/ 	.byte	0x3f
	.zero		1


	//   ....[31]....
        /*0534*/ 	.word	0x000056e0
        /*0538*/ 	.word	0x0000001b
        /*053c*/ 	.word	0x00000000
        /*0540*/ 	.short	0x0101
        /*0542*/ 	.byte	0x3f
	.zero		1


	//   ....[32]....
        /*0544*/ 	.word	0x00006000
        /*0548*/ 	.word	0x000000ff
        /*054c*/ 	.word	0x00016830
        /*0550*/ 	.short	0x010a
        /*0552*/ 	.byte	0x06
	.zero		1


	//   ....[33]....
        /*0554*/ 	.word	0x00006040
        /*0558*/ 	.word	0x000000ff
        /*055c*/ 	.word	0x00016830
        /*0560*/ 	.short	0x010a
        /*0562*/ 	.byte	0x06
	.zero		1


	//   ....[34]....
        /*0564*/ 	.word	0x00006220
        /*0568*/ 	.word	0x000000ff
        /*056c*/ 	.word	0x00016850
        /*0570*/ 	.short	0x010a
        /*0572*/ 	.byte	0x06
	.zero		1


	//   ....[35]....
        /*0574*/ 	.word	0x00006260
        /*0578*/ 	.word	0x000000ff
        /*057c*/ 	.word	0x00016850
        /*0580*/ 	.short	0x010a
        /*0582*/ 	.byte	0x06
	.zero		1


	//   ....[36]....
        /*0584*/ 	.word	0x00007540
        /*0588*/ 	.word	0x0000001f
        /*058c*/ 	.word	0x00000000
        /*0590*/ 	.short	0x0101
        /*0592*/ 	.byte	0x3f
	.zero		1


	//   ....[37]....
        /*0594*/ 	.word	0x000076f0
        /*0598*/ 	.word	0x0000001f
        /*059c*/ 	.word	0x00000000
        /*05a0*/ 	.short	0x0101
        /*05a2*/ 	.byte	0x3f
	.zero		1


	//   ....[38]....
        /*05a4*/ 	.word	0x00007c10
        /*05a8*/ 	.word	0x000000ff
        /*05ac*/ 	.word	0x00016850
        /*05b0*/ 	.short	0x010a
        /*05b2*/ 	.byte	0x05
	.zero		1


	//   ....[39]....
        /*05b4*/ 	.word	0x00007c50
        /*05b8*/ 	.word	0x000000ff
        /*05bc*/ 	.word	0x00016850
        /*05c0*/ 	.short	0x010a
        /*05c2*/ 	.byte	0x05
	.zero		1


	//   ....[40]....
        /*05c4*/ 	.word	0x00008270
        /*05c8*/ 	.word	0x00000007
        /*05cc*/ 	.word	0x00000000
        /*05d0*/ 	.short	0x0101
        /*05d2*/ 	.byte	0x3f
	.zero		1


	//   ....[41]....
        /*05d4*/ 	.word	0x00008ef0
        /*05d8*/ 	.word	0x00000000
        /*05dc*/ 	.word	0x00000000
        /*05e0*/ 	.short	0x0101
        /*05e2*/ 	.byte	0x3f
	.zero		1


	//   ....[42]....
        /*05e4*/ 	.word	0x0000b780
        /*05e8*/ 	.word	0x00000005
        /*05ec*/ 	.word	0x00016840
        /*05f0*/ 	.short	0x010a
        /*05f2*/ 	.byte	0x3f
	.zero		1


	//   ....[43]....
        /*05f4*/ 	.word	0x0000bad0
        /*05f8*/ 	.word	0x00000019
        /*05fc*/ 	.word	0x00016820
        /*0600*/ 	.short	0x010a
        /*0602*/ 	.byte	0x3f
	.zero		1


	//   ....[44]....
        /*0604*/ 	.word	0x0000bd90
        /*0608*/ 	.word	0x00000003
        /*060c*/ 	.word	0x00016840
        /*0610*/ 	.short	0x010a
        /*0612*/ 	.byte	0x3f
	.zero		1


	//   ....[45]....
        /*0614*/ 	.word	0x0000bf70
        /*0618*/ 	.word	0x00000002
        /*061c*/ 	.word	0x00000060
        /*0620*/ 	.short	0x010a
        /*0622*/ 	.byte	0x3f
	.zero		1


	//   ....[46]....
        /*0624*/ 	.word	0x0000c3d0
        /*0628*/ 	.word	0x00000003
        /*062c*/ 	.word	0x00016840
        /*0630*/ 	.short	0x010a
        /*0632*/ 	.byte	0x3f
	.zero		1


	//   ....[47]....
        /*0634*/ 	.word	0x0000c5b0
        /*0638*/ 	.word	0x00000003
        /*063c*/ 	.word	0x00000060
        /*0640*/ 	.short	0x010a
        /*0642*/ 	.byte	0x3f
	.zero		1


	//   ....[48]....
        /*0644*/ 	.word	0x0000c970
        /*0648*/ 	.word	0x00000002
        /*064c*/ 	.word	0x00016840
        /*0650*/ 	.short	0x010a
        /*0652*/ 	.byte	0x3f
	.zero		1


	//   ....[49]....
        /*0654*/ 	.word	0x0000cb60
        /*0658*/ 	.word	0x00000002
        /*065c*/ 	.word	0x00000060
        /*0660*/ 	.short	0x010a
        /*0662*/ 	.byte	0x3f
	.zero		1


	//   ....[50]....
        /*0664*/ 	.word	0x0000ceb0
        /*0668*/ 	.word	0x00000003
        /*066c*/ 	.word	0x00016860
        /*0670*/ 	.short	0x010a
        /*0672*/ 	.byte	0x3f
	.zero		1


	//   ....[51]....
        /*0674*/ 	.word	0x0000dd20
        /*0678*/ 	.word	0x00000009
        /*067c*/ 	.word	0x00016820
        /*0680*/ 	.short	0x010a
        /*0682*/ 	.byte	0x3f
	.zero		1


	//   ....[52]....
        /*0684*/ 	.word	0x0000dec0
        /*0688*/ 	.word	0x00000007
        /*068c*/ 	.word	0x00000000
        /*0690*/ 	.short	0x010a
        /*0692*/ 	.byte	0x3f
	.zero		1


	//   ....[53]....
        /*0694*/ 	.word	0x0000df30
        /*0698*/ 	.word	0x00000003
        /*069c*/ 	.word	0x00000000
        /*06a0*/ 	.short	0x010a
        /*06a2*/ 	.byte	0x3f
	.zero		1


	//   ....[54]....
        /*06a4*/ 	.word	0x0000df90
        /*06a8*/ 	.word	0x00000005
        /*06ac*/ 	.word	0x00000000
        /*06b0*/ 	.short	0x010a
        /*06b2*/ 	.byte	0x3f
	.zero		1


	//   ....[55]....
        /*06b4*/ 	.word	0x0000dfc0
        /*06b8*/ 	.word	0x00000003
        /*06bc*/ 	.word	0x00000000
        /*06c0*/ 	.short	0x010a
        /*06c2*/ 	.byte	0x3f
	.zero		1


	//   ....[56]....
        /*06c4*/ 	.word	0x0000e030
        /*06c8*/ 	.word	0x00000003
        /*06cc*/ 	.word	0x00016800
        /*06d0*/ 	.short	0x010a
        /*06d2*/ 	.byte	0x3f
	.zero		1


	//   ....[57]....
        /*06d4*/ 	.word	0x0000e080
        /*06d8*/ 	.word	0x00000002
        /*06dc*/ 	.word	0x00016830
        /*06e0*/ 	.short	0x010a
        /*06e2*/ 	.byte	0x3f
	.zero		1


	//   ....[58]....
        /*06e4*/ 	.word	0x0000e0e0
        /*06e8*/ 	.word	0x00000007
        /*06ec*/ 	.word	0x00016830
        /*06f0*/ 	.short	0x010a
        /*06f2*/ 	.byte	0x3f
	.zero		1


	//   ....[59]....
        /*06f4*/ 	.word	0x0000e140
        /*06f8*/ 	.word	0x00000007
        /*06fc*/ 	.word	0x00016850
        /*0700*/ 	.short	0x010a
        /*0702*/ 	.byte	0x3f
	.zero		1


	//   ....[60]....
        /*0704*/ 	.word	0x0000e1a0
        /*0708*/ 	.word	0x00000009
        /*070c*/ 	.word	0x00016830
        /*0710*/ 	.short	0x010a
        /*0712*/ 	.byte	0x3f
	.zero		1


	//   ....[61]....
        /*0714*/ 	.word	0x0000e200
        /*0718*/ 	.word	0x00000009
        /*071c*/ 	.word	0x00016850
        /*0720*/ 	.short	0x010a
        /*0722*/ 	.byte	0x3f
	.zero		1


	//   ....[62]....
        /*0724*/ 	.word	0x0000e260
        /*0728*/ 	.word	0x00000005
        /*072c*/ 	.word	0x00016850
        /*0730*/ 	.short	0x010a
        /*0732*/ 	.byte	0x3f
	.zero		1


	//   ....[63]....
        /*0734*/ 	.word	0x0000e400
        /*0738*/ 	.word	0x00000005
        /*073c*/ 	.word	0x00016840
        /*0740*/ 	.short	0x010a
        /*0742*/ 	.byte	0x3f
	.zero		1


	//   ....[64]....
        /*0744*/ 	.word	0x0000e450
        /*0748*/ 	.word	0x00000019
        /*074c*/ 	.word	0x00016820
        /*0750*/ 	.short	0x010a
        /*0752*/ 	.byte	0x3f
	.zero		1


	//   ....[65]....
        /*0754*/ 	.word	0x0000e4a0
        /*0758*/ 	.word	0x00000003
        /*075c*/ 	.word	0x00016840
        /*0760*/ 	.short	0x010a
        /*0762*/ 	.byte	0x3f
	.zero		1


	//   ....[66]....
        /*0764*/ 	.word	0x0000e4f0
        /*0768*/ 	.word	0x00000002
        /*076c*/ 	.word	0x00000060
        /*0770*/ 	.short	0x010a
        /*0772*/ 	.byte	0x3f
	.zero		1


	//   ....[67]....
        /*0774*/ 	.word	0x0000e540
        /*0778*/ 	.word	0x00000003
        /*077c*/ 	.word	0x00016840
        /*0780*/ 	.short	0x010a
        /*0782*/ 	.byte	0x3f
	.zero		1


	//   ....[68]....
        /*0784*/ 	.word	0x0000e590
        /*0788*/ 	.word	0x00000003
        /*078c*/ 	.word	0x00000060
        /*0790*/ 	.short	0x010a
        /*0792*/ 	.byte	0x3f
	.zero		1


	//   ....[69]....
        /*0794*/ 	.word	0x0000e5e0
        /*0798*/ 	.word	0x00000002
        /*079c*/ 	.word	0x00016840
        /*07a0*/ 	.short	0x010a
        /*07a2*/ 	.byte	0x3f
	.zero		1


	//   ....[70]....
        /*07a4*/ 	.word	0x0000e630
        /*07a8*/ 	.word	0x00000002
        /*07ac*/ 	.word	0x00000060
        /*07b0*/ 	.short	0x010a
        /*07b2*/ 	.byte	0x3f
	.zero		1


	//   ....[71]....
        /*07b4*/ 	.word	0x0000e680
        /*07b8*/ 	.word	0x00000003
        /*07bc*/ 	.word	0x00016860
        /*07c0*/ 	.short	0x010a
        /*07c2*/ 	.byte	0x3f
	.zero		1


	//   ....[72]....
        /*07c4*/ 	.word	0x0000f030
        /*07c8*/ 	.word	0x00000009
        /*07cc*/ 	.word	0x00016820
        /*07d0*/ 	.short	0x010a
        /*07d2*/ 	.byte	0x3f
	.zero		1


	//   ....[73]....
        /*07d4*/ 	.word	0x0000f1d0
        /*07d8*/ 	.word	0x00000007
        /*07dc*/ 	.word	0x00000000
        /*07e0*/ 	.short	0x010a
        /*07e2*/ 	.byte	0x3f
	.zero		1


	//   ....[74]....
        /*07e4*/ 	.word	0x0000f220
        /*07e8*/ 	.word	0x00000003
        /*07ec*/ 	.word	0x00000000
        /*07f0*/ 	.short	0x010a
        /*07f2*/ 	.byte	0x3f
	.zero		1


	//   ....[75]....
        /*07f4*/ 	.word	0x0000f270
        /*07f8*/ 	.word	0x00000005
        /*07fc*/ 	.word	0x00000000
        /*0800*/ 	.short	0x010a
        /*0802*/ 	.byte	0x3f
	.zero		1


	//----- nvinfo : EIATTR_NUM_MBARRIERS
	.align		4
.L_295:
        /*0804*/ 	.byte	0x03, 0x38
        /*0806*/ 	.short	0x0016


	//----- nvinfo : EIATTR_EXIT_INSTR_OFFSETS
	.align		4
        /*0808*/ 	.byte	0x04, 0x1c
        /*080a*/ 	.short	(.L_297 - .L_296)


	//   ....[0]....
.L_296:
        /*080c*/ 	.word	0x00000ab0


	//   ....[1]....
        /*0810*/ 	.word	0x00009d00


	//   ....[2]....
        /*0814*/ 	.word	0x00009d60


	//   ....[3]....
        /*0818*/ 	.word	0x0000e010


	//----- nvinfo : EIATTR_MAX_THREADS
	.align		4
.L_297:
        /*081c*/ 	.byte	0x04, 0x05
        /*081e*/ 	.short	(.L_299 - .L_298)
.L_298:
        /*0820*/ 	.word	0x00000200
        /*0824*/ 	.word	0x00000001
        /*0828*/ 	.word	0x00000001


	//----- nvinfo : EIATTR_CRS_STACK_SIZE
	.align		4
.L_299:
        /*082c*/ 	.byte	0x04, 0x1e
        /*082e*/ 	.short	(.L_301 - .L_300)
.L_300:
        /*0830*/ 	.word	0x00000000


	//----- nvinfo : EIATTR_CBANK_PARAM_SIZE
	.align		4
.L_301:
        /*0834*/ 	.byte	0x03, 0x19
        /*0836*/ 	.short	0x0a70


	//----- nvinfo : EIATTR_PARAM_CBANK
	.align		4
        /*0838*/ 	.byte	0x04, 0x0a
        /*083a*/ 	.short	(.L_303 - .L_302)
	.align		4
.L_302:
        /*083c*/ 	.word	index@(.nv.constant0._ZN7cutlass13device_kernelIN5flash11enable_sm90INS1_16FlashAttnFwdSm90INS1_25CollectiveMainloopFwdSm90ILi2EN4cute5tupleIJNS5_1CILi1EEES8_S8_EEENS6_IJNS7_ILi192EEENS7_ILi128EEENS7_ILi64EEEEEELi64ENS_10bfloat16_tEfNS_4arch4Sm90ELb1ELb0ELb0ELb1ELb0ELb0ELb0ELb1ELb1ELb0ELb0ELb0EEENS1_21CollectiveEpilogueFwdINS6_IJSA_SC_SB_EEES9_SE_SG_Li384ELb1ELb0ELb0ELb0EEENS1_36VarlenDynamicPersistentTileSchedulerILi192ELi128ELi384ELi32ELb0ELb0ELb1ELb1ELb1ELb1EEEEEEEEEvNT_6ParamsE)
        /*0840*/ 	.short	0x0210
        /*0842*/ 	.short	0x0a70


	//----- nvinfo : EIATTR_SW_WAR
	.align		4
.L_303:
        /*0844*/ 	.byte	0x04, 0x36
        /*0846*/ 	.short	(.L_305 - .L_304)
.L_304:
        /*0848*/ 	.word	0x00000008
.L_305:


//--------------------- .nv.info._ZN7cutlass13device_kernelIN5flash11enable_sm90INS1_16FlashAttnFwdSm90INS1_25CollectiveMainloopFwdSm90ILi2EN4cute5tupleIJNS5_1CILi1EEES8_S8_EEENS6_IJNS7_ILi192EEENS7_ILi128EEENS7_ILi64EEEEEELi64ENS_10bfloat16_tEfNS_4arch4Sm90ELb1ELb0ELb0ELb1ELb0ELb1ELb0ELb1ELb1ELb0ELb0ELb0EEENS1_21CollectiveEpilogueFwdINS6_IJSA_SC_SB_EEES9_SE_SG_Li384ELb1ELb0ELb0ELb0EEENS1_36VarlenDynamicPersistentTileSchedulerILi192ELi128ELi384ELi32ELb0ELb0ELb1ELb1ELb1ELb1EEEEEEEEEvNT_6ParamsE --------------------------
	.section	.nv.info._ZN7cutlass13device_kernelIN5flash11enable_sm90INS1_16FlashAttnFwdSm90INS1_25CollectiveMainloopFwdSm90ILi2EN4cute5tupleIJNS5_1CILi1EEES8_S8_EEENS6_IJNS7_ILi192EEENS7_ILi128EEENS7_ILi64EEEEEELi64ENS_10bfloat16_tEfNS_4arch4Sm90ELb1ELb0ELb0ELb1ELb0ELb1ELb0ELb1ELb1ELb0ELb0ELb0EEENS1_21CollectiveEpilogueFwdINS6_IJSA_SC_SB_EEES9_SE_SG_Li384ELb1ELb0ELb0ELb0EEENS1_36VarlenDynamicPersistentTileSchedulerILi192ELi128ELi384ELi32ELb0ELb0ELb1ELb1ELb1ELb1EEEEEEEEEvNT_6ParamsE,"",@"SHT_CUDA_INFO"
	.sectionflags	@""
	.align	4


	//----- nvinfo : EIATTR_CUDA_API_VERSION
	.align		4
        /*0000*/ 	.byte	0x04, 0x37
        /*0002*/ 	.short	(.L_307 - .L_306)
.L_306:
        /*0004*/ 	.word	0x00000082


	//----- nvinfo : EIATTR_KPARAM_INFO
	.align		4
.L_307:
        /*0008*/ 	.byte	0x04, 0x17
        /*000a*/ 	.short	(.L_309 - .L_308)
.L_308:
        /*000c*/ 	.word	0x00000000
        /*0010*/ 	.short	0x0000
        /*0012*/ 	.short	0x0070
        /*0014*/ 	.byte	0x00, 0xf0, 0x01, 0x28


	//----- nvinfo : EIATTR_SPARSE_MMA_MASK
	.align		4
.L_309:
        /*0018*/ 	.byte	0x03, 0x50
        /*001a*/ 	.short	0x0000


	//----- nvinfo : EIATTR_MAXREG_COUNT
	.align		4
        /*001c*/ 	.byte	0x03, 0x1b
        /*001e*/ 	.short	0x0080


	//----- nvinfo : EIATTR_NUM_BARRIERS
	.align		4
        /*0020*/ 	.byte	0x02, 0x4c
        /*0022*/ 	.byte	0x10
	.zero		1


	//----- nvinfo : EIATTR_EXTERNS
	.align		4
        /*0024*/ 	.byte	0x04, 0x0f
        /*0026*/ 	.short	(.L_311 - .L_310)


	//   ....[0]....
	.align		4
.L_310:
        /*0028*/ 	.word	index@(__assertfail)


	//----- nvinfo : EIATTR_ANNOTATIONS
	.align		4
.L_311:
        /*002c*/ 	.byte	0x04, 0x55
        /*002e*/ 	.short	(.L_313 - .L_312)


	//   ....[0]....
.L_312:
        /* <DEDUP_REMOVED lines=44> */


	//----- nvinfo : EIATTR_MERCURY_ISA_VERSION
	.align		4
.L_313:
        /*02e0*/ 	.byte	0x03, 0x5f
        /*02e2*/ 	.short	0x0101


	//----- nvinfo : EIATTR_UNUSED_LOAD_BYTE_OFFSET
	.align		4
        /*02e4*/ 	.byte	0x04, 0x44
        /*02e6*/ 	.short	(.L_315 - .L_314)


	//   ....[0]....
.L_314:
        /*02e8*/ 	.word	0x00000b00
        /*02ec*/ 	.word	0x0000fff0


	//   ....[1]....
        /*02f0*/ 	.word	0x00010550
        /*02f4*/ 	.word	0x0000fff0


	//----- nvinfo : EIATTR_INT_WARP_WIDE_INSTR_OFFSETS
	.align		4
.L_315:
        /*02f8*/ 	.byte	0x04, 0x31
        /*02fa*/ 	.short	(.L_317 - .L_316)


	//   ....[0]....
.L_316:
        /*02fc*/ 	.word	0x000001b0


	//   ....[1]....
        /*0300*/ 	.word	0x00000250


	//   ....[2]....
        /*0304*/ 	.word	0x000002c0


	//   ....[3]....
        /*0308*/ 	.word	0x00013ae0


	//   ....[4]....
        /*030c*/ 	.word	0x00013b70


	//   ....[5]....
        /*0310*/ 	.word	0x00013fc0


	//   ....[6]....
        /*0314*/ 	.word	0x00013ff0


	//   ....[7]....
        /*0318*/ 	.word	0x00015a20


	//   ....[8]....
        /*031c*/ 	.word	0x00015ab0


	//----- nvinfo : EIATTR_COOP_GROUP_MASK_REGIDS
	.align		4
.L_317:
        /*0320*/ 	.byte	0x04, 0x29
        /*0322*/ 	.short	(.L_319 - .L_318)


	//   ....[0]....
.L_318:
        /*0324*/ 	.word	0xffffffff


	//   ....[1]....
        /*0328*/ 	.word	0xffffffff


	//   ....[2]....
        /*032c*/ 	.word	0xffffffff


	//   ....[3]....
        /*0330*/ 	.word	0xffffffff


	//   ....[4]....
        /*0334*/ 	.word	0xffffffff


	//   ....[5]....
        /*0338*/ 	.word	0xffffffff


	//   ....[6]....
        /*033c*/ 	.word	0xffffffff


	//   ....[7]....
        /*0340*/ 	.word	0xffffffff


	//   ....[8]....
        /*0344*/ 	.word	0xffffffff


	//   ....[9]....
        /*0348*/ 	.word	0xffffffff


	//   ....[10]....
        /*034c*/ 	.word	0xffffffff


	//   ....[11]....
        /*0350*/ 	.word	0xffffffff


	//   ....[12]....
        /*0354*/ 	.word	0xffffffff


	//   ....[13]....
        /*0358*/ 	.word	0xffffffff


	//   ....[14]....
        /*035c*/ 	.word	0xffffffff


	//   ....[15]....
        /*0360*/ 	.word	0xffffffff


	//   ....[16]....
        /*0364*/ 	.word	0xffffffff


	//   ....[17]....
        /*0368*/ 	.word	0xffffffff


	//   ....[18]....
        /*036c*/ 	.word	0xffffffff


	//   ....[19]....
        /*0370*/ 	.word	0xffffffff


	//   ....[20]....
        /*0374*/ 	.word	0xffffffff


	//   ....[21]....
        /*0378*/ 	.word	0xffffffff


	//   ....[22]....
        /*037c*/ 	.word	0xffffffff


	//   ....[23]....
        /*0380*/ 	.word	0xffffffff


	//   ....[24]....
        /*0384*/ 	.word	0xffffffff


	//   ....[25]....
        /*0388*/ 	.word	0xffffffff


	//   ....[26]....
        /*038c*/ 	.word	0xffffffff


	//   ....[27]....
        /*0390*/ 	.word	0xffffffff


	//   ....[28]....
        /*0394*/ 	.word	0xffffffff


	//   ....[29]....
        /*0398*/ 	.word	0xffffffff


	//   ....[30]....
        /*039c*/ 	.word	0xffffffff


	//   ....[31]....
        /*03a0*/ 	.word	0xffffffff


	//   ....[32]....
        /*03a4*/ 	.word	0xffffffff


	//   ....[33]....
        /*03a8*/ 	.word	0xffffffff


	//   ....[34]....
        /*03ac*/ 	.word	0xffffffff


	//   ....[35]....
        /*03b0*/ 	.word	0xffffffff


	//   ....[36]....
        /*03b4*/ 	.word	0xffffffff


	//   ....[37]....
        /*03b8*/ 	.word	0xffffffff


	//   ....[38]....
        /*03bc*/ 	.word	0xffffffff


	//   ....[39]....
        /*03c0*/ 	.word	0xffffffff


	//   ....[40]....
        /*03c4*/ 	.word	0xffffffff


	//   ....[41]....
        /*03c8*/ 	.word	0xffffffff


	//   ....[42]....
        /*03cc*/ 	.word	0xffffffff


	//   ....[43]....
        /*03d0*/ 	.word	0xffffffff


	//   ....[44]....
        /*03d4*/ 	.word	0xffffffff


	//   ....[45]....
        /*03d8*/ 	.word	0xffffffff


	//   ....[46]....
        /*03dc*/ 	.word	0xffffffff


	//   ....[47]....
        /*03e0*/ 	.word	0xffffffff


	//   ....[48]....
        /*03e4*/ 	.word	0xffffffff


	//   ....[49]....
        /*03e8*/ 	.word	0xffffffff


	//   ....[50]....
        /*03ec*/ 	.word	0xffffffff


	//   ....[51]....
        /*03f0*/ 	.word	0xffffffff


	//   ....[52]....
        /*03f4*/ 	.word	0xffffffff


	//   ....[53]....
        /*03f8*/ 	.word	0xffffffff


	//   ....[54]....
        /*03fc*/ 	.word	0xffffffff


	//   ....[55]....
        /*0400*/ 	.word	0xffffffff


	//   ....[56]....
        /*0404*/ 	.word	0xffffffff


	//   ....[57]....
        /*0408*/ 	.word	0xffffffff


	//   ....[58]....
        /*040c*/ 	.word	0x0500000f


	//   ....[59]....
        /*0410*/ 	.word	0x0500000f


	//   ....[60]....
        /*0414*/ 	.word	0x0500000f


	//   ....[61]....
        /*0418*/ 	.word	0x0500000f


	//   ....[62]....
        /*041c*/ 	.word	0x0500000f


	//   ....[63]....
        /*0420*/ 	.word	0x0500000f


	//   ....[64]....
        /*0424*/ 	.word	0x0500000f


	//   ....[65]....
        /*0428*/ 	.word	0x0500000f


	//   ....[66]....
        /*042c*/ 	.word	0x0500000f


	//   ....[67]....
        /*0430*/ 	.word	0x0500000f


	//   ....[68]....
        /*0434*/ 	.word	0x0500000f


	//   ....[69]....
        /*0438*/ 	.word	0x0500000f


	//   ....[70]....
        /*043c*/ 	.word	0x0500000f


	//   ....[71]....
        /*0440*/ 	.word	0x0500000f


	//   ....[72]....
        /*0444*/ 	.word	0x0500000f


	//   ....[73]....
        /*0448*/ 	.word	0x0500000f


	//   ....[74]....
        /*044c*/ 	.word	0x0500000f


	//   ....[75]....
        /*0450*/ 	.word	0x0500000f


	//   ....[76]....
        /*0454*/ 	.word	0x0500000f


	//   ....[77]....
        /*0458*/ 	.word	0x0500000f


	//   ....[78]....
        /*045c*/ 	.word	0x0500000f


	//   ....[79]....
        /*0460*/ 	.word	0x0500000f


	//   ....[80]....
        /*0464*/ 	.word	0x0500000f


	//   ....[81]....
        /*0468*/ 	.word	0x0500000f


	//   ....[82]....
        /*046c*/ 	.word	0x0500000f


	//   ....[83]....
        /*0470*/ 	.word	0x0500000f


	//   ....[84]....
        /*0474*/ 	.word	0x0500000f


	//   ....[85]....
        /*0478*/ 	.word	0x0500000f


	//   ....[86]....
        /*047c*/ 	.word	0x0500000f


	//   ....[87]....
        /*0480*/ 	.word	0x0500000f


	//   ....[88]....
        /*0484*/ 	.word	0x0500000f


	//   ....[89]....
        /*0488*/ 	.word	0x0500000f


	//   ....[90]....
        /*048c*/ 	.word	0x0500000f


	//   ....[91]....
        /*0490*/ 	.word	0x0500000f


	//   ....[92]....
        /*0494*/ 	.word	0x0500000f


	//   ....[93]....
        /*0498*/ 	.word	0x0500000f


	//   ....[94]....
        /*049c*/ 	.word	0x0500000f


	//----- nvinfo : EIATTR_COOP_GROUP_INSTR_OFFSETS
	.align		4
.L_319:
        /*04a0*/ 	.byte	0x04, 0x28
        /*04a2*/ 	.short	(.L_321 - .L_320)


	//   ....[0]....
.L_320:
        /*04a4*/ 	.word	0x00000060


	//   ....[1]....
        /*04a8*/ 	.word	0x000001c0


	//   ....[2]....
        /*04ac*/ 	.word	0x00000270


	//   ....[3]....
        /*04b0*/ 	.word	0x00000430


	//   ....[4]....
        /*04b4*/ 	.word	0x00000590


	//   ....[5]....
        /*04b8*/ 	.word	0x000006b0


	//   ....[6]....
        /*04bc*/ 	.word	0x00000810


	//   ....[7]....
        /*04c0*/ 	.word	0x00005a90


	//   ....[8]....
        /*04c4*/ 	.word	0x00009bb0


	//   ....[9]....
        /*04c8*/ 	.word	0x00009bd0


	//   ....[10]....
        /*04cc*/ 	.word	0x0000a3a0


	//   ....[11]....
        /*04d0*/ 	.word	0x0000a3e0


	//   ....[12]....
        /*04d4*/ 	.word	0x0000c2c0


	//   ....[13]....
        /*04d8*/ 	.word	0x0000c3c0


	//   ....[14]....
        /*04dc*/ 	.word	0x0000cc20


	//   ....[15]....
        /*04e0*/ 	.word	0x0000ccc0


	//   ....[16]....
        /*04e4*/ 	.word	0x0000e510


	//   ....[17]....
        /*04e8*/ 	.word	0x0000e530


	//   ....[18]....
        /*04ec*/ 	.word	0x0000ea20


	//   ....[19]....
        /*04f0*/ 	.word	0x0000eb60


	//   ....[20]....
        /*04f4*/ 	.word	0x0000fd30


	//   ....[21]....
        /*04f8*/ 	.word	0x00010070


	//   ....[22]....
        /*04fc*/ 	.word	0x00010100


	//   ....[23]....
        /*0500*/ 	.word	0x00010110


	//   ....[24]....
        /*0504*/ 	.word	0x00011d70


	//   ....[25]....
        /*0508*/ 	.word	0x00011f10


	//   ....[26]....
        /*050c*/ 	.word	0x00011f40


	//   ....[27]....
        /*0510*/ 	.word	0x00011f70


	//   ....[28]....
        /*0514*/ 	.word	0x00011fb0


	//   ....[29]....
        /*0518*/ 	.word	0x00012000


	//   ....[30]....
        /*051c*/ 	.word	0x00012060


	//   ....[31]....
        /*0520*/ 	.word	0x00012220


	//   ....[32]....
        /*0524*/ 	.word	0x00012280


	//   ....[33]....
        /*0528*/ 	.word	0x000122c0


	//   ....[34]....
        /*052c*/ 	.word	0x00012300


	//   ....[35]....
        /*0530*/ 	.word	0x00012330


	//   ....[36]....
        /*0534*/ 	.word	0x00012360


	//   ....[37]....
        /*0538*/ 	.word	0x00012400


	//   ....[38]....
        /*053c*/ 	.word	0x00012460


	//   ....[39]....
        /*0540*/ 	.word	0x00012500


	//   ....[40]....
        /*0544*/ 	.word	0x00015d70


	//   ....[41]....
        /*0548*/ 	.word	0x00015d80


	//   ....[42]....
        /*054c*/ 	.word	0x00015e70


	//   ....[43]....
        /*0550*/ 	.word	0x00015ed0


	//   ....[44]....
        /*0554*/ 	.word	0x00015f10


	//   ....[45]....
        /*0558*/ 	.word	0x00015f50


	//   ....[46]....
        /*055c*/ 	.word	0x00015f80


	//   ....[47]....
        /*0560*/ 	.word	0x00015fb0


	//   ....[48]....
        /*0564*/ 	.word	0x00016120


	//   ....[49]....
        /*0568*/ 	.word	0x00016180


	//   ....[50]....
        /*056c*/ 	.word	0x000161c0


	//   ....[51]....
        /*0570*/ 	.word	0x00016200


	//   ....[52]....
        /*0574*/ 	.word	0x00016230


	//   ....[53]....
        /*0578*/ 	.word	0x00016260


	//   ....[54]....
        /*057c*/ 	.word	0x00016320


	//   ....[55]....
        /*0580*/ 	.word	0x00016340


	//   ....[56]....
        /*0584*/ 	.word	0x000163b0


	//   ....[57]....
        /*0588*/ 	.word	0x00016a20


	//   ....[58]....
        /*058c*/ 	.word	0x00016e20


	//   ....[59]....
        /*0590*/ 	.word	0x00016ed0


	//   ....[60]....
        /*0594*/ 	.word	0x00016f70


	//   ....[61]....
        /*0598*/ 	.word	0x00017010


	//   ....[62]....
        /*059c*/ 	.word	0x000170b0


	//   ....[63]....
        /*05a0*/ 	.word	0x00017150


	//   ....[64]....
        /*05a4*/ 	.word	0x000171f0


	//   ....[65]....
        /*05a8*/ 	.word	0x00017290


	//   ....[66]....
        /*05ac*/ 	.word	0x00017330


	//   ....[67]....
        /*05b0*/ 	.word	0x00017420


	//   ....[68]....
        /*05b4*/ 	.word	0x000174c0


	//   ....[69]....
        /*05b8*/ 	.word	0x00017560


	//   ....[70]....
        /*05bc*/ 	.word	0x00017600


	//   ....[71]....
        /*05c0*/ 	.word	0x000176a0


	//   ....[72]....
        /*05c4*/ 	.word	0x00017740


	//   ....[73]....
        /*05c8*/ 	.word	0x000177e0


	//   ....[74]....
        /*05cc*/ 	.word	0x00017880


	//   ....[75]....
        /*05d0*/ 	.word	0x00017b80


	//   ....[76]....
        /*05d4*/ 	.word	0x00017e60


	//   ....[77]....
        /*05d8*/ 	.word	0x00018250


	//   ....[78]....
        /*05dc*/ 	.word	0x000182e0


	//   ....[79]....
        /*05e0*/ 	.word	0x00018380


	//   ....[80]....
        /*05e4*/ 	.word	0x00018430


	//   ....[81]....
        /*05e8*/ 	.word	0x000184b0


	//   ....[82]....
        /*05ec*/ 	.word	0x00018530


	//   ....[83]....
        /*05f0*/ 	.word	0x000185b0


	//   ....[84]....
        /*05f4*/ 	.word	0x00018630


	//   ....[85]....
        /*05f8*/ 	.word	0x000186c0


	//   ....[86]....
        /*05fc*/ 	.word	0x00018770


	//   ....[87]....
        /*0600*/ 	.word	0x000187f0


	//   ....[88]....
        /*0604*/ 	.word	0x00018870


	//   ....[89]....
        /*0608*/ 	.word	0x000188f0


	//   ....[90]....
        /*060c*/ 	.word	0x00018970


	//   ....[91]....
        /*0610*/ 	.word	0x000189e0


	//   ....[92]....
        /*0614*/ 	.word	0x00018a80


	//   ....[93]....
        /*0618*/ 	.word	0x00018b10


	//   ....[94]....
        /*061c*/ 	.word	0x00018c30


	//----- nvinfo : EIATTR_REG_RECONFIG
	.align		4
.L_321:
        /*0620*/ 	.byte	0x01, 0x54
	.zero		2


	//----- nvinfo : EIATTR_SYSCALL_OFFSETS
	.align		4
        /*0624*/ 	.byte	0x04, 0x46
        /*0626*/ 	.short	(.L_323 - .L_322)


	//   ....[0]....
.L_322:
        /*0628*/ 	.word	0x00001820


	//   ....[1]....
        /*062c*/ 	.word	0x00001970


	//   ....[2]....
        /*0630*/ 	.word	0x00005c70


	//   ....[3]....
        /*0634*/ 	.word	0x00006150


	//   ....[4]....
        /*0638*/ 	.word	0x00013cf0


	//   ....[5]....
        /*063c*/ 	.word	0x00013e20


	//   ....[6]....
        /*0640*/ 	.word	0x00013f20


	//----- nvinfo : EIATTR_MBARRIER_INSTR_OFFSETS
	.align		4
.L_323:
        /*0644*/ 	.byte	0x04, 0x39
        /*0646*/ 	.short	(.L_325 - .L_324)


	//   ....[0]....
.L_324:
        /*0648*/ 	.word	0x000002e0
        /*064c*/ 	.word	0x000000ff
        /*0650*/ 	.word	0x00016800
        /*0654*/ 	.short	0x0100
        /*0656*/ 	.byte	0x08
	.zero		1


	//   ....[1]....
        /*0658*/ 	.word	0x000002f0
        /*065c*/ 	.word	0x000000ff
        /*0660*/ 	.word	0x00016820
        /*0664*/ 	.short	0x0100
        /*0666*/ 	.byte	0x08
	.zero		1


	//   ....[2]....
        /*0668*/ 	.word	0x000003e0
        /*066c*/ 	.word	0x000000ff
        /*0670*/ 	.word	0x00016830
        /*0674*/ 	.short	0x0100
        /*0676*/ 	.byte	0x08
	.zero		1


	//   ....[3]....
        /*0678*/ 	.word	0x000003f0
        /*067c*/ 	.word	0x000000ff
        /*0680*/ 	.word	0x00016840
        /*0684*/ 	.short	0x0100
        /*0686*/ 	.byte	0x08
	.zero		1


	//   ....[4]....
        /*0688*/ 	.word	0x00000400
        /*068c*/ 	.word	0x000000ff
        /*0690*/ 	.word	0x00016838
        /*0694*/ 	.short	0x0100
        /*0696*/ 	.byte	0x08
	.zero		1


	//   ....[5]....
        /*0698*/ 	.word	0x00000410
        /*069c*/ 	.word	0x000000ff
        /*06a0*/ 	.word	0x00016848
        /*06a4*/ 	.short	0x0100
        /*06a6*/ 	.byte	0x08
	.zero		1


	//   ....[6]....
        /*06a8*/ 	.word	0x00000540
        /*06ac*/ 	.word	0x000000ff
        /*06b0*/ 	.word	0x00016850
        /*06b4*/ 	.short	0x0100
        /*06b6*/ 	.byte	0x08
	.zero		1


	//   ....[7]....
        /*06b8*/ 	.word	0x00000550
        /*06bc*/ 	.word	0x000000ff
        /*06c0*/ 	.word	0x00016860
        /*06c4*/ 	.short	0x0100
        /*06c6*/ 	.byte	0x08
	.zero		1


	//   ....[8]....
        /*06c8*/ 	.word	0x00000560
        /*06cc*/ 	.word	0x000000ff
        /*06d0*/ 	.word	0x00016858
        /*06d4*/ 	.short	0x0100
        /*06d6*/ 	.byte	0x08
	.zero		1


	//   ....[9]....
        /*06d8*/ 	.word	0x00000570
        /*06dc*/ 	.word	0x000000ff
        /*06e0*/ 	.word	0x00016868
        /*06e4*/ 	.short	0x0100
        /*06e6*/ 	.byte	0x08
	.zero		1


	//   ....[10]....
        /*06e8*/ 	.word	0x00000660
        /*06ec*/ 	.word	0x000000ff
        /*06f0*/ 	.word	0x00016870
        /*06f4*/ 	.short	0x0100
        /*06f6*/ 	.byte	0x06
	.zero		1


	//   ....[11]....
        /*06f8*/ 	.word	0x00000670
        /*06fc*/ 	.word	0x000000ff
        /*0700*/ 	.word	0x00016880
        /*0704*/ 	.short	0x0100
        /*0706*/ 	.byte	0x06
	.zero		1


	//   ....[12]....
        /*0708*/ 	.word	0x00000680
        /*070c*/ 	.word	0x000000ff
        /*0710*/ 	.word	0x00016878
        /*0714*/ 	.short	0x0100
        /*0716*/ 	.byte	0x06
	.zero		1


	//   ....[13]....
        /*0718*/ 	.word	0x00000690
        /*071c*/ 	.word	0x000000ff
        /*0720*/ 	.word	0x00016888
        /*0724*/ 	.short	0x0100
        /*0726*/ 	.byte	0x06
	.zero		1


	//   ....[14]....
        /*0728*/ 	.word	0x000007c0
        /*072c*/ 	.word	0x000000ff
        /*0730*/ 	.word	0x00016890
        /*0734*/ 	.short	0x0100
        /*0736*/ 	.byte	0x08
	.zero		1


	//   ....[15]....
        /*0738*/ 	.word	0x000007d0
        /*073c*/ 	.word	0x000000ff
        /*0740*/ 	.word	0x000168a0
        /*0744*/ 	.short	0x0100
        /*0746*/ 	.byte	0x08
	.zero		1


	//   ....[16]....
        /*0748*/ 	.word	0x000007e0
        /*074c*/ 	.word	0x000000ff
        /*0750*/ 	.word	0x00016898
        /*0754*/ 	.short	0x0100
        /*0756*/ 	.byte	0x08
	.zero		1


	//   ....[17]....
        /*0758*/ 	.word	0x000007f0
        /*075c*/ 	.word	0x000000ff
        /*0760*/ 	.word	0x000168a8
        /*0764*/ 	.short	0x0100
        /*0766*/ 	.byte	0x08
	.zero		1


	//   ....[18]....
        /*0768*/ 	.word	0x00000920
        /*076c*/ 	.word	0x000000ff
        /*0770*/ 	.word	0x000168b0
        /*0774*/ 	.short	0x0100
        /*0776*/ 	.byte	0x08
	.zero		1


	//   ....[19]....
        /*0778*/ 	.word	0x00000930
        /*077c*/ 	.word	0x000000ff
        /*0780*/ 	.word	0x000168c0
        /*0784*/ 	.short	0x0100
        /*0786*/ 	.byte	0x08
	.zero		1


	//   ....[20]....
        /*0788*/ 	.word	0x00000940
        /*078c*/ 	.word	0x000000ff
        /*0790*/ 	.word	0x000168b8
        /*0794*/ 	.short	0x0100
        /*0796*/ 	.byte	0x08
	.zero		1


	//   ....[21]....
        /*0798*/ 	.word	0x00000950
        /*079c*/ 	.word	0x000000ff
        /*07a0*/ 	.word	0x000168c8
        /*07a4*/ 	.short	0x0100
        /*07a6*/ 	.byte	0x08
	.zero		1


	//   ....[22]....
        /*07a8*/ 	.word	0x00002c60
        /*07ac*/ 	.word	0x0000004e
        /*07b0*/ 	.word	0x00016890
        /*07b4*/ 	.short	0x010a
        /*07b6*/ 	.byte	0x3f
	.zero		1


	//   ....[23]....
        /*07b8*/ 	.word	0x00003ff0
        /*07bc*/ 	.word	0x0000004e
        /*07c0*/ 	.word	0x00016890
        /*07c4*/ 	.short	0x010a
        /*07c6*/ 	.byte	0x3f
	.zero		1


	//   ....[24]....
        /*07c8*/ 	.word	0x00005190
        /*07cc*/ 	.word	0x0000004e
        /*07d0*/ 	.word	0x00016890
        /*07d4*/ 	.short	0x010a
        /*07d6*/ 	.byte	0x3f
	.zero		1


	//   ....[25]....
        /*07d8*/ 	.word	0x000053b0
        /*07dc*/ 	.word	0x0000000c
        /*07e0*/ 	.word	0x00000000
        /*07e4*/ 	.short	0x0101
        /*07e6*/ 	.byte	0x3f
	.zero		1


	//   ....[26]....
        /*07e8*/ 	.word	0x000053f0
        /*07ec*/ 	.word	0x0000004e
        /*07f0*/ 	.word	0x000168b0
        /*07f4*/ 	.short	0x010a
        /*07f6*/ 	.byte	0x3f
	.zero		1


	//   ....[27]....
        /*07f8*/ 	.word	0x000057d0
        /*07fc*/ 	.word	0x0000004e
        /*0800*/ 	.word	0x00000000
        /*0804*/ 	.short	0x0101
        /*0806*/ 	.byte	0x3f
	.zero		1


	//   ....[28]....
        /*0808*/ 	.word	0x00005d10
        /*080c*/ 	.word	0x00000002
        /*0810*/ 	.word	0x00016800
        /*0814*/ 	.short	0x010a
        /*0816*/ 	.byte	0x3f
	.zero		1


	//   ....[29]....
        /*0818*/ 	.word	0x00005d60
        /*081c*/ 	.word	0x00000002
        /*0820*/ 	.word	0x00016800
        /*0824*/ 	.short	0x010a
        /*0826*/ 	.byte	0x3f
	.zero		1


	//   ....[30]....
        /*0828*/ 	.word	0x00006a90
        /*082c*/ 	.word	0x00000002
        /*0830*/ 	.word	0x00016800
        /*0834*/ 	.short	0x010a
        /*0836*/ 	.byte	0x3f
	.zero		1


	//   ....[31]....
        /*0838*/ 	.word	0x00008030
        /*083c*/ 	.word	0x00000002
        /*0840*/ 	.word	0x00016800
        /*0844*/ 	.short	0x010a
        /*0846*/ 	.byte	0x3f
	.zero		1


	//   ....[32]....
        /*0848*/ 	.word	0x00009140
        /*084c*/ 	.word	0x00000004
        /*0850*/ 	.word	0x00016830
        /*0854*/ 	.short	0x010a
        /*0856*/ 	.byte	0x3f
	.zero		1


	//   ....[33]....
        /*0858*/ 	.word	0x000091f0
        /*085c*/ 	.word	0x00000004
        /*0860*/ 	.word	0x00016830
        /*0864*/ 	.short	0x010a
        /*0866*/ 	.byte	0x3f
	.zero		1


	//   ....[34]....
        /*0868*/ 	.word	0x0000a990
        /*086c*/ 	.word	0x00000004
        /*0870*/ 	.word	0x00000000
        /*0874*/ 	.short	0x0101
        /*0876*/ 	.byte	0x3f
	.zero		1


	//   ....[35]....
        /*0878*/ 	.word	0x0000b580
        /*087c*/ 	.word	0x00000000
        /*0880*/ 	.word	0x00016830
        /*0884*/ 	.short	0x010a
        /*0886*/ 	.byte	0x3f
	.zero		1


	//   ....[36]....
        /*0888*/ 	.word	0x0000b5d0
        /*088c*/ 	.word	0x00000000
        /*0890*/ 	.word	0x00016830
        /*0894*/ 	.short	0x010a
        /*0896*/ 	.byte	0x3f
	.zero		1


	//   ....[37]....
        /*0898*/ 	.word	0x0000b8f0
        /*089c*/ 	.word	0x00000003
        /*08a0*/ 	.word	0x00016850
        /*08a4*/ 	.short	0x010a
        /*08a6*/ 	.byte	0x3f
	.zero		1


	//   ....[38]....
        /*08a8*/ 	.word	0x0000b930
        /*08ac*/ 	.word	0x00000003
        /*08b0*/ 	.word	0x00016850
        /*08b4*/ 	.short	0x010a
        /*08b6*/ 	.byte	0x3f
	.zero		1


	//   ....[39]....
        /*08b8*/ 	.word	0x0000d340
        /*08bc*/ 	.word	0x0000001b
        /*08c0*/ 	.word	0x00000000
        /*08c4*/ 	.short	0x0101
        /*08c6*/ 	.byte	0x3f
	.zero		1


	//   ....[40]....
        /*08c8*/ 	.word	0x0000d440
        /*08cc*/ 	.word	0x0000002b
        /*08d0*/ 	.word	0x00000000
        /*08d4*/ 	.short	0x0101
        /*08d6*/ 	.byte	0x3f
	.zero		1


	//   ....[41]....
        /*08d8*/ 	.word	0x0000ddc0
        /*08dc*/ 	.word	0x00000000
        /*08e0*/ 	.word	0x00016830
        /*08e4*/ 	.short	0x010a
        /*08e6*/ 	.byte	0x3f
	.zero		1


	//   ....[42]....
        /*08e8*/ 	.word	0x0000de10
        /*08ec*/ 	.word	0x00000000
        /*08f0*/ 	.word	0x00016830
        /*08f4*/ 	.short	0x010a
        /*08f6*/ 	.byte	0x3f
	.zero		1


	//   ....[43]....
        /*08f8*/ 	.word	0x0000e130
        /*08fc*/ 	.word	0x00000003
        /*0900*/ 	.word	0x00016850
        /*0904*/ 	.short	0x010a
        /*0906*/ 	.byte	0x3f
	.zero		1


	//   ....[44]....
        /*0908*/ 	.word	0x0000e170
        /*090c*/ 	.word	0x00000003
        /*0910*/ 	.word	0x00016850
        /*0914*/ 	.short	0x010a
        /*0916*/ 	.byte	0x3f
	.zero		1


	//   ....[45]....
        /*0918*/ 	.word	0x0000f2a0
        /*091c*/ 	.word	0x0000002f
        /*0920*/ 	.word	0x00000000
        /*0924*/ 	.short	0x0101
        /*0926*/ 	.byte	0x3f
	.zero		1


	//   ....[46]....
        /*0928*/ 	.word	0x0000f3f0
        /*092c*/ 	.word	0x0000002f
        /*0930*/ 	.word	0x00000000
        /*0934*/ 	.short	0x0101
        /*0936*/ 	.byte	0x3f
	.zero		1


	//   ....[47]....
        /*0938*/ 	.word	0x0000fc20
        /*093c*/ 	.word	0x0000000d
        /*0940*/ 	.word	0x00016850
        /*0944*/ 	.short	0x010a
        /*0946*/ 	.byte	0x3f
	.zero		1


	//   ....[48]....
        /*0948*/ 	.word	0x0000fc90
        /*094c*/ 	.word	0x0000000d
        /*0950*/ 	.word	0x00016850
        /*0954*/ 	.short	0x010a
        /*0956*/ 	.byte	0x3f
	.zero		1


	//   ....[49]....
        /*0958*/ 	.word	0x00010260
        /*095c*/ 	.word	0x00000008
        /*0960*/ 	.word	0x00000000
        /*0964*/ 	.short	0x0101
        /*0966*/ 	.byte	0x3f
	.zero		1


	//   ....[50]....
        /*0968*/ 	.word	0x00011010
        /*096c*/ 	.word	0x00000000
        /*0970*/ 	.word	0x00000000
        /*0974*/ 	.short	0x0101
        /*0976*/ 	.byte	0x3f
	.zero		1


	//   ....[51]....
        /*0978*/ 	.word	0x00013210
        /*097c*/ 	.word	0x00000006
        /*0980*/ 	.word	0x00016820
        /*0984*/ 	.short	0x010a
        /*0986*/ 	.byte	0x3f
	.zero		1


	//   ....[52]....
        /*0988*/ 	.word	0x00013280
        /*098c*/ 	.word	0x00000005
        /*0990*/ 	.word	0x000168a0
        /*0994*/ 	.short	0x010a
        /*0996*/ 	.byte	0x3f
	.zero		1


	//   ....[53]....
        /*0998*/ 	.word	0x00013430
        /*099c*/ 	.word	0x00000005
        /*09a0*/ 	.word	0x000168c0
        /*09a4*/ 	.short	0x010a
        /*09a6*/ 	.byte	0x3f
	.zero		1


	//   ....[54]....
        /*09a8*/ 	.word	0x000136a0
        /*09ac*/ 	.word	0x0000000a
        /*09b0*/ 	.word	0x000168a0
        /*09b4*/ 	.short	0x010a
        /*09b6*/ 	.byte	0x3f
	.zero		1


	//   ....[55]....
        /*09b8*/ 	.word	0x00013840
        /*09bc*/ 	.word	0x0000000a
        /*09c0*/ 	.word	0x000168c0
        /*09c4*/ 	.short	0x010a
        /*09c6*/ 	.byte	0x3f
	.zero		1


	//   ....[56]....
        /*09c8*/ 	.word	0x000143d0
        /*09cc*/ 	.word	0x00000005
        /*09d0*/ 	.word	0x00016840
        /*09d4*/ 	.short	0x010a
        /*09d6*/ 	.byte	0x3f
	.zero		1


	//   ....[57]....
        /*09d8*/ 	.word	0x00014720
        /*09dc*/ 	.word	0x0000001b
        /*09e0*/ 	.word	0x00016820
        /*09e4*/ 	.short	0x010a
        /*09e6*/ 	.byte	0x3f
	.zero		1


	//   ....[58]....
        /*09e8*/ 	.word	0x000149f0
        /*09ec*/ 	.word	0x00000003
        /*09f0*/ 	.word	0x00016840
        /*09f4*/ 	.short	0x010a
        /*09f6*/ 	.byte	0x3f
	.zero		1


	//   ....[59]....
        /*09f8*/ 	.word	0x00014bd0
        /*09fc*/ 	.word	0x00000002
        /*0a00*/ 	.word	0x00000060
        /*0a04*/ 	.short	0x010a
        /*0a06*/ 	.byte	0x3f
	.zero		1


	//   ....[60]....
        /*0a08*/ 	.word	0x00015040
        /*0a0c*/ 	.word	0x00000003
        /*0a10*/ 	.word	0x00016840
        /*0a14*/ 	.short	0x010a
        /*0a16*/ 	.byte	0x3f
	.zero		1


	//   ....[61]....
        /*0a18*/ 	.word	0x00015220
        /*0a1c*/ 	.word	0x00000003
        /*0a20*/ 	.word	0x00000060
        /*0a24*/ 	.short	0x010a
        /*0a26*/ 	.byte	0x3f
	.zero		1


	//   ....[62]....
        /*0a28*/ 	.word	0x000155e0
        /*0a2c*/ 	.word	0x00000002
        /*0a30*/ 	.word	0x00016840
        /*0a34*/ 	.short	0x010a
        /*0a36*/ 	.byte	0x3f
	.zero		1


	//   ....[63]....
        /*0a38*/ 	.word	0x000157d0
        /*0a3c*/ 	.word	0x00000002
        /*0a40*/ 	.word	0x00000060
        /*0a44*/ 	.short	0x010a
        /*0a46*/ 	.byte	0x3f
	.zero		1


	//   ....[64]....
        /*0a48*/ 	.word	0x00015b20
        /*0a4c*/ 	.word	0x00000003
        /*0a50*/ 	.word	0x00016860
        /*0a54*/ 	.short	0x010a
        /*0a56*/ 	.byte	0x3f
	.zero		1


	//   ....[65]....
        /*0a58*/ 	.word	0x000169a0
        /*0a5c*/ 	.word	0x00000009
        /*0a60*/ 	.word	0x00016820
        /*0a64*/ 	.short	0x010a
        /*0a66*/ 	.byte	0x3f
	.zero		1


	//   ....[66]....
        /*0a68*/ 	.word	0x00016b30
        /*0a6c*/ 	.word	0x00000007
        /*0a70*/ 	.word	0x00000000
        /*0a74*/ 	.short	0x010a
        /*0a76*/ 	.byte	0x3f
	.zero		1


	//   ....[67]....
        /*0a78*/ 	.word	0x00016ba0
        /*0a7c*/ 	.word	0x00000003
        /*0a80*/ 	.word	0x00000000
        /*0a84*/ 	.short	0x010a
        /*0a86*/ 	.byte	0x3f
	.zero		1


	//   ....[68]....
        /*0a88*/ 	.word	0x00016c00
        /*0a8c*/ 	.word	0x00000005
        /*0a90*/ 	.word	0x00000000
        /*0a94*/ 	.short	0x010a
        /*0a96*/ 	.byte	0x3f
	.zero		1


	//   ....[69]....
        /*0a98*/ 	.word	0x00016c30
        /*0a9c*/ 	.word	0x00000003
        /*0aa0*/ 	.word	0x00000000
        /*0aa4*/ 	.short	0x010a
        /*0aa6*/ 	.byte	0x3f
	.zero		1


	//   ....[70]....
        /*0aa8*/ 	.word	0x00016c90
        /*0aac*/ 	.word	0x0000004e
        /*0ab0*/ 	.word	0x00016890
        /*0ab4*/ 	.short	0x010a
        /*0ab6*/ 	.byte	0x3f
	.zero		1


	//   ....[71]....
        /*0ab8*/ 	.word	0x00016ce0
        /*0abc*/ 	.word	0x0000004e
        /*0ac0*/ 	.word	0x00016890
        /*0ac4*/ 	.short	0x010a
        /*0ac6*/ 	.byte	0x3f
	.zero		1


	//   ....[72]....
        /*0ac8*/ 	.word	0x00016d30
        /*0acc*/ 	.word	0x0000004e
        /*0ad0*/ 	.word	0x00016890
        /*0ad4*/ 	.short	0x010a
        /*0ad6*/ 	.byte	0x3f
	.zero		1


	//   ....[73]....
        /*0ad8*/ 	.word	0x00016d80
        /*0adc*/ 	.word	0x0000004e
        /*0ae0*/ 	.word	0x000168b0
        /*0ae4*/ 	.short	0x010a
        /*0ae6*/ 	.byte	0x3f
	.zero		1


	//   ....[74]....
        /*0ae8*/ 	.word	0x00017370
        /*0aec*/ 	.word	0x00000002
        /*0af0*/ 	.word	0x00016800
        /*0af4*/ 	.short	0x010a
        /*0af6*/ 	.byte	0x3f
	.zero		1


	//   ....[75]....
        /*0af8*/ 	.word	0x000178c0
        /*0afc*/ 	.word	0x00000002
        /*0b00*/ 	.word	0x00016800
        /*0b04*/ 	.short	0x010a
        /*0b06*/ 	.byte	0x3f
	.zero		1


	//   ....[76]....
        /*0b08*/ 	.word	0x00017910
        /*0b0c*/ 	.word	0x00000004
        /*0b10*/ 	.word	0x00016830
        /*0b14*/ 	.short	0x010a
        /*0b16*/ 	.byte	0x3f
	.zero		1


	//   ....[77]....
        /*0b18*/ 	.word	0x00017960
        /*0b1c*/ 	.word	0x00000000
        /*0b20*/ 	.word	0x00016830
        /*0b24*/ 	.short	0x010a
        /*0b26*/ 	.byte	0x3f
	.zero		1


	//   ....[78]....
        /*0b28*/ 	.word	0x000179b0
        /*0b2c*/ 	.word	0x00000003
        /*0b30*/ 	.word	0x00016850
        /*0b34*/ 	.short	0x010a
        /*0b36*/ 	.byte	0x3f
	.zero		1


	//   ....[79]....
        /*0b38*/ 	.word	0x00017a00
        /*0b3c*/ 	.word	0x00000000
        /*0b40*/ 	.word	0x00016830
        /*0b44*/ 	.short	0x010a
        /*0b46*/ 	.byte	0x3f
	.zero		1


	//   ....[80]....
        /*0b48*/ 	.word	0x00017a50
        /*0b4c*/ 	.word	0x00000003
        /*0b50*/ 	.word	0x00016850
        /*0b54*/ 	.short	0x010a
        /*0b56*/ 	.byte	0x3f
	.zero		1


	//   ....[81]....
        /*0b58*/ 	.word	0x00017aa0
        /*0b5c*/ 	.word	0x0000000d
        /*0b60*/ 	.word	0x00016850
        /*0b64*/ 	.short	0x010a
        /*0b66*/ 	.byte	0x3f
	.zero		1


	//   ....[82]....
        /*0b68*/ 	.word	0x00017c40
        /*0b6c*/ 	.word	0x00000006
        /*0b70*/ 	.word	0x00016820
        /*0b74*/ 	.short	0x010a
        /*0b76*/ 	.byte	0x3f
	.zero		1


	//   ....[83]....
        /*0b78*/ 	.word	0x00017c90
        /*0b7c*/ 	.word	0x00000005
        /*0b80*/ 	.word	0x000168a0
        /*0b84*/ 	.short	0x010a
        /*0b86*/ 	.byte	0x3f
	.zero		1


	//   ....[84]....
        /*0b88*/ 	.word	0x00017ce0
        /*0b8c*/ 	.word	0x00000005
        /*0b90*/ 	.word	0x000168c0
        /*0b94*/ 	.short	0x010a
        /*0b96*/ 	.byte	0x3f
	.zero		1


	//   ....[85]....
        /*0b98*/ 	.word	0x00017d30
        /*0b9c*/ 	.word	0x0000000a
        /*0ba0*/ 	.word	0x000168a0
        /*0ba4*/ 	.short	0x010a
        /*0ba6*/ 	.byte	0x3f
	.zero		1


	//   ....[86]....
        /*0ba8*/ 	.word	0x00017d80
        /*0bac*/ 	.word	0x0000000a
        /*0bb0*/ 	.word	0x000168c0
        /*0bb4*/ 	.short	0x010a
        /*0bb6*/ 	.byte	0x3f
	.zero		1


	//   ....[87]....
        /*0bb8*/ 	.word	0x00017f20
        /*0bbc*/ 	.word	0x00000005
        /*0bc0*/ 	.word	0x00016840
        /*0bc4*/ 	.short	0x010a
        /*0bc6*/ 	.byte	0x3f
	.zero		1


	//   ....[88]....
        /*0bc8*/ 	.word	0x00017f70
        /*0bcc*/ 	.word	0x0000001b
        /*0bd0*/ 	.word	0x00016820
        /*0bd4*/ 	.short	0x010a
        /*0bd6*/ 	.byte	0x3f
	.zero		1


	//   ....[89]....
        /*0bd8*/ 	.word	0x00017fc0
        /*0bdc*/ 	.word	0x00000003
        /*0be0*/ 	.word	0x00016840
        /*0be4*/ 	.short	0x010a
        /*0be6*/ 	.byte	0x3f
	.zero		1


	//   ....[90]....
        /*0be8*/ 	.word	0x00018010
        /*0bec*/ 	.word	0x00000002
        /*0bf0*/ 	.word	0x00000060
        /*0bf4*/ 	.short	0x010a
        /*0bf6*/ 	.byte	0x3f
	.zero		1


	//   ....[91]....
        /*0bf8*/ 	.word	0x00018060
        /*0bfc*/ 	.word	0x00000003
        /*0c00*/ 	.word	0x00016840
        /*0c04*/ 	.short	0x010a
        /*0c06*/ 	.byte	0x3f
	.zero		1


	//   ....[92]....
        /*0c08*/ 	.word	0x000180b0
        /*0c0c*/ 	.word	0x00000003
        /*0c10*/ 	.word	0x00000060
        /*0c14*/ 	.short	0x010a
        /*0c16*/ 	.byte	0x3f
	.zero		1


	//   ....[93]....
        /*0c18*/ 	.word	0x00018100
        /*0c1c*/ 	.word	0x00000002
        /*0c20*/ 	.word	0x00016840
        /*0c24*/ 	.short	0x010a
        /*0c26*/ 	.byte	0x3f
	.zero		1


	//   ....[94]....
        /*0c28*/ 	.word	0x00018150
        /*0c2c*/ 	.word	0x00000002
        /*0c30*/ 	.word	0x00000060
        /*0c34*/ 	.short	0x010a
        /*0c36*/ 	.byte	0x3f
	.zero		1


	//   ....[95]....
        /*0c38*/ 	.word	0x000181a0
        /*0c3c*/ 	.word	0x00000003
        /*0c40*/ 	.word	0x00016860
        /*0c44*/ 	.short	0x010a
        /*0c46*/ 	.byte	0x3f
	.zero		1


	//   ....[96]....
        /*0c48*/ 	.word	0x00018b50
        /*0c4c*/ 	.word	0x00000009
        /*0c50*/ 	.word	0x00016820
        /*0c54*/ 	.short	0x010a
        /*0c56*/ 	.byte	0x3f
	.zero		1


	//   ....[97]....
        /*0c58*/ 	.word	0x00018cf0
        /*0c5c*/ 	.word	0x00000007
        /*0c60*/ 	.word	0x00000000
        /*0c64*/ 	.short	0x010a
        /*0c66*/ 	.byte	0x3f
	.zero		1


	//   ....[98]....
        /*0c68*/ 	.word	0x00018d40
        /*0c6c*/ 	.word	0x00000003
        /*0c70*/ 	.word	0x00000000
        /*0c74*/ 	.short	0x010a
        /*0c76*/ 	.byte	0x3f
	.zero		1


	//   ....[99]....
        /*0c78*/ 	.word	0x00018d90
        /*0c7c*/ 	.word	0x00000005
        /*0c80*/ 	.word	0x00000000
        /*0c84*/ 	.short	0x010a
        /*0c86*/ 	.byte	0x3f
	.zero		1


	//----- nvinfo : EIATTR_NUM_MBARRIERS
	.align		4
.L_325:
        /*0c88*/ 	.byte	0x03, 0x38
        /*0c8a*/ 	.short	0x0016


	//----- nvinfo : EIATTR_EXIT_INSTR_OFFSETS
	.align		4
        /*0c8c*/ 	.byte	0x04, 0x1c
        /*0c8e*/ 	.short	(.L_327 - .L_326)


	//   ....[0]....
.L_326:
        /*0c90*/ 	.word	0x00016c80


	//----- nvinfo : EIATTR_MAX_THREADS
	.align		4
.L_327:
        /*0c94*/ 	.byte	0x04, 0x05
        /*0c96*/ 	.short	(.L_329 - .L_328)
.L_328:
        /*0c98*/ 	.word	0x00000200
        /*0c9c*/ 	.word	0x00000001
        /*0ca0*/ 	.word	0x00000001


	//----- nvinfo : EIATTR_CRS_STACK_SIZE
	.align		4
.L_329:
        /*0ca4*/ 	.byte	0x04, 0x1e
        /*0ca6*/ 	.short	(.L_331 - .L_330)
.L_330:
        /*0ca8*/ 	.word	0x00000000


	//----- nvinfo : EIATTR_CBANK_PARAM_SIZE
	.align		4
.L_331:
        /*0cac*/ 	.byte	0x03, 0x19
        /*0cae*/ 	.short	0x0a70


	//----- nvinfo : EIATTR_PARAM_CBANK
	.align		4
        /*0cb0*/ 	.byte	0x04, 0x0a
        /*0cb2*/ 	.short	(.L_333 - .L_332)
	.align		4
.L_332:
        /*0cb4*/ 	.word	index@(.nv.constant0._ZN7cutlass13device_kernelIN5flash11enable_sm90INS1_16FlashAttnFwdSm90INS1_25CollectiveMainloopFwdSm90ILi2EN4cute5tupleIJNS5_1CILi1EEES8_S8_EEENS6_IJNS7_ILi192EEENS7_ILi128EEENS7_ILi64EEEEEELi64ENS_10bfloat16_tEfNS_4arch4Sm90ELb1ELb0ELb0ELb1ELb0ELb1ELb0ELb1ELb1ELb0ELb0ELb0EEENS1_21CollectiveEpilogueFwdINS6_IJSA_SC_SB_EEES9_SE_SG_Li384ELb1ELb0ELb0ELb0EEENS1_36VarlenDynamicPersistentTileSchedulerILi192ELi128ELi384ELi32ELb0ELb0ELb1ELb1ELb1ELb1EEEEEEEEEvNT_6ParamsE)
        /*0cb8*/ 	.short	0x0210
        /*0cba*/ 	.short	0x0a70


	//----- nvinfo : EIATTR_SW_WAR
	.align		4
.L_333:
        /*0cbc*/ 	.byte	0x04, 0x36
        /*0cbe*/ 	.short	(.L_335 - .L_334)
.L_334:
        /*0cc0*/ 	.word	0x00000008
.L_335:


//--------------------- .nv.callgraph             --------------------------
	.section	.nv.callgraph,"",@"SHT_CUDA_CALLGRAPH"
	.align	4
	.sectionentsize	8
	.align		4
        /*0000*/ 	.word	0x00000000
	.align		4
        /*0004*/ 	.word	0xffffffff
	.align		4
        /*0008*/ 	.word	index@(_ZN7cutlass13device_kernelIN5flash11enable_sm90INS1_16FlashAttnFwdSm90INS1_25CollectiveMainloopFwdSm90ILi2EN4cute5tupleIJNS5_1CILi1EEES8_S8_EEENS6_IJNS7_ILi192EEESA_NS7_ILi64EEEEEELi64ENS_10bfloat16_tEfNS_4arch4Sm90ELb0ELb0ELb0ELb0ELb0ELb0ELb0ELb0ELb1ELb0ELb0ELb0EEENS1_21CollectiveEpilogueFwdINS6_IJSA_SB_SA_EEES9_SD_SF_Li384ELb0ELb0ELb0ELb0EEENS1_29StaticPersistentTileSchedulerILb0EEEEEEEEEvNT_6ParamsE)
	.align		4
        /*000c*/ 	.word	index@(__assertfail)
	.align		4
        /*0010*/ 	.word	index@(_ZN7cutlass13device_kernelIN5flash11enable_sm90INS1_16FlashAttnFwdSm90INS1_25CollectiveMainloopFwdSm90ILi2EN4cute5tupleIJNS5_1CILi1EEES8_S8_EEENS6_IJNS7_ILi192EEESA_NS7_ILi64EEEEEELi64ENS_10bfloat16_tEfNS_4arch4Sm90ELb0ELb0ELb0ELb1ELb0ELb0ELb0ELb0ELb1ELb0ELb0ELb0EEENS1_21CollectiveEpilogueFwdINS6_IJSA_SB_SA_EEES9_SD_SF_Li384ELb1ELb0ELb0ELb0EEENS1_36VarlenDynamicPersistentTileSchedulerILi192ELi192ELi384ELi32ELb0ELb0ELb1ELb0ELb1ELb1EEEEEEEEEvNT_6ParamsE)
	.align		4
        /*0014*/ 	.word	index@(__assertfail)
	.align		4
        /*0018*/ 	.word	index@(_ZN7cutlass13device_kernelIN5flash11enable_sm90INS1_16FlashAttnFwdSm90INS1_25CollectiveMainloopFwdSm90ILi2EN4cute5tupleIJNS5_1CILi1EEES8_S8_EEENS6_IJNS7_ILi192EEESA_NS7_ILi64EEEEEELi64ENS_10bfloat16_tEfNS_4arch4Sm90ELb0ELb0ELb0ELb1ELb0ELb1ELb0ELb0ELb1ELb0ELb0ELb0EEENS1_21CollectiveEpilogueFwdINS6_IJSA_SB_SA_EEES9_SD_SF_Li384ELb1ELb0ELb0ELb0EEENS1_36VarlenDynamicPersistentTileSchedulerILi192ELi192ELi384ELi32ELb0ELb0ELb1ELb0ELb1ELb1EEEEEEEEEvNT_6ParamsE)
	.align		4
        /*001c*/ 	.word	index@(__assertfail)
	.align		4
        /*0020*/ 	.word	index@(_ZN7cutlass13device_kernelIN5flash11enable_sm90INS1_16FlashAttnFwdSm90INS1_25CollectiveMainloopFwdSm90ILi2EN4cute5tupleIJNS5_1CILi1EEES8_S8_EEENS6_IJNS7_ILi192EEENS7_ILi128EEENS7_ILi64EEEEEELi64ENS_10bfloat16_tEfNS_4arch4Sm90ELb0ELb1ELb0ELb0ELb0ELb0ELb0ELb1ELb1ELb0ELb0ELb0EEENS1_21CollectiveEpilogueFwdINS6_IJSA_SC_SB_EEES9_SE_SG_Li384ELb0ELb0ELb0ELb0EEENS1_30DynamicPersistentTileSchedulerILi384ELi32ELb0ELb0ELb1EEEEEEEEEvNT_6ParamsE)
	.align		4
        /*0024*/ 	.word	index@(__assertfail)
	.align		4
        /*0028*/ 	.word	index@(_ZN7cutlass13device_kernelIN5flash11enable_sm90INS1_16FlashAttnFwdSm90INS1_25CollectiveMainloopFwdSm90ILi2EN4cute5tupleIJNS5_1CILi1EEES8_S8_EEENS6_IJNS7_ILi192EEENS7_ILi128EEENS7_ILi64EEEEEELi64ENS_10bfloat16_tEfNS_4arch4Sm90ELb0ELb1ELb0ELb1ELb0ELb0ELb0ELb1ELb1ELb0ELb0ELb0EEENS1_21CollectiveEpilogueFwdINS6_IJSA_SC_SB_EEES9_SE_SG_Li384ELb1ELb0ELb0ELb0EEENS1_36VarlenDynamicPersistentTileSchedulerILi192ELi128ELi384ELi32ELb0ELb0ELb1ELb1ELb0ELb1EEEEEEEEEvNT_6ParamsE)
	.align		4
        /*002c*/ 	.word	index@(__assertfail)
	.align		4
        /*0030*/ 	.word	index@(_ZN7cutlass13device_kernelIN5flash11enable_sm90INS1_16FlashAttnFwdSm90INS1_25CollectiveMainloopFwdSm90ILi2EN4cute5tupleIJNS5_1CILi1EEES8_S8_EEENS6_IJNS7_ILi192EEENS7_ILi128EEENS7_ILi64EEEEEELi64ENS_10bfloat16_tEfNS_4arch4Sm90ELb0ELb1ELb0ELb1ELb0ELb1ELb0ELb1ELb1ELb0ELb0ELb0EEENS1_21CollectiveEpilogueFwdINS6_IJSA_SC_SB_EEES9_SE_SG_Li384ELb1ELb0ELb0ELb0EEENS1_36VarlenDynamicPersistentTileSchedulerILi192ELi128ELi384ELi32ELb0ELb0ELb1ELb1ELb0ELb1EEEEEEEEEvNT_6ParamsE)
	.align		4
        /*0034*/ 	.word	index@(__assertfail)
	.align		4
        /*0038*/ 	.word	index@(_ZN7cutlass13device_kernelIN5flash11enable_sm90INS1_16FlashAttnFwdSm90INS1_25CollectiveMainloopFwdSm90ILi2EN4cute5tupleIJNS5_1CILi1EEES8_S8_EEENS6_IJNS7_ILi192EEENS7_ILi128EEENS7_ILi64EEEEEELi64ENS_10bfloat16_tEfNS_4arch4Sm90ELb1ELb0ELb0ELb0ELb0ELb0ELb0ELb1ELb1ELb0ELb0ELb0EEENS1_21CollectiveEpilogueFwdINS6_IJSA_SC_SB_EEES9_SE_SG_Li384ELb0ELb0ELb0ELb0EEENS1_30DynamicPersistentTileSchedulerILi384ELi32ELb0ELb0ELb1EEEEEEEEEvNT_6ParamsE)
	.align		4
        /*003c*/ 	.word	index@(__assertfail)
	.align		4
        /*0040*/ 	.word	index@(_ZN7cutlass13device_kernelIN5flash11enable_sm90INS1_16FlashAttnFwdSm90INS1_25CollectiveMainloopFwdSm90ILi2EN4cute5tupleIJNS5_1CILi1EEES8_S8_EEENS6_IJNS7_ILi192EEENS7_ILi128EEENS7_ILi64EEEEEELi64ENS_10bfloat16_tEfNS_4arch4Sm90ELb1ELb0ELb0ELb1ELb0ELb0ELb0ELb1ELb1ELb0ELb0ELb0EEENS1_21CollectiveEpilogueFwdINS6_IJSA_SC_SB_EEES9_SE_SG_Li384ELb1ELb0ELb0ELb0EEENS1_36VarlenDynamicPersistentTileSchedulerILi192ELi128ELi384ELi32ELb0ELb0ELb1ELb1ELb1ELb1EEEEEEEEEvNT_6ParamsE)
	.align		4
        /*0044*/ 	.word	index@(__assertfail)
	.align		4
        /*0048*/ 	.word	index@(_ZN7cutlass13device_kernelIN5flash11enable_sm90INS1_16FlashAttnFwdSm90INS1_25CollectiveMainloopFwdSm90ILi2EN4cute5tupleIJNS5_1CILi1EEES8_S8_EEENS6_IJNS7_ILi192EEENS7_ILi128EEENS7_ILi64EEEEEELi64ENS_10bfloat16_tEfNS_4arch4Sm90ELb1ELb0ELb0ELb1ELb0ELb1ELb0ELb1ELb1ELb0ELb0ELb0EEENS1_21CollectiveEpilogueFwdINS6_IJSA_SC_SB_EEES9_SE_SG_Li384ELb1ELb0ELb0ELb0EEENS1_36VarlenDynamicPersistentTileSchedulerILi192ELi128ELi384ELi32ELb0ELb0ELb1ELb1ELb1ELb1EEEEEEEEEvNT_6ParamsE)
	.align		4
        /*004c*/ 	.word	index@(__assertfail)
	.align		4
        /*0050*/ 	.word	0x00000000
	.align		4
        /*0054*/ 	.word	0xfffffffe
	.align		4
        /*0058*/ 	.word	0x00000000
	.align		4
        /*005c*/ 	.word	0xfffffffd
	.align		4
        /*0060*/ 	.word	0x00000000
	.align		4
        /*0064*/ 	.word	0xfffffffc


//--------------------- .nv.constant4             --------------------------
	.section	.nv.constant4,"a",@progbits
	.align	8
	.align		8
.nv.constant4:
        /*0000*/ 	.dword	__assertfail
	.align		8
        /*0008*/ 	.dword	__unnamed_1
	.align		8
        /*0010*/ 	.dword	__unnamed_2
	.align		8
        /*0018*/ 	.dword	__unnamed_3
	.align		8
        /*0020*/ 	.dword	__unnamed_4
	.align		8
        /*0028*/ 	.dword	__unnamed_5
	.align		8
        /*0030*/ 	.dword	__unnamed_6
	.align		8
        /*0038*/ 	.dword	__unnamed_7
	.align		8
        /*0040*/ 	.dword	__unnamed_8
	.align		8
        /*0048*/ 	.dword	__unnamed_9
	.align		8
        /*0050*/ 	.dword	_ZN65_INTERNAL_d682dc15_29_flash_fwd_hdim64_bf16_sm90_cu_8e232a79_40404cuda3std3__45__cpo5beginE
	.align		8
        /*0058*/ 	.dword	_ZN65_INTERNAL_d682dc15_29_flash_fwd_hdim64_bf16_sm90_cu_8e232a79_40404cuda3std3__45__cpo3endE
	.align		8
        /*0060*/ 	.dword	_ZN65_INTERNAL_d682dc15_29_flash_fwd_hdim64_bf16_sm90_cu_8e232a79_40404cuda3std3__45__cpo6cbeginE
	.align		8
        /*0068*/ 	.dword	_ZN65_INTERNAL_d682dc15_29_flash_fwd_hdim64_bf16_sm90_cu_8e232a79_40404cuda3std3__45__cpo4cendE
	.align		8
        /*0070*/ 	.dword	_ZN65_INTERNAL_d682dc15_29_flash_fwd_hdim64_bf16_sm90_cu_8e232a79_40404cuda3std3__467_GLOBAL__N__d682dc15_29_flash_fwd_hdim64_bf16_sm90_cu_8e232a79_40406ignoreE
	.align		8
        /*0078*/ 	.dword	_ZN65_INTERNAL_d682dc15_29_flash_fwd_hdim64_bf16_sm90_cu_8e232a79_40404cuda3std3__419piecewise_constructE
	.align		8
        /*0080*/ 	.dword	_ZN65_INTERNAL_d682dc15_29_flash_fwd_hdim64_bf16_sm90_cu_8e232a79_40404cuda3std3__48in_placeE
	.align		8
        /*0088*/ 	.dword	_ZN65_INTERNAL_d682dc15_29_flash_fwd_hdim64_bf16_sm90_cu_8e232a79_40404cuda3std6ranges3__45__cpo4swapE
	.align		8
        /*0090*/ 	.dword	_ZN65_INTERNAL_d682dc15_29_flash_fwd_hdim64_bf16_sm90_cu_8e232a79_40404cuda3std6ranges3__45__cpo9iter_moveE
	.align		8
        /*0098*/ 	.dword	_ZN65_INTERNAL_d682dc15_29_flash_fwd_hdim64_bf16_sm90_cu_8e232a79_40404cute7productE
	.align		8
        /*00a0*/ 	.dword	_ZN65_INTERNAL_d682dc15_29_flash_fwd_hdim64_bf16_sm90_cu_8e232a79_40404cute1_E
	.align		8
        /*00a8*/ 	.dword	$str$20
	.align		8
        /*00b0*/ 	.dword	$str$21


//--------------------- .text._ZN7cutlass13device_kernelIN5flash11enable_sm90INS1_16FlashAttnFwdSm90INS1_25CollectiveMainloopFwdSm90ILi2EN4cute5tupleIJNS5_1CILi1EEES8_S8_EEENS6_IJNS7_ILi192EEESA_NS7_ILi64EEEEEELi64ENS_10bfloat16_tEfNS_4arch4Sm90ELb0ELb0ELb0ELb0ELb0ELb0ELb0ELb0ELb1ELb0ELb0ELb0EEENS1_21CollectiveEpilogueFwdINS6_IJSA_SB_SA_EEES9_SD_SF_Li384ELb0ELb0ELb0ELb0EEENS1_29StaticPersistentTileSchedulerILb0EEEEEEEEEvNT_6ParamsE --------------------------
	.section	.text._ZN7cutlass13device_kernelIN5flash11enable_sm90INS1_16FlashAttnFwdSm90INS1_25CollectiveMainloopFwdSm90ILi2EN4cute5tupleIJNS5_1CILi1EEES8_S8_EEENS6_IJNS7_ILi192EEESA_NS7_ILi64EEEEEELi64ENS_10bfloat16_tEfNS_4arch4Sm90ELb0ELb0ELb0ELb0ELb0ELb0ELb0ELb0ELb1ELb0ELb0ELb0EEENS1_21CollectiveEpilogueFwdINS6_IJSA_SB_SA_EEES9_SD_SF_Li384ELb0ELb0ELb0ELb0EEENS1_29StaticPersistentTileSchedulerILb0EEEEEEEEEvNT_6ParamsE,"ax",@progbits
	.align	128
.text._ZN7cutlass13device_kernelIN5flash11enable_sm90INS1_16FlashAttnFwdSm90INS1_25CollectiveMainloopFwdSm90ILi2EN4cute5tupleIJNS5_1CILi1EEES8_S8_EEENS6_IJNS7_ILi192EEESA_NS7_ILi64EEEEEELi64ENS_10bfloat16_tEfNS_4arch4Sm90ELb0ELb0ELb0ELb0ELb0ELb0ELb0ELb0ELb1ELb0ELb0ELb0EEENS1_21CollectiveEpilogueFwdINS6_IJSA_SB_SA_EEES9_SD_SF_Li384ELb0ELb0ELb0ELb0EEENS1_29StaticPersistentTileSchedulerILb0EEEEEEEEEvNT_6ParamsE:
        .type           _ZN7cutlass13device_kernelIN5flash11enable_sm90INS1_16FlashAttnFwdSm90INS1_25CollectiveMainloopFwdSm90ILi2EN4cute5tupleIJNS5_1CILi1EEES8_S8_EEENS6_IJNS7_ILi192EEESA_NS7_ILi64EEEEEELi64ENS_10bfloat16_tEfNS_4arch4Sm90ELb0ELb0ELb0ELb0ELb0ELb0ELb0ELb0ELb1ELb0ELb0ELb0EEENS1_21CollectiveEpilogueFwdINS6_IJSA_SB_SA_EEES9_SD_SF_Li384ELb0ELb0ELb0ELb0EEENS1_29StaticPersistentTileSchedulerILb0EEEEEEEEEvNT_6ParamsE,@function
        .size           _ZN7cutlass13device_kernelIN5flash11enable_sm90INS1_16FlashAttnFwdSm90INS1_25CollectiveMainloopFwdSm90ILi2EN4cute5tupleIJNS5_1CILi1EEES8_S8_EEENS6_IJNS7_ILi192EEESA_NS7_ILi64EEEEEELi64ENS_10bfloat16_tEfNS_4arch4Sm90ELb0ELb0ELb0ELb0ELb0ELb0ELb0ELb0ELb1ELb0ELb0ELb0EEENS1_21CollectiveEpilogueFwdINS6_IJSA_SB_SA_EEES9_SD_SF_Li384ELb0ELb0ELb0ELb0EEENS1_29StaticPersistentTileSchedulerILb0EEEEEEEEEvNT_6ParamsE,(.L_x_2276 - _ZN7cutlass13device_kernelIN5flash11enable_sm90INS1_16FlashAttnFwdSm90INS1_25CollectiveMainloopFwdSm90ILi2EN4cute5tupleIJNS5_1CILi1EEES8_S8_EEENS6_IJNS7_ILi192EEESA_NS7_ILi64EEEEEELi64ENS_10bfloat16_tEfNS_4arch4Sm90ELb0ELb0ELb0ELb0ELb0ELb0ELb0ELb0ELb1ELb0ELb0ELb0EEENS1_21CollectiveEpilogueFwdINS6_IJSA_SB_SA_EEES9_SD_SF_Li384ELb0ELb0ELb0ELb0EEENS1_29StaticPersistentTileSchedulerILb0EEEEEEEEEvNT_6ParamsE)
        .other          _ZN7cutlass13device_kernelIN5flash11enable_sm90INS1_16FlashAttnFwdSm90INS1_25CollectiveMainloopFwdSm90ILi2EN4cute5tupleIJNS5_1CILi1EEES8_S8_EEENS6_IJNS7_ILi192EEESA_NS7_ILi64EEEEEELi64ENS_10bfloat16_tEfNS_4arch4Sm90ELb0ELb0ELb0ELb0ELb0ELb0ELb0ELb0ELb1ELb0ELb0ELb0EEENS1_21CollectiveEpilogueFwdINS6_IJSA_SB_SA_EEES9_SD_SF_Li384ELb0ELb0ELb0ELb0EEENS1_29StaticPersistentTileSchedulerILb0EEEEEEEEEvNT_6ParamsE,@"STO_CUDA_ENTRY STV_DEFAULT"
_ZN7cutlass13device_kernelIN5flash11enable_sm90INS1_16FlashAttnFwdSm90INS1_25CollectiveMainloopFwdSm90ILi2EN4cute5tupleIJNS5_1CILi1EEES8_S8_EEENS6_IJNS7_ILi192EEESA_NS7_ILi64EEEEEELi64ENS_10bfloat16_tEfNS_4arch4Sm90ELb0ELb0ELb0ELb0ELb0ELb0ELb0ELb0ELb1ELb0ELb0ELb0EEENS1_21CollectiveEpilogueFwdINS6_IJSA_SB_SA_EEES9_SD_SF_Li384ELb0ELb0ELb0ELb0EEENS1_29StaticPersistentTileSchedulerILb0EEEEEEEEEvNT_6ParamsE:
[----:B------:R-:W1:Y:S02]  /*0000*/  LDC R1, c[0x0][0x28] ;  /* 0x00000a00ff017b82 */ /* 0x000e640000000800 */
[----:B-1----:R-:W-:Y:S01]  /*0010*/  VIADD R1, R1, 0xffffffe8 ;  /* 0xffffffe801017836 */ /* 0x002fe20000000000 */
[----:B------:R-:W1:Y:S01]  /*0020*/  S2R R3, SR_TID.X ;  /* 0x0000000000037919 */ /* 0x000e620000002100 */
[----:B------:R-:W-:Y:S01]  /*0030*/  ELECT P0, URZ, PT ;  /* 0x00000000003f782f */ /* 0x000fe20003800000 */
[----:B------:R-:W-:Y:S01]  /*0040*/  BSSY B0, `(.L_x_0) ;  /* 0x0000013000007945 */ /* 0x000fe20003800000 */
[----:B-1----:R-:W-:-:S05]  /*0050*/  SHF.R.U32.HI R0, RZ, 0x5, R3 ;  /* 0x00000005ff007819 */ /* 0x002fca0000011603 */
[----:B------:R-:W1:Y:S02]  /*0060*/  SHFL.IDX PT, R2, R0, RZ, 0x1f ;  /* 0x00001fff00027589 */ /* 0x000e6400000e0000 */
[----:B-1----:R-:W-:-:S13]  /*0070*/  ISETP.EQ.AND P0, PT, R2, RZ, P0 ;  /* 0x000000ff0200720c */ /* 0x002fda0000702270 */
[----:B------:R-:W-:Y:S05]  /*0080*/  @!P0 BRA `(.L_x_1) ;  /* 0x0000000000388947 */ /* 0x000fea0003800000 */
[----:B------:R-:W-:Y:S02]  /*0090*/  ULDC.64 UR4, c[0x0][0x198] ;  /* 0x0000660000047ab9 */ /* 0x000fe40000000a00 */
[----:B------:R-:W-:Y:S02]  /*00a0*/  UIADD3 UR6, UP0, UR4, 0x270, URZ ;  /* 0x0000027004067890 */ /* 0x000fe4000ff1e03f */
[----:B------:R-:W-:Y:S02]  /*00b0*/  UIADD3 UR8, UP1, UR4, 0x370, URZ ;  /* 0x0000037004087890 */ /* 0x000fe4000ff3e03f */
[----:B------:R-:W-:Y:S02]  /*00c0*/  UIADD3 UR10, UP2, UR4, 0x470, URZ ;  /* 0x00000470040a7890 */ /* 0x000fe4000ff5e03f */
[----:B------:R-:W-:Y:S02]  /*00d0*/  UIADD3 UR4, UP3, UR4, 0x9f0, URZ ;  /* 0x000009f004047890 */ /* 0x000fe4000ff7e03f */
[----:B------:R-:W-:-:S02]  /*00e0*/  UIADD3.X UR7, URZ, UR5, URZ, UP0, !UPT ;  /* 0x000000053f077290 */ /* 0x000fc400087fe43f */
[----:B------:R-:W-:Y:S02]  /*00f0*/  UIADD3.X UR9, URZ, UR5, URZ, UP1, !UPT ;  /* 0x000000053f097290 */ /* 0x000fe40008ffe43f */
[----:B------:R-:W-:Y:S02]  /*0100*/  UIADD3.X UR11, URZ, UR5, URZ, UP2, !UPT ;  /* 0x000000053f0b7290 */ /* 0x000fe400097fe43f */
[----:B------:R-:W-:-:S03]  /*0110*/  UIADD3.X UR5, URZ, UR5, URZ, UP3, !UPT ;  /* 0x000000053f057290 */ /* 0x000fc60009ffe43f */
[----:B------:R1:W-:Y:S02]  /*0120*/  UTMACCTL.PF [UR6] ;  /* 0x00000000060079b9 */ /* 0x0003e40008040000 */
[----:B------:R1:W-:Y:S02]  /*0130*/  UTMACCTL.PF [UR8] ;  /* 0x00000000080079b9 */ /* 0x0003e40008040000 */
[----:B------:R1:W-:Y:S02]  /*0140*/  UTMACCTL.PF [UR10] ;  /* 0x000000000a0079b9 */ /* 0x0003e40008040000 */
[----:B------:R1:W-:Y:S02]  /*0150*/  UTMACCTL.PF [UR4] ;  /* 0x00000000040079b9 */ /* 0x0003e40008040000 */
[----:B-1----:R-:W-:Y:S01]  /*0160*/  NOP ;  /* 0x0000000000007918 */ /* 0x002fe20000000000 */
.L_x_1:
[----:B------:R-:W-:Y:S05]  /*0170*/  BSYNC B0 ;  /* 0x0000000000007941 */ /* 0x000fea0003800000 */
.L_x_0:
[----:B------:R-:W-:Y:S01]  /*0180*/  VOTEU.ANY UP0, P0 ;  /* 0x00000000003f7886 */ /* 0x000fe20000000100 */
[----:B------:R-:W1:Y:S01]  /*0190*/  SHFL.IDX PT, R2, R0, RZ, 0x1f ;  /* 0x00001fff00027589 */ /* 0x000e6200000e0000 */
[----:B------:R-:W-:Y:S01]  /*01a0*/  UMOV UR4, 0x1 ;  /* 0x0000000100047882 */ /* 0x000fe20000000000 */
[----:B------:R-:W-:Y:S01]  /*01b0*/  SHF.R.U32.HI R3, RZ, 0x7, R3 ;  /* 0x00000007ff037819 */ /* 0x000fe20000011603 */
[----:B------:R-:W-:Y:S01]  /*01c0*/  VOTEU.ANY UP1, P0 ;  /* 0x00000000003f7886 */ /* 0x000fe20000020100 */
[----:B------:R-:W2:Y:S01]  /*01d0*/  @UP0 S2UR UR7, SR_CgaCtaId ;  /* 0x00000000000709c3 */ /* 0x000ea20000008800 */
[----:B------:R-:W-:Y:S01]  /*01e0*/  @UP0 UMOV UR6, 0x400 ;  /* 0x0000040000060882 */ /* 0x000fe20000000000 */
[----:B------:R-:W-:-:S04]  /*01f0*/  @UP0 UIADD3 UR4, -UR4, 0x100000, URZ ;  /* 0x0010000004040890 */ /* 0x000fc8000fffe13f */
[----:B------:R-:W-:Y:S02]  /*0200*/  @UP0 USHF.L.U32 UR5, UR4, 0xb, URZ ;  /* 0x0000000b04050899 */ /* 0x000fe4000800063f */
[----:B------:R-:W-:Y:S01]  /*0210*/  @UP0 USHF.L.U32 UR4, UR4, 0x1, URZ ;  /* 0x0000000104040899 */ /* 0x000fe2000800063f */
[----:B-1----:R-:W-:Y:S02]  /*0220*/  ISETP.NE.AND P1, PT, R2, RZ, PT ;  /* 0x000000ff0200720c */ /* 0x002fe40003f25270 */
[----:B------:R1:W3:Y:S01]  /*0230*/  SHFL.IDX PT, R2, R3, RZ, 0x1f ;  /* 0x00001fff03027589 */ /* 0x0002e200000e0000 */
[----:B--2---:R-:W-:Y:S01]  /*0240*/  @UP0 ULEA UR6, UR7, UR6, 0x18 ;  /* 0x0000000607060291 */ /* 0x004fe2000f8ec03f */
[----:B------:R-:W-:Y:S02]  /*0250*/  VOTEU.ANY UP0, P0 ;  /* 0x00000000003f7886 */ /* 0x000fe40000000100 */
[----:B------:R-:W2:Y:S09]  /*0260*/  FENCE.VIEW.ASYNC.S ;  /* 0x00000000000073c6 */ /* 0x000eb20000000000 */
[----:B--2---:R1:W2:Y:S01]  /*0270*/  @UP0 SYNCS.EXCH.64 URZ, [UR6+0x30800], UR4 ;  /* 0x03080004063f05b2 */ /* 0x0042a20008000100 */
[----:B------:R1:W4:Y:S02]  /*0280*/  @UP1 SYNCS.EXCH.64 URZ, [UR6+0x30820], UR4 ;  /* 0x03082004063f15b2 */ /* 0x0003240008000100 */
[----:B-1----:R-:W-:Y:S05]  /*0290*/  @P1 BRA `(.L_x_2) ;  /* 0x0000000000481947 */ /* 0x002fea0003800000 */
[----:B------:R-:W1:Y:S01]  /*02a0*/  S2UR UR5, SR_CgaCtaId ;  /* 0x00000000000579c3 */ /* 0x000e620000008800 */
[----:B------:R-:W-:Y:S01]  /*02b0*/  UMOV UR4, 0x400 ;  /* 0x0000040000047882 */ /* 0x000fe20000000000 */
[----:B------:R-:W-:Y:S01]  /*02c0*/  UMOV UR6, 0x1 ;  /* 0x0000000100067882 */ /* 0x000fe20000000000 */
[----:B------:R-:W-:Y:S01]  /*02d0*/  UMOV UR9, 0x3 ;  /* 0x0000000300097882 */ /* 0x000fe20000000000 */
[----:B------:R-:W-:-:S04]  /*02e0*/  UIADD3 UR6, -UR6, 0x100000, URZ ;  /* 0x0010000006067890 */ /* 0x000fc8000fffe13f */
[----:B------:R-:W-:Y:S02]  /*02f0*/  USHF.L.U32 UR7, UR6, 0xb, URZ ;  /* 0x0000000b06077899 */ /* 0x000fe4000800063f */
[----:B------:R-:W-:Y:S01]  /*0300*/  USHF.L.U32 UR6, UR6, 0x1, URZ ;  /* 0x0000000106067899 */ /* 0x000fe2000800063f */
[----:B------:R-:W-:Y:S01]  /*0310*/  ELECT P0, URZ, PT ;  /* 0x00000000003f782f */ /* 0x000fe20003800000 */
[----:B-1----:R-:W-:Y:S02]  /*0320*/  ULEA UR8, UR5, UR4, 0x18 ;  /* 0x0000000405087291 */ /* 0x002fe4000f8ec03f */
[----:B------:R-:W-:-:S04]  /*0330*/  UIADD3 UR4, -UR9, 0x100000, URZ ;  /* 0x0010000009047890 */ /* 0x000fc8000fffe13f */
[----:B------:R-:W-:Y:S02]  /*0340*/  USHF.L.U32 UR5, UR4, 0xb, URZ ;  /* 0x0000000b04057899 */ /* 0x000fe4000800063f */
[----:B------:R-:W-:Y:S01]  /*0350*/  USHF.L.U32 UR4, UR4, 0x1, URZ ;  /* 0x0000000104047899 */ /* 0x000fe2000800063f */
[----:B------:R-:W1:Y:S03]  /*0360*/  FENCE.VIEW.ASYNC.S ;  /* 0x00000000000073c6 */ /* 0x000e660000000000 */
[----:B-1----:R1:W1:Y:S08]  /*0370*/  SYNCS.EXCH.64 URZ, [UR8+0x30830], UR6 ;  /* 0x03083006083f75b2 */ /* 0x0022700008000100 */
[----:B------:R1:W1:Y:S01]  /*0380*/  SYNCS.EXCH.64 URZ, [UR8+0x30840], UR4 ;  /* 0x03084004083f75b2 */ /* 0x0002620008000100 */
[----:B------:R1:W1:Y:S01]  /*0390*/  SYNCS.EXCH.64 URZ, [UR8+0x30838], UR6 ;  /* 0x03083806083f75b2 */ /* 0x0002620008000100 */
[----:B------:R1:W1:Y:S01]  /*03a0*/  SYNCS.EXCH.64 URZ, [UR8+0x30848], UR4 ;  /* 0x03084804083f75b2 */ /* 0x0002620008000100 */
[----:B------:R-:W-:Y:S01]  /*03b0*/  NOP ;  /* 0x0000000000007918 */ /* 0x000fe20000000000 */
.L_x_2:
[----:B------:R-:W5:Y:S01]  /*03c0*/  SHFL.IDX PT, R3, R0, RZ, 0x1f ;  /* 0x00001fff00037589 */ /* 0x000f6200000e0000 */
[----:B------:R-:W-:Y:S01]  /*03d0*/  NOP ;  /* 0x0000000000007918 */ /* 0x000fe20000000000 */
[----:B-----5:R-:W-:-:S13]  /*03e0*/  ISETP.NE.AND P0, PT, R3, RZ, PT ;  /* 0x000000ff0300720c */ /* 0x020fda0003f05270 */
[----:B------:R-:W-:Y:S05]  /*03f0*/  @P0 BRA `(.L_x_3) ;  /* 0x0000000000480947 */ /* 0x000fea0003800000 */
[----:B-1----:R-:W1:Y:S01]  /*0400*/  S2UR UR5, SR_CgaCtaId ;  /* 0x00000000000579c3 */ /* 0x002e620000008800 */
[----:B------:R-:W-:Y:S01]  /*0410*/  UMOV UR4, 0x400 ;  /* 0x0000040000047882 */ /* 0x000fe20000000000 */
[----:B------:R-:W-:Y:S01]  /*0420*/  UMOV UR6, 0x1 ;  /* 0x0000000100067882 */ /* 0x000fe20000000000 */
[----:B------:R-:W-:Y:S01]  /*0430*/  UMOV UR7, 0x3 ;  /* 0x0000000300077882 */ /* 0x000fe20000000000 */
[----:B------:R-:W-:Y:S01]  /*0440*/  ELECT P0, URZ, PT ;  /* 0x00000000003f782f */ /* 0x000fe20003800000 */
[----:B-1----:R-:W-:Y:S02]  /*0450*/  ULEA UR8, UR5, UR4, 0x18 ;  /* 0x0000000405087291 */ /* 0x002fe4000f8ec03f */
[----:B------:R-:W-:-:S04]  /*0460*/  UIADD3 UR4, -UR6, 0x100000, URZ ;  /* 0x0010000006047890 */ /* 0x000fc8000fffe13f */
[----:B------:R-:W-:Y:S02]  /*0470*/  USHF.L.U32 UR5, UR4, 0xb, URZ ;  /* 0x0000000b04057899 */ /* 0x000fe4000800063f */
[----:B------:R-:W-:Y:S02]  /*0480*/  USHF.L.U32 UR4, UR4, 0x1, URZ ;  /* 0x0000000104047899 */ /* 0x000fe4000800063f */
        /* <DEDUP_REMOVED lines=9> */
.L_x_3:
[----:B------:R-:W5:Y:S01]  /*0520*/  SHFL.IDX PT, R3, R0, RZ, 0x1f ;  /* 0x00001fff00037589 */ /* 0x000f6200000e0000 */
[----:B------:R-:W-:Y:S01]  /*0530*/  NOP ;  /* 0x0000000000007918 */ /* 0x000fe20000000000 */
[----:B-----5:R-:W-:-:S13]  /*0540*/  ISETP.NE.AND P0, PT, R3, RZ, PT ;  /* 0x000000ff0300720c */ /* 0x020fda0003f05270 */
[----:B------:R-:W-:Y:S05]  /*0550*/  @P0 BRA `(.L_x_4) ;  /* 0x0000000000380947 */ /* 0x000fea0003800000 */
[----:B-1----:R-:W1:Y:S01]  /*0560*/  S2UR UR5, SR_CgaCtaId ;  /* 0x00000000000579c3 */ /* 0x002e620000008800 */
[----:B------:R-:W-:Y:S01]  /*0570*/  UMOV UR4, 0x400 ;  /* 0x0000040000047882 */ /* 0x000fe20000000000 */
[----:B------:R-:W-:Y:S01]  /*0580*/  UMOV UR7, 0x1 ;  /* 0x0000000100077882 */ /* 0x000fe20000000000 */
[----:B------:R-:W-:Y:S01]  /*0590*/  ELECT P0, URZ, PT ;  /* 0x00000000003f782f */ /* 0x000fe20003800000 */
[----:B-1----:R-:W-:Y:S02]  /*05a0*/  ULEA UR6, UR5, UR4, 0x18 ;  /* 0x0000000405067291 */ /* 0x002fe4000f8ec03f */
[----:B------:R-:W-:-:S04]  /*05b0*/  UIADD3 UR4, -UR7, 0x100000, URZ ;  /* 0x0010000007047890 */ /* 0x000fc8000fffe13f */
[----:B------:R-:W-:Y:S02]  /*05c0*/  USHF.L.U32 UR5, UR4, 0xb, URZ ;  /* 0x0000000b04057899 */ /* 0x000fe4000800063f */
[----:B------:R-:W-:Y:S01]  /*05d0*/  USHF.L.U32 UR4, UR4, 0x1, URZ ;  /* 0x0000000104047899 */ /* 0x000fe2000800063f */
[----:B------:R-:W1:Y:S11]  /*05e0*/  FENCE.VIEW.ASYNC.S ;  /* 0x00000000000073c6 */ /* 0x000e760000000000 */
[----:B-1----:R1:W1:Y:S01]  /*05f0*/  SYNCS.EXCH.64 URZ, [UR6+0x30870], UR4 ;  /* 0x03087004063f75b2 */ /* 0x0022620008000100 */
[----:B------:R1:W1:Y:S01]  /*0600*/  SYNCS.EXCH.64 URZ, [UR6+0x30880], UR4 ;  /* 0x03088004063f75b2 */ /* 0x0002620008000100 */
[----:B------:R1:W1:Y:S01]  /*0610*/  SYNCS.EXCH.64 URZ, [UR6+0x30878], UR4 ;  /* 0x03087804063f75b2 */ /* 0x0002620008000100 */
[----:B------:R1:W1:Y:S01]  /*0620*/  SYNCS.EXCH.64 URZ, [UR6+0x30888], UR4 ;  /* 0x03088804063f75b2 */ /* 0x0002620008000100 */
[----:B------:R-:W-:Y:S01]  /*0630*/  NOP ;  /* 0x0000000000007918 */ /* 0x000fe20000000000 */
.L_x_4:
        /* <DEDUP_REMOVED lines=22> */
.L_x_5:
        /* <DEDUP_REMOVED lines=22> */
.L_x_6:
[----:B---3--:R-:W-:Y:S01]  /*0900*/  ISETP.NE.AND P0, PT, R2, RZ, PT ;  /* 0x000000ff0200720c */ /* 0x008fe20003f05270 */
[----:B------:R-:W-:Y:S01]  /*0910*/  IMAD.MOV.U32 R2, RZ, RZ, 0x1 ;  /* 0x00000001ff027424 */ /* 0x000fe200078e00ff */
[----:B------:R-:W-:Y:S01]  /*0920*/  NOP ;  /* 0x0000000000007918 */ /* 0x000fe20000000000 */
[----:B------:R-:W-:-:S03]  /*0930*/  ULDC.64 UR38, c[0x0][0x208] ;  /* 0x0000820000267ab9 */ /* 0x000fc60000000a00 */
[----:B------:R-:W-:-:S05]  /*0940*/  SEL R2, R2, 0x2, !P0 ;  /* 0x0000000202027807 */ /* 0x000fca0004000000 */
[----:B------:R3:W-:Y:S01]  /*0950*/  STL [R1+0x10], R2 ;  /* 0x0000100201007387 */ /* 0x0007e20000100800 */
[----:B-12-4-:R-:W-:Y:S06]  /*0960*/  BAR.SYNC.DEFER_BLOCKING 0x0 ;  /* 0x0000000000007b1d */ /* 0x016fec0000010000 */
[----:B------:R-:W-:Y:S05]  /*0970*/  @!P0 BRA `(.L_x_7) ;  /* 0x0000007000c48947 */ /* 0x000fea0003800000 */
.L_x_8:
[----:B------:R-:W-:-:S08]  /*0980*/  NOP ;  /* 0x0000000000007918 */ /* 0x000fd00000000000 */
[----:B------:R-:W1:Y:S02]  /*0990*/  USETMAXREG.TRY_ALLOC.CTAPOOL UP0, 0xa0 ;  /* 0x000000a0000079c8 */ /* 0x000e640008000600 */
[----:B-1----:R-:W-:-:S13]  /*09a0*/  PLOP3.LUT P0, PT, PT, PT, UP0, 0x80, 0x0 ;  /* 0x000000000000781c */ /* 0x002fda0003f0f008 */
[----:B------:R-:W-:Y:S05]  /*09b0*/  @!P0 BRA `(.L_x_8) ;  /* 0xfffffffc00f08947 */ /* 0x000fea000383ffff */
[----:B---3--:R-:W1:Y:S01]  /*09c0*/  S2R R2, SR_TID.X ;  /* 0x0000000000027919 */ /* 0x008e620000002100 */
[----:B------:R-:W2:Y:S08]  /*09d0*/  S2UR UR48, SR_CTAID.X ;  /* 0x00000000003079c3 */ /* 0x000eb00000002500 */
[----:B------:R-:W-:Y:S06]  /*09e0*/  BAR.ARV 0x8, 0x1a0 ;  /* 0x0206800000007b1d */ /* 0x000fec0000002000 */
[----:B-1----:R-:W-:-:S04]  /*09f0*/  LOP3.LUT R0, R2, 0xffffff80, RZ, 0xc0, !PT ;  /* 0xffffff8002007812 */ /* 0x002fc800078ec0ff */
[----:B------:R-:W-:Y:S02]  /*0a00*/  ISETP.NE.AND P0, PT, R0, 0x80, PT ;  /* 0x000000800000780c */ /* 0x000fe40003f05270 */
[----:B------:R-:W2:Y:S11]  /*0a10*/  LDC R0, c[0x0][0xda4] ;  /* 0x00036900ff007b82 */ /* 0x000eb60000000800 */
[----:B------:R-:W-:Y:S06]  /*0a20*/  @!P0 BAR.ARV 0x9, 0x100 ;  /* 0x0244000000008b1d */ /* 0x000fec0000002000 */
[----:B--2---:R-:W-:-:S13]  /*0a30*/  ISETP.LE.AND P0, PT, R0, UR48, PT ;  /* 0x0000003000007c0c */ /* 0x004fda000bf03270 */
[----:B------:R-:W-:Y:S05]  /*0a40*/  @P0 EXIT ;  /* 0x000000000000094d */ /* 0x000fea0003800000 */
[----:B------:R-:W-:Y:S01]  /*0a50*/  VIADD R0, R2, 0xffffff80 ;  /* 0xffffff8002007836 */ /* 0x000fe20000000000 */
[----:B------:R-:W1:Y:S01]  /*0a60*/  S2UR UR4, SR_CgaCtaId ;  /* 0x00000000000479c3 */ /* 0x000e620000008800 */
[----:B------:R-:W-:-:S03]  /*0a70*/  UMOV UR40, 0x400 ;  /* 0x0000040000287882 */ /* 0x000fc60000000000 */
[----:B------:R-:W-:-:S04]  /*0a80*/  SHF.R.S32.HI R3, RZ, 0x1f, R0 ;  /* 0x0000001fff037819 */ /* 0x000fc80000011400 */
[CC--:B------:R-:W-:Y:S01]  /*0a90*/  LEA.HI R2, R3.reuse, R0.reuse, RZ, 0x7 ;  /* 0x0000000003027211 */ /* 0x0c0fe200078f38ff */
[----:B------:R-:W2:Y:S01]  /*0aa0*/  S2UR UR6, SR_SWINHI ;  /* 0x00000000000679c3 */ /* 0x000ea20000002f00 */
[CC--:B------:R-:W-:Y:S02]  /*0ab0*/  LEA.HI R4, R3.reuse, R0.reuse, RZ, 0x4 ;  /* 0x0000000003047211 */ /* 0x0c0fe400078f20ff */
[----:B------:R-:W-:Y:S02]  /*0ac0*/  LOP3.LUT R9, R2, 0xffffff80, RZ, 0xc0, !PT ;  /* 0xffffff8002097812 */ /* 0x000fe400078ec0ff */
[----:B------:R-:W-:Y:S02]  /*0ad0*/  LOP3.LUT R5, R4, 0xfffffff0, RZ, 0xc0, !PT ;  /* 0xfffffff004057812 */ /* 0x000fe400078ec0ff */
[----:B------:R-:W-:Y:S01]  /*0ae0*/  SHF.R.S32.HI R7, RZ, 0x4, R4 ;  /* 0x00000004ff077819 */ /* 0x000fe20000011404 */
[C---:B------:R-:W-:Y:S01]  /*0af0*/  IMAD.IADD R14, R0.reuse, 0x1, -R9 ;  /* 0x00000001000e7824 */ /* 0x040fe200078e0a09 */
[----:B------:R-:W-:Y:S01]  /*0b00*/  LEA.HI R3, R3, R0, RZ, 0x5 ;  /* 0x0000000003037211 */ /* 0x000fe200078f28ff */
[----:B------:R-:W-:Y:S01]  /*0b10*/  IMAD.IADD R5, R0, 0x1, -R5 ;  /* 0x0000000100057824 */ /* 0x000fe200078e0a05 */
[----:B------:R-:W-:-:S02]  /*0b20*/  LEA.HI R6, R4, R7, RZ, 0x1 ;  /* 0x0000000704067211 */ /* 0x000fc400078f08ff */
[----:B------:R3:W-:Y:S01]  /*0b30*/  STL [R1+0x4], R14 ;  /* 0x0000040e01007387 */ /* 0x0007e20000100800 */
[----:B------:R-:W-:Y:S02]  /*0b40*/  SHF.R.S32.HI R8, RZ, 0x1f, R14 ;  /* 0x0000001fff087819 */ /* 0x000fe4000001140e */
[----:B------:R-:W-:Y:S01]  /*0b50*/  SHF.R.S32.HI R4, RZ, 0x1f, R5 ;  /* 0x0000001fff047819 */ /* 0x000fe20000011405 */
[----:B------:R-:W4:Y:S01]  /*0b60*/  LDL.LU R12, [R1+0x10] ;  /* 0x00001000010c7983 */ /* 0x000f220000300800 */
[----:B------:R-:W-:Y:S02]  /*0b70*/  LOP3.LUT R6, R6, 0x1ffffffe, RZ, 0xc0, !PT ;  /* 0x1ffffffe06067812 */ /* 0x000fe400078ec0ff */
[----:B------:R-:W-:Y:S02]  /*0b80*/  LEA.HI R4, R4, R5, RZ, 0x3 ;  /* 0x0000000504047211 */ /* 0x000fe400078f18ff */
[----:B------:R-:W-:Y:S01]  /*0b90*/  SHF.R.S32.HI R10, RZ, 0x5, R3 ;  /* 0x00000005ff0a7819 */ /* 0x000fe20000011403 */
[----:B------:R-:W-:Y:S01]  /*0ba0*/  IMAD.IADD R6, R7, 0x1, -R6 ;  /* 0x0000000107067824 */ /* 0x000fe200078e0a06 */
[----:B------:R-:W-:-:S02]  /*0bb0*/  LOP3.LUT R0, R4, 0xfffffff8, RZ, 0xc0, !PT ;  /* 0xfffffff804007812 */ /* 0x000fc400078ec0ff */
[----:B------:R-:W-:Y:S01]  /*0bc0*/  LEA.HI R9, R8, R14, RZ, 0x2 ;  /* 0x0000000e08097211 */ /* 0x000fe200078f10ff */
[----:B------:R-:W-:Y:S02]  /*0bd0*/  IMAD.SHL.U32 R7, R10, 0x400, RZ ;  /* 0x000004000a077824 */ /* 0x000fe400078e00ff */
[C---:B------:R-:W-:Y:S01]  /*0be0*/  IMAD.IADD R0, R5.reuse, 0x1, -R0 ;  /* 0x0000000105007824 */ /* 0x040fe200078e0a00 */
[--C-:B------:R-:W-:Y:S02]  /*0bf0*/  SHF.R.S32.HI R10, RZ, 0x2, R9.reuse ;  /* 0x00000002ff0a7819 */ /* 0x100fe40000011409 */
[----:B------:R-:W-:Y:S01]  /*0c00*/  SHF.R.S32.HI R11, RZ, 0x1f, R9 ;  /* 0x0000001fff0b7819 */ /* 0x000fe20000011409 */
[----:B------:R-:W-:Y:S01]  /*0c10*/  IMAD.SHL.U32 R3, R0, 0x40, RZ ;  /* 0x0000004000037824 */ /* 0x000fe200078e00ff */
[----:B------:R-:W-:Y:S01]  /*0c20*/  SHF.R.S32.HI R13, RZ, 0x7, R2 ;  /* 0x00000007ff0d7819 */ /* 0x000fe20000011402 */
[----:B------:R-:W-:Y:S01]  /*0c30*/  IMAD R5, R5, 0x40, R7 ;  /* 0x0000004005057824 */ /* 0x000fe200078e0207 */
[----:B------:R-:W-:Y:S01]  /*0c40*/  LEA.HI R11, R11, R10, RZ, 0x3 ;  /* 0x0000000a0b0b7211 */ /* 0x000fe200078f18ff */
[----:B------:R-:W-:Y:S01]  /*0c50*/  IMAD.SHL.U32 R6, R6, 0x8, RZ ;  /* 0x0000000806067824 */ /* 0x000fe200078e00ff */
[----:B------:R-:W-:-:S02]  /*0c60*/  LOP3.LUT R3, R3, 0x1c0, RZ, 0xc0, !PT ;  /* 0x000001c003037812 */ /* 0x000fc400078ec0ff */
[----:B------:R-:W-:Y:S01]  /*0c70*/  R2P PR, R0, 0x6 ;  /* 0x0000000600007804 */ /* 0x000fe20000000000 */
[----:B------:R-:W-:Y:S01]  /*0c80*/  IMAD.HI R0, R13, 0x55555556, RZ ;  /* 0x555555560d007827 */ /* 0x000fe200078e02ff */
[----:B------:R-:W-:Y:S02]  /*0c90*/  LOP3.LUT R11, R11, 0xfffffff8, RZ, 0xc0, !PT ;  /* 0xfffffff80b0b7812 */ /* 0x000fe400078ec0ff */
[----:B------:R-:W-:Y:S01]  /*0ca0*/  LEA.HI R8, R8, R14, RZ, 0x5 ;  /* 0x0000000e08087211 */ /* 0x000fe200078f28ff */
[----:B------:R-:W-:Y:S01]  /*0cb0*/  IMAD.IADD R5, R6, 0x1, R5 ;  /* 0x0000000106057824 */ /* 0x000fe200078e0205 */
[----:B------:R-:W-:Y:S01]  /*0cc0*/  LOP3.LUT R6, R3, 0x8, R6, 0xf8, !PT ;  /* 0x0000000803067812 */ /* 0x000fe200078ef806 */
[----:B------:R-:W-:Y:S01]  /*0cd0*/  IMAD.SHL.U32 R4, R4, 0x40, RZ ;  /* 0x0000004004047824 */ /* 0x000fe200078e00ff */
[----:B------:R-:W-:Y:S02]  /*0ce0*/  SHF.R.U32.HI R3, RZ, 0x3, R3 ;  /* 0x00000003ff037819 */ /* 0x000fe40000011603 */
[----:B------:R-:W-:Y:S01]  /*0cf0*/  LOP3.LUT R9, R9, 0x7ffffffc, RZ, 0xc0, !PT ;  /* 0x7ffffffc09097812 */ /* 0x000fe200078ec0ff */
[----:B------:R-:W-:Y:S01]  /*0d00*/  IMAD.IADD R11, R10, 0x1, -R11 ;  /* 0x000000010a0b7824 */ /* 0x000fe200078e0a0b */
[----:B------:R-:W-:-:S02]  /*0d10*/  LEA.HI R0, R0, R0, RZ, 0x1 ;  /* 0x0000000000007211 */ /* 0x000fc400078f08ff */
[----:B------:R-:W-:Y:S01]  /*0d20*/  SHF.R.S32.HI R8, RZ, 0x5, R8 ;  /* 0x00000005ff087819 */ /* 0x000fe20000011408 */
[----:B------:R-:W-:Y:S01]  /*0d30*/  IMAD.IADD R9, R14, 0x1, -R9 ;  /* 0x000000010e097824 */ /* 0x000fe200078e0a09 */
[----:B------:R-:W-:Y:S01]  /*0d40*/  LOP3.LUT R3, R6, R3, RZ, 0x3c, !PT ;  /* 0x0000000306037212 */ /* 0x000fe200078e3cff */
[----:B------:R-:W-:Y:S01]  /*0d50*/  IMAD.MOV.U32 R6, RZ, RZ, -0x2 ;  /* 0xfffffffeff067424 */ /* 0x000fe200078e00ff */
[----:B------:R-:W-:Y:S01]  /*0d60*/  LOP3.LUT R4, R4, 0x7ffffe00, RZ, 0xc0, !PT ;  /* 0x7ffffe0004047812 */ /* 0x000fe200078ec0ff */
[----:B------:R-:W-:Y:S02]  /*0d70*/  IMAD R0, R0, -0x3, R13 ;  /* 0xfffffffd00007824 */ /* 0x000fe400078e020d */
[----:B------:R-:W-:Y:S01]  /*0d80*/  IMAD R11, R8, 0x10, R11 ;  /* 0x00000010080b7824 */ /* 0x000fe200078e020b */
[----:B------:R-:W-:Y:S01]  /*0d90*/  IADD3 R2, R3, R4, R7 ;  /* 0x0000000403027210 */ /* 0x000fe20007ffe007 */
[----:B------:R-:W-:Y:S02]  /*0da0*/  IMAD R3, R9, R6, 0xc0 ;  /* 0x000000c009037424 */ /* 0x000fe400078e0206 */
[----:B------:R-:W-:-:S03]  /*0db0*/  IMAD R0, R0, 0x40, R11 ;  /* 0x0000004000007824 */ /* 0x000fc600078e020b */
[----:B------:R3:W-:Y:S01]  /*0dc0*/  STL [R1+0xc], R3 ;  /* 0x00000c0301007387 */ /* 0x0007e20000100800 */
[----:B-1----:R-:W-:-:S03]  /*0dd0*/  ULEA UR40, UR4, UR40, 0x18 ;  /* 0x0000002804287291 */ /* 0x002fc6000f8ec03f */
[----:B------:R3:W-:Y:S04]  /*0de0*/  STL [R1+0x8], R0 ;  /* 0x0000080001007387 */ /* 0x0007e80000100800 */
[----:B------:R3:W-:Y:S01]  /*0df0*/  STL [R1], RZ ;  /* 0x000000ff01007387 */ /* 0x0007e20000100800 */
[----:B------:R-:W-:Y:S01]  /*0e00*/  LEA R2, R2, UR40, 0x1 ;  /* 0x0000002802027c11 */ /* 0x000fe2000f8e08ff */
[----:B------:R-:W-:Y:S01]  /*0e10*/  IMAD.MOV.U32 R16, RZ, RZ, 0x40 ;  /* 0x00000040ff107424 */ /* 0x000fe200078e00ff */
[----:B------:R-:W-:Y:S01]  /*0e20*/  UMOV UR4, UR40 ;  /* 0x0000002800047c82 */ /* 0x000fe20008000000 */
[----:B--2---:R-:W-:Y:S02]  /*0e30*/  UMOV UR5, UR6 ;  /* 0x0000000600057c82 */ /* 0x004fe40008000000 */
[----:B------:R-:W-:Y:S01]  /*0e40*/  VIADD R17, R2, 0x1e800 ;  /* 0x0001e80002117836 */ /* 0x000fe20000000000 */
[----:B------:R-:W-:Y:S01]  /*0e50*/  SEL R16, R16, 0xffffffc0, !P2 ;  /* 0xffffffc010107807 */ /* 0x000fe20005000000 */
[----:B------:R-:W-:-:S02]  /*0e60*/  VIADD R152, R2, 0x1e820 ;  /* 0x0001e82002987836 */ /* 0x000fc40000000000 */
[----:B------:R-:W-:Y:S02]  /*0e70*/  IMAD.U32 R156, RZ, RZ, UR4 ;  /* 0x00000004ff9c7e24 */ /* 0x000fe4000f8e00ff */
[----:B------:R-:W-:Y:S02]  /*0e80*/  IMAD.U32 R157, RZ, RZ, UR5 ;  /* 0x00000005ff9d7e24 */ /* 0x000fe4000f8e00ff */
[C---:B------:R-:W-:Y:S02]  /*0e90*/  @P1 VIADD R152, R17.reuse, 0xffffffe0 ;  /* 0xffffffe011981836 */ /* 0x040fe40000000000 */
[----:B------:R-:W-:Y:S02]  /*0ea0*/  IMAD.IADD R17, R17, 0x1, R16 ;  /* 0x0000000111117824 */ /* 0x000fe400078e0210 */
[----:B------:R-:W-:Y:S01]  /*0eb0*/  IMAD.WIDE R156, R5, 0x2, R156 ;  /* 0x00000002059c7825 */ /* 0x000fe200078e029c */
[----:B------:R-:W-:-:S03]  /*0ec0*/  ULDC.64 UR36, c[0x0][0x198] ;  /* 0x0000660000247ab9 */ /* 0x000fc60000000a00 */
[----:B------:R-:W-:Y:S02]  /*0ed0*/  IMAD.IADD R16, R16, 0x1, R152 ;  /* 0x0000000110107824 */ /* 0x000fe400078e0298 */
[C---:B------:R-:W-:Y:S02]  /*0ee0*/  VIADD R154, R152.reuse, 0x6000 ;  /* 0x00006000989a7836 */ /* 0x040fe40000000000 */
[----:B------:R-:W-:Y:S01]  /*0ef0*/  VIADD R153, R152, 0xc000 ;  /* 0x0000c00098997836 */ /* 0x000fe20000000000 */
[----:B------:R-:W-:Y:S01]  /*0f00*/  UMOV UR47, URZ ;  /* 0x0000003f002f7c82 */ /* 0x000fe20008000000 */
[----:B------:R-:W-:Y:S01]  /*0f10*/  UMOV UR46, URZ ;  /* 0x0000003f002e7c82 */ /* 0x000fe20008000000 */
[----:B---34-:R-:W-:-:S07]  /*0f20*/  LOP3.LUT R155, R12, 0x1, RZ, 0xfc, !PT ;  /* 0x000000010c9b7812 */ /* 0x018fce00078efcff */
.L_x_31:
[----:B-1----:R-:W1:Y:S01]  /*0f30*/  S2R R0, SR_TID.X ;  /* 0x0000000000007919 */ /* 0x002e620000002100 */
[----:B------:R-:W2:Y:S01]  /*0f40*/  LDC R23, c[0x0][0x2e0] ;  /* 0x0000b800ff177b82 */ /* 0x000ea20000000800 */
[----:B------:R-:W-:Y:S01]  /*0f50*/  ULDC.64 UR6, c[0x0][0x3f8] ;  /* 0x0000fe0000067ab9 */ /* 0x000fe20000000a00 */
[----:B------:R-:W-:Y:S01]  /*0f60*/  ULDC UR4, c[0x0][0xda8] ;  /* 0x00036a0000047ab9 */ /* 0x000fe20000000800 */
[----:B------:R-:W-:Y:S02]  /*0f70*/  UISETP.NE.U32.AND UP0, UPT, UR6, URZ, UPT ;  /* 0x0000003f0600728c */ /* 0x000fe4000bf05070 */
[----:B------:R-:W-:Y:S02]  /*0f80*/  UISETP.NE.AND UP1, UPT, UR4, 0x1, UPT ;  /* 0x000000010400788c */ /* 0x000fe4000bf25270 */
[----:B------:R-:W-:Y:S01]  /*0f90*/  UISETP.NE.AND.EX UP0, UPT, UR7, URZ, UPT, UP0 ;  /* 0x0000003f0700728c */ /* 0x000fe2000bf05300 */
[----:B------:R-:W-:Y:S01]  /*0fa0*/  ULDC UR6, c[0x0][0x404] ;  /* 0x0001010000067ab9 */ /* 0x000fe20000000800 */
[----:B------:R-:W-:-:S02]  /*0fb0*/  UIADD3 UR7, UR40, 0x1e800, URZ ;  /* 0x0001e80028077890 */ /* 0x000fc4000fffe03f */
[----:B------:R-:W-:Y:S01]  /*0fc0*/  USEL UR6, UR6, 0x1, UP0 ;  /* 0x0000000106067887 */ /* 0x000fe20008000000 */
[----:B------:R-:W-:Y:S01]  /*0fd0*/  ULDC UR4, c[0x0][0xdb4] ;  /* 0x00036d0000047ab9 */ /* 0x000fe20000000800 */
[----:B------:R-:W-:Y:S02]  /*0fe0*/  ULOP3.LUT UP0, URZ, UR7, 0x3ff, URZ, 0xc0, !UPT ;  /* 0x000003ff073f7892 */ /* 0x000fe4000f80c03f */
[----:B------:R-:W-:Y:S01]  /*0ff0*/  UISETP.NE.AND UP2, UPT, UR4, 0x1, UPT ;  /* 0x000000010400788c */ /* 0x000fe2000bf45270 */
[----:B------:R-:W-:Y:S02]  /*1000*/  UMOV UR41, UR48 ;  /* 0x0000003000297c82 */ /* 0x000fe40008000000 */
[----:B------:R-:W-:Y:S01]  /*1010*/  @UP1 ULDC UR4, c[0x0][0xdac] ;  /* 0x00036b0000041ab9 */ /* 0x000fe20000000800 */
[----:B------:R-:W-:Y:S01]  /*1020*/  PLOP3.LUT P0, PT, PT, PT, UP0, 0x80, 0x0 ;  /* 0x000000000000781c */ /* 0x000fe20003f0f008 */
[----:B------:R-:W-:Y:S01]  /*1030*/  UIMAD.WIDE.U32 UR4, UR48, UR4, URZ ;  /* 0x00000004300472a5 */ /* 0x000fe2000f8e003f */
[----:B--2---:R-:W-:Y:S01]  /*1040*/  IMAD R23, R23, UR6, RZ ;  /* 0x0000000617177c24 */ /* 0x004fe2000f8e02ff */
[----:B------:R-:W-:-:S02]  /*1050*/  @UP1 ULDC UR6, c[0x0][0xdb0] ;  /* 0x00036c0000061ab9 */ /* 0x000fc40000000800 */
[----:B------:R-:W-:-:S03]  /*1060*/  @UP1 USHF.R.U32.HI UR41, URZ, UR6, UR5 ;  /* 0x000000063f291299 */ /* 0x000fc60008011605 */
[----:B------:R-:W-:Y:S01]  /*1070*/  @UP2 ULDC.64 UR6, c[0x0][0xdb8] ;  /* 0x00036e0000062ab9 */ /* 0x000fe20000000a00 */
[C---:B-1----:R-:W-:Y:S01]  /*1080*/  VIADD R3, R0.reuse, 0xffffff80 ;  /* 0xffffff8000037836 */ /* 0x042fe20000000000 */
[----:B------:R-:W-:Y:S01]  /*1090*/  UIMAD.WIDE.U32 UR4, UR41, UR6, URZ ;  /* 0x00000006290472a5 */ /* 0x000fe2000f8e003f */
[----:B------:R-:W-:Y:S01]  /*10a0*/  VIADD R0, R0, 0xffffff80 ;  /* 0xffffff8000007836 */ /* 0x000fe20000000000 */
[----:B------:R-:W-:Y:S02]  /*10b0*/  UMOV UR44, UR41 ;  /* 0x00000029002c7c82 */ /* 0x000fe40008000000 */
[----:B------:R-:W-:Y:S02]  /*10c0*/  @UP2 USHF.R.U32.HI UR44, URZ, UR7, UR5 ;  /* 0x000000073f2c2299 */ /* 0x000fe40008011605 */
[----:B------:R-:W-:-:S04]  /*10d0*/  SHF.R.S32.HI R0, RZ, 0x1f, R0 ;  /* 0x0000001fff007819 */ /* 0x000fc80000011400 */
[----:B------:R-:W-:-:S04]  /*10e0*/  LEA.HI R0, R0, R3, RZ, 0x7 ;  /* 0x0000000300007211 */ /* 0x000fc800078f38ff */
[----:B------:R-:W-:-:S05]  /*10f0*/  SHF.R.S32.HI R0, RZ, 0x7, R0 ;  /* 0x00000007ff007819 */ /* 0x000fca0000011400 */
[----:B------:R1:W2:Y:S02]  /*1100*/  SHFL.IDX PT, R22, R0, RZ, 0x1f ;  /* 0x00001fff00167589 */ /* 0x0002a400000e0000 */
[----:B-1----:R-:W-:-:S04]  /*1110*/  VIADD R0, R23, 0xbf ;  /* 0x000000bf17007836 */ /* 0x002fc80000000000 */
[----:B------:R-:W-:-:S04]  /*1120*/  IMAD.HI R0, R0, 0x2aaaaaab, RZ ;  /* 0x2aaaaaab00007827 */ /* 0x000fc800078e02ff */
[----:B--2---:R-:W-:-:S05]  /*1130*/  IMAD.HI R3, R22, 0x55555556, RZ ;  /* 0x5555555616037827 */ /* 0x004fca00078e02ff */
[----:B------:R-:W-:Y:S02]  /*1140*/  LEA.HI R5, R3, R3, RZ, 0x1 ;  /* 0x0000000303057211 */ /* 0x000fe400078f08ff */
[----:B------:R-:W-:-:S03]  /*1150*/  SHF.R.U32.HI R3, RZ, 0x1f, R0 ;  /* 0x0000001fff037819 */ /* 0x000fc60000011600 */
[----:B------:R-:W-:Y:S01]  /*1160*/  IMAD R19, R5, -0x3, R22 ;  /* 0xfffffffd05137824 */ /* 0x000fe200078e0216 */
[----:B------:R-:W-:Y:S01]  /*1170*/  LEA.HI.SX32 R18, R0, R3, 0x1b ;  /* 0x0000000300127211 */ /* 0x000fe200078fdaff */
[----:B------:R-:W-:Y:S06]  /*1180*/  @!P0 BRA `(.L_x_9) ;  /* 0x0000000000408947 */ /* 0x000fec0003800000 */
[----:B------:R-:W-:Y:S01]  /*1190*/  MOV R0, 0x0 ;  /* 0x0000000000007802 */ /* 0x000fe20000000f00 */
[----:B------:R-:W-:Y:S01]  /*11a0*/  ULDC.64 UR4, c[0x4][0xa8] ;  /* 0x01002a0000047ab9 */ /* 0x000fe20000000a00 */
[----:B------:R-:W-:Y:S01]  /*11b0*/  ULDC.64 UR6, c[0x4][0x48] ;  /* 0x0100120000067ab9 */ /* 0x000fe20000000a00 */
[----:B------:R-:W-:Y:S01]  /*11c0*/  IMAD.U32 R4, RZ, RZ, UR4 ;  /* 0x00000004ff047e24 */ /* 0x000fe2000f8e00ff */
[----:B------:R1:W2:Y:S01]  /*11d0*/  LDC.64 R14, c[0x4][R0] ;  /* 0x01000000000e7b82 */ /* 0x0002a20000000a00 */
[----:B------:R-:W-:Y:S01]  /*11e0*/  IMAD.U32 R5, RZ, RZ, UR5 ;  /* 0x00000005ff057e24 */ /* 0x000fe2000f8e00ff */
[----:B------:R-:W-:Y:S01]  /*11f0*/  ULDC.64 UR4, c[0x4][0xb0] ;  /* 0x01002c0000047ab9 */ /* 0x000fe20000000a00 */
[----:B------:R-:W-:Y:S02]  /*1200*/  IMAD.U32 R10, RZ, RZ, UR6 ;  /* 0x00000006ff0a7e24 */ /* 0x000fe4000f8e00ff */
[----:B------:R-:W-:Y:S02]  /*1210*/  IMAD.U32 R6, RZ, RZ, UR4 ;  /* 0x00000004ff067e24 */ /* 0x000fe4000f8e00ff */
[----:B------:R-:W-:-:S02]  /*1220*/  IMAD.U32 R7, RZ, RZ, UR5 ;  /* 0x00000005ff077e24 */ /* 0x000fc4000f8e00ff */
[----:B------:R-:W-:Y:S02]  /*1230*/  IMAD.U32 R11, RZ, RZ, UR7 ;  /* 0x00000007ff0b7e24 */ /* 0x000fe4000f8e00ff */
[----:B------:R-:W-:Y:S02]  /*1240*/  IMAD.MOV.U32 R8, RZ, RZ, 0x70 ;  /* 0x00000070ff087424 */ /* 0x000fe400078e00ff */
[----:B------:R-:W-:Y:S02]  /*1250*/  IMAD.MOV.U32 R12, RZ, RZ, 0x1 ;  /* 0x00000001ff0c7424 */ /* 0x000fe400078e00ff */
[----:B-1----:R-:W-:-:S07]  /*1260*/  IMAD.MOV.U32 R13, RZ, RZ, RZ ;  /* 0x000000ffff0d7224 */ /* 0x002fce00078e00ff */
[----:B------:R-:W-:-:S07]  /*1270*/  LEPC R20, `(.L_x_9) ;  /* 0x000000001014794e */ /* 0x000fce0000000000 */
[----:B--2---:R-:W-:Y:S05]  /*1280*/  CALL.ABS.NOINC R14 ;  /* 0x000000000e007343 */ /* 0x004fea0003c00000 */
.L_x_9:
[----:B------:R-:W2:Y:S01]  /*1290*/  LDL R20, [R1] ;  /* 0x0000000001147983 */ /* 0x000ea20000100800 */
[----:B------:R-:W-:Y:S02]  /*12a0*/  ISETP.NE.AND P0, PT, R155, 0x3, PT ;  /* 0x000000039b00780c */ /* 0x000fe40003f05270 */
[----:B--2---:R-:W-:-:S04]  /*12b0*/  LOP3.LUT R0, R20, 0x1, RZ, 0xc0, !PT ;  /* 0x0000000114007812 */ /* 0x004fc800078ec0ff */
[----:B------:R-:W-:-:S04]  /*12c0*/  SHF.L.U32 R0, R0, 0x1f, RZ ;  /* 0x0000001f00007819 */ /* 0x000fc800000006ff */
[----:B------:R-:W1:Y:S02]  /*12d0*/  SYNCS.PHASECHK.TRANS64.TRYWAIT P1, [UR40+0x30800], R0 ;  /* 0x03080000ff0075a7 */ /* 0x000e640008020168 */
[----:B-1----:R-:W-:Y:S05]  /*12e0*/  @!P1 BRA `(.L_x_10) ;  /* 0x0000008c00cc9947 */ /* 0x002fea0003800000 */
.L_x_87:
[----:B------:R-:W-:Y:S05]  /*12f0*/  @!P0 BRA `(.L_x_11) ;  /* 0x0000000000048947 */ /* 0x000fea0003800000 */
[----:B------:R-:W-:Y:S01]  /*1300*/  BPT.TRAP 0x1 ;  /* 0x000000040000795c */ /* 0x000fe20000300000 */
.L_x_11:
[----:B------:R-:W-:Y:S02]  /*1310*/  IMAD.U32 R4, RZ, RZ, UR46 ;  /* 0x0000002eff047e24 */ /* 0x000fe4000f8e00ff */
[----:B-1----:R-:W-:-:S03]  /*1320*/  IMAD.U32 R3, RZ, RZ, UR47 ;  /* 0x0000002fff037e24 */ /* 0x002fc6000f8e00ff */
[----:B------:R-:W-:Y:S02]  /*1330*/  LEA R4, R4, UR40, 0x3 ;  /* 0x0000002804047c11 */ /* 0x000fe4000f8e18ff */
[----:B------:R-:W-:-:S04]  /*1340*/  SHF.L.U32 R3, R3, 0x1f, RZ ;  /* 0x0000001f03037819 */ /* 0x000fc800000006ff */
[----:B------:R1:W2:Y:S01]  /*1350*/  SYNCS.PHASECHK.TRANS64.TRYWAIT P2, [R4+URZ+0x30830], R3 ;  /* 0x03083003040075a7 */ /* 0x0002a2000804017f */
[----:B------:R-:W-:Y:S05]  /*1360*/  @!P0 BRA `(.L_x_12) ;  /* 0x0000000000048947 */ /* 0x000fea0003800000 */
[----:B------:R-:W-:Y:S01]  /*1370*/  BPT.TRAP 0x1 ;  /* 0x000000040000795c */ /* 0x000fe20000300000 */
.L_x_12:
[----:B------:R-:W3:Y:S01]  /*1380*/  S2R R5, SR_TID.X ;  /* 0x0000000000057919 */ /* 0x000ee20000002100 */
[----:B------:R-:W-:-:S05]  /*1390*/  LEA R19, R19, UR40, 0xd ;  /* 0x0000002813137c11 */ /* 0x000fca000f8e68ff */
[----:B------:R-:W-:-:S05]  /*13a0*/  VIADD R0, R19, 0xc400 ;  /* 0x0000c40013007836 */ /* 0x000fca0000000000 */
[----:B------:R-:W-:-:S04]  /*13b0*/  SHF.R.U32.HI R0, RZ, 0x4, R0 ;  /* 0x00000004ff007819 */ /* 0x000fc80000011600 */
[----:B------:R-:W-:Y:S02]  /*13c0*/  LOP3.LUT R0, R0, 0x3fff, RZ, 0xc0, !PT ;  /* 0x00003fff00007812 */ /* 0x000fe400078ec0ff */
[----:B---3--:R-:W-:Y:S01]  /*13d0*/  LOP3.LUT P1, RZ, R5, 0x7f, RZ, 0xc0, !PT ;  /* 0x0000007f05ff7812 */ /* 0x008fe2000782c0ff */
[----:B--2---:R-:W-:-:S12]  /*13e0*/  @P2 BRA `(.L_x_13) ;  /* 0x0000000000082947 */ /* 0x004fd80003800000 */
[----:B------:R-:W2:Y:S02]  /*13f0*/  SYNCS.PHASECHK.TRANS64.TRYWAIT P2, [R4+URZ+0x30830], R3 ;  /* 0x03083003040075a7 */ /* 0x000ea4000804017f */
[----:B--2---:R-:W-:Y:S05]  /*1400*/  @!P2 BRA `(.L_x_14) ;  /* 0x0000008c009ca947 */ /* 0x004fea0003800000 */
.L_x_13:
[----:B------:R-:W-:Y:S05]  /*1410*/  WARPSYNC.ALL ;  /* 0x0000000000007948 */ /* 0x000fea0003800000 */
[----:B------:R-:W-:Y:S01]  /*1420*/  IMAD.MOV.U32 R151, RZ, RZ, RZ ;  /* 0x000000ffff977224 */ /* 0x000fe200078e00ff */
[----:B------:R-:W-:Y:S01]  /*1430*/  LOP3.LUT R20, R0, 0x10000, RZ, 0xfc, !PT ;  /* 0x0001000000147812 */ /* 0x000fe200078efcff */
[----:B------:R-:W-:Y:S01]  /*1440*/  IMAD.MOV.U32 R21, RZ, RZ, 0x40000040 ;  /* 0x40000040ff157424 */ /* 0x000fe200078e00ff */
[----:B------:R-:W-:Y:S02]  /*1450*/  UIADD3 UR4, UR40, 0x12400, URZ ;  /* 0x0001240028047890 */ /* 0x000fe4000fffe03f */
[C---:B------:R-:W-:Y:S01]  /*1460*/  R2UR UR8, R20.reuse ;  /* 0x00000000140872ca */ /* 0x040fe200000e0000 */
[----:B------:R-:W1:Y:S01]  /*1470*/  LDL R5, [R1+0xc] ;  /* 0x00000c0001057983 */ /* 0x000e620000100800 */
[----:B------:R-:W-:Y:S01]  /*1480*/  R2UR UR9, R21 ;  /* 0x00000000150972ca */ /* 0x000fe200000e0000 */
[----:B------:R-:W-:Y:S01]  /*1490*/  USHF.R.U32.HI UR4, URZ, 0x4, UR4 ;  /* 0x000000043f047899 */ /* 0x000fe20008011604 */
[----:B------:R-:W-:Y:S01]  /*14a0*/  WARPGROUP.ARRIVE ;  /* 0x00000000000079c5 */ /* 0x000fe20000000000 */
[----:B------:R-:W-:Y:S01]  /*14b0*/  UMOV UR11, 0x40000040 ;  /* 0x40000040000b7882 */ /* 0x000fe20000000000 */
[----:B------:R-:W-:Y:S01]  /*14c0*/  R2UR UR16, R20 ;  /* 0x00000000141072ca */ /* 0x000fe200000e0000 */
[----:B------:R-:W-:Y:S01]  /*14d0*/  ULOP3.LUT UR4, UR4, 0x3fff, URZ, 0xc0, !UPT ;  /* 0x00003fff04047892 */ /* 0x000fe2000f8ec03f */
[----:B------:R-:W-:Y:S01]  /*14e0*/  P2R R8, PR, RZ, 0x2 ;  /* 0x00000002ff087803 */ /* 0x000fe20000000000 */
[----:B------:R-:W-:Y:S01]  /*14f0*/  UMOV UR13, 0x40000040 ;  /* 0x40000040000d7882 */ /* 0x000fe20000000000 */
[----:B------:R-:W-:Y:S01]  /*1500*/  UMOV UR15, 0x40000040 ;  /* 0x40000040000f7882 */ /* 0x000fe20000000000 */
[----:B------:R-:W-:Y:S01]  /*1510*/  ULOP3.LUT UR4, UR4, 0x10000, URZ, 0xfc, !UPT ;  /* 0x0001000004047892 */ /* 0x000fe2000f8efc3f */
[----:B------:R-:W-:Y:S01]  /*1520*/  P2R R6, PR, RZ, 0x1 ;  /* 0x00000001ff067803 */ /* 0x000fe20000000000 */
[----:B------:R-:W-:Y:S01]  /*1530*/  UMOV UR17, 0x40000040 ;  /* 0x4000004000117882 */ /* 0x000fe20000000000 */
[----:B------:R-:W-:Y:S01]  /*1540*/  UMOV UR19, 0x40000040 ;  /* 0x4000004000137882 */ /* 0x000fe20000000000 */
[----:B------:R-:W-:Y:S01]  /*1550*/  UIMAD UR6, UR46, 0x600, UR4 ;  /* 0x000006002e0678a4 */ /* 0x000fe2000f8e0204 */
[--C-:B------:R-:W-:Y:S01]  /*1560*/  IMAD.MOV.U32 R150, RZ, RZ, R151.reuse ;  /* 0x000000ffff967224 */ /* 0x100fe200078e0097 */
[----:B------:R-:W-:Y:S01]  /*1570*/  ULDC UR5, c[0x0][0x988] ;  /* 0x0002620000057ab9 */ /* 0x000fe20000000800 */
[--C-:B------:R-:W-:Y:S01]  /*1580*/  IMAD.MOV.U32 R148, RZ, RZ, R151.reuse ;  /* 0x000000ffff947224 */ /* 0x100fe200078e0097 */
[----:B------:R-:W-:Y:S01]  /*1590*/  UIADD3 UR12, UR16, 0x4, URZ ;  /* 0x00000004100c7890 */ /* 0x000fe2000fffe03f */
[--C-:B------:R-:W-:Y:S01]  /*15a0*/  IMAD.MOV.U32 R146, RZ, RZ, R151.reuse ;  /* 0x000000ffff927224 */ /* 0x100fe200078e0097 */
[----:B------:R-:W-:Y:S01]  /*15b0*/  UIADD3 UR14, UR6, 0x4, URZ ;  /* 0x00000004060e7890 */ /* 0x000fe2000fffe03f */
[--C-:B------:R-:W-:Y:S01]  /*15c0*/  IMAD.MOV.U32 R144, RZ, RZ, R151.reuse ;  /* 0x000000ffff907224 */ /* 0x100fe200078e0097 */
[----:B------:R-:W-:Y:S01]  /*15d0*/  UMOV UR10, UR6 ;  /* 0x00000006000a7c82 */ /* 0x000fe20008000000 */
[----:B------:R-:W-:Y:S01]  /*15e0*/  UIADD3 UR18, UR6, 0x6, URZ ;  /* 0x0000000606127890 */ /* 0x000fe2000fffe03f */
[----:B------:R-:W-:Y:S01]  /*15f0*/  HGMMA.64x192x16.F32.BF16 R24, gdesc[UR8], RZ, !UPT, gsb0 ;  /* 0x02e00000081879f0 */ /* 0x000fe2000c0018ff */
[----:B------:R-:W-:Y:S01]  /*1600*/  UIADD3 UR8, UR16, 0x2, URZ ;  /* 0x0000000210087890 */ /* 0x000fe2000fffe03f */
[--C-:B------:R-:W-:Y:S01]  /*1610*/  IMAD.MOV.U32 R142, RZ, RZ, R151.reuse ;  /* 0x000000ffff8e7224 */ /* 0x100fe200078e0097 */
[----:B------:R-:W-:Y:S01]  /*1620*/  UIADD3 UR10, UR6, 0x2, URZ ;  /* 0x00000002060a7890 */ /* 0x000fe2000fffe03f */
[--C-:B------:R-:W-:Y:S01]  /*1630*/  IMAD.MOV.U32 R140, RZ, RZ, R151.reuse ;  /* 0x000000ffff8c7224 */ /* 0x100fe200078e0097 */
[----:B------:R-:W-:Y:S01]  /*1640*/  UMOV UR9, 0x40000040 ;  /* 0x4000004000097882 */ /* 0x000fe20000000000 */
[----:B------:R-:W-:Y:S01]  /*1650*/  UMOV UR11, 0x40000040 ;  /* 0x40000040000b7882 */ /* 0x000fe20000000000 */
[----:B------:R-:W-:Y:S01]  /*1660*/  UIADD3 UR16, UR16, 0x6, URZ ;  /* 0x0000000610107890 */ /* 0x000fe2000fffe03f */
[----:B------:R-:W-:-:S02]  /*1670*/  IMAD.MOV.U32 R138, RZ, RZ, R151 ;  /* 0x000000ffff8a7224 */ /* 0x000fc400078e0097 */
[--C-:B------:R-:W-:Y:S02]  /*1680*/  IMAD.MOV.U32 R136, RZ, RZ, R151.reuse ;  /* 0x000000ffff887224 */ /* 0x100fe400078e0097 */
[--C-:B------:R-:W-:Y:S02]  /*1690*/  IMAD.MOV.U32 R134, RZ, RZ, R151.reuse ;  /* 0x000000ffff867224 */ /* 0x100fe400078e0097 */
[--C-:B------:R-:W-:Y:S02]  /*16a0*/  IMAD.MOV.U32 R132, RZ, RZ, R151.reuse ;  /* 0x000000ffff847224 */ /* 0x100fe400078e0097 */
[--C-:B------:R-:W-:Y:S02]  /*16b0*/  IMAD.MOV.U32 R130, RZ, RZ, R151.reuse ;  /* 0x000000ffff827224 */ /* 0x100fe400078e0097 */
[--C-:B------:R-:W-:Y:S02]  /*16c0*/  IMAD.MOV.U32 R128, RZ, RZ, R151.reuse ;  /* 0x000000ffff807224 */ /* 0x100fe400078e0097 */
[----:B------:R-:W-:-:S02]  /*16d0*/  IMAD.MOV.U32 R126, RZ, RZ, R151 ;  /* 0x000000ffff7e7224 */ /* 0x000fc400078e0097 */
[--C-:B------:R-:W-:Y:S02]  /*16e0*/  IMAD.MOV.U32 R124, RZ, RZ, R151.reuse ;  /* 0x000000ffff7c7224 */ /* 0x100fe400078e0097 */
[--C-:B------:R-:W-:Y:S02]  /*16f0*/  IMAD.MOV.U32 R122, RZ, RZ, R151.reuse ;  /* 0x000000ffff7a7224 */ /* 0x100fe400078e0097 */
[----:B------:R-:W-:Y:S01]  /*1700*/  IMAD.MOV.U32 R120, RZ, RZ, R151 ;  /* 0x000000ffff787224 */ /* 0x000fe200078e0097 */
[----:B------:R-:W-:Y:S02]  /*1710*/  WARPGROUP.DEPBAR.LE gsb0, 0x0 ;  /* 0x00008000000079c5 */ /* 0x000fe40000010000 */
[----:B------:R-:W-:-:S06]  /*1720*/  WARPGROUP.ARRIVE ;  /* 0x00000000000079c5 */ /* 0x000fcc0000000000 */
[----:B------:R-:W-:Y:S01]  /*1730*/  HGMMA.64x192x16.F32.BF16 R24, gdesc[UR8], R24, gsb0 ;  /* 0x02e00000081879f0 */ /* 0x000fe20008001818 */
[----:B-12---:R-:W-:-:S04]  /*1740*/  IMAD.IADD R3, R5, 0x1, R23 ;  /* 0x0000000105037824 */ /* 0x006fc800078e0217 */
[----:B------:R-:W-:-:S05]  /*1750*/  IMAD R3, R18, -0xc0, R3 ;  /* 0xffffff4012037824 */ /* 0x000fca00078e0203 */
[C---:B------:R-:W-:Y:S02]  /*1760*/  ISETP.GT.AND P5, PT, R3.reuse, RZ, PT ;  /* 0x000000ff0300720c */ /* 0x040fe40003fa4270 */
[C---:B------:R-:W-:Y:S02]  /*1770*/  ISETP.GT.AND P4, PT, R3.reuse, 0x1, PT ;  /* 0x000000010300780c */ /* 0x040fe40003f84270 */
[C---:B------:R-:W-:Y:S02]  /*1780*/  ISETP.GT.AND P3, PT, R3.reuse, 0x8, PT ;  /* 0x000000080300780c */ /* 0x040fe40003f64270 */
[C---:B------:R-:W-:Y:S02]  /*1790*/  ISETP.GT.AND P2, PT, R3.reuse, 0x9, PT ;  /* 0x000000090300780c */ /* 0x040fe40003f44270 */
[C---:B------:R-:W-:Y:S02]  /*17a0*/  ISETP.GT.AND P6, PT, R3.reuse, 0x10, PT ;  /* 0x000000100300780c */ /* 0x040fe40003fc4270 */
[----:B------:R-:W-:-:S02]  /*17b0*/  ISETP.GT.AND P1, PT, R3, 0x99, PT ;  /* 0x000000990300780c */ /* 0x000fc40003f24270 */
[----:B------:R-:W-:Y:S01]  /*17c0*/  ISETP.GT.AND P0, PT, R3, 0xa0, PT ;  /* 0x000000a00300780c */ /* 0x000fe20003f04270 */
[----:B------:R-:W-:Y:S02]  /*17d0*/  WARPGROUP.DEPBAR.LE gsb0, 0x0 ;  /* 0x00008000000079c5 */ /* 0x000fe40000010000 */
[----:B------:R-:W-:-:S06]  /*17e0*/  WARPGROUP.ARRIVE ;  /* 0x00000000000079c5 */ /* 0x000fcc0000000000 */
[----:B------:R-:W-:Y:S03]  /*17f0*/  HGMMA.64x192x16.F32.BF16 R24, gdesc[UR12], R24, gsb0 ;  /* 0x02e000000c1879f0 */ /* 0x000fe60008001818 */
[----:B------:R-:W-:Y:S02]  /*1800*/  WARPGROUP.DEPBAR.LE gsb0, 0x0 ;  /* 0x00008000000079c5 */ /* 0x000fe40000010000 */
[----:B------:R-:W-:-:S15]  /*1810*/  WARPGROUP.ARRIVE ;  /* 0x00000000000079c5 */ /* 0x000fde0000000000 */
[----:B------:R-:W-:Y:S03]  /*1820*/  HGMMA.64x192x16.F32.BF16 R24, gdesc[UR16], R24, gsb0 ;  /* 0x02e00000101879f0 */ /* 0x000fe60008001818 */
[----:B------:R-:W-:Y:S02]  /*1830*/  WARPGROUP.DEPBAR.LE gsb0, 0x0 ;  /* 0x00008000000079c5 */ /* 0x000fe40000010000 */
[----:B------:R-:W-:Y:S02]  /*1840*/  FSEL R5, R26, -INF , P5 ;  /* 0xff8000001a057808 */ /* 0x000fe40002800000 */
[----:B------:R-:W-:Y:S02]  /*1850*/  FSEL R27, R27, -INF , P4 ;  /* 0xff8000001b1b7808 */ /* 0x000fe40002000000 */
[----:B------:R-:W-:Y:S02]  /*1860*/  FSEL R7, R30, -INF , P3 ;  /* 0xff8000001e077808 */ /* 0x000fe40001800000 */
[----:B------:R-:W-:-:S02]  /*1870*/  FMNMX.FTZ R0, R5, R27, !PT ;  /* 0x0000001b05007209 */ /* 0x000fc40007810000 */
[----:B------:R-:W-:Y:S02]  /*1880*/  FSEL R31, R31, -INF , P2 ;  /* 0xff8000001f1f7808 */ /* 0x000fe40001000000 */
[----:B------:R-:W-:Y:S02]  /*1890*/  FMNMX.FTZ R0, R7, R0, !PT ;  /* 0x0000000007007209 */ /* 0x000fe40007810000 */
[----:B------:R-:W-:Y:S02]  /*18a0*/  FSEL R11, R24, -INF , P5 ;  /* 0xff800000180b7808 */ /* 0x000fe40002800000 */
[----:B------:R-:W-:Y:S02]  /*18b0*/  ISETP.GT.AND P5, PT, R3, 0x11, PT ;  /* 0x000000110300780c */ /* 0x000fe40003fa4270 */
[----:B------:R-:W-:Y:S02]  /*18c0*/  FSEL R13, R34, -INF , P6 ;  /* 0xff800000220d7808 */ /* 0x000fe40003000000 */
[----:B------:R-:W-:-:S02]  /*18d0*/  FMNMX.FTZ R0, R31, R0, !PT ;  /* 0x000000001f007209 */ /* 0x000fc40007810000 */
[----:B------:R-:W-:Y:S02]  /*18e0*/  FSEL R25, R25, -INF , P4 ;  /* 0xff80000019197808 */ /* 0x000fe40002000000 */
[----:B------:R-:W-:Y:S02]  /*18f0*/  ISETP.GT.AND P4, PT, R3, 0x18, PT ;  /* 0x000000180300780c */ /* 0x000fe40003f84270 */
[----:B------:R-:W-:Y:S02]  /*1900*/  FSEL R35, R35, -INF , P5 ;  /* 0xff80000023237808 */ /* 0x000fe40002800000 */
[----:B------:R-:W-:Y:S02]  /*1910*/  FMNMX.FTZ R0, R13, R0, !PT ;  /* 0x000000000d007209 */ /* 0x000fe40007810000 */
[----:B------:R-:W-:Y:S02]  /*1920*/  FSEL R15, R28, -INF , P3 ;  /* 0xff8000001c0f7808 */ /* 0x000fe40001800000 */
[----:B------:R-:W-:-:S02]  /*1930*/  ISETP.GT.AND P3, PT, R3, 0x19, PT ;  /* 0x000000190300780c */ /* 0x000fc40003f64270 */
        /* <DEDUP_REMOVED lines=83> */
[----:B------:R-:W-:-:S02]  /*1e70*/  FSEL R69, R69, -INF , P2 ;  /* 0xff80000045457808 */ /* 0x000fc40001000000 */
[C---:B------:R-:W-:Y:S02]  /*1e80*/  ISETP.GT.AND P4, PT, R3.reuse, 0x79, PT ;  /* 0x000000790300780c */ /* 0x040fe40003f84270 */
[----:B------:R-:W-:Y:S02]  /*1e90*/  ISETP.GT.AND P2, PT, R3, 0x70, PT ;  /* 0x000000700300780c */ /* 0x000fe40003f44270 */
[----:B------:R-:W-:Y:S02]  /*1ea0*/  FSEL R79, R79, -INF , P3 ;  /* 0xff8000004f4f7808 */ /* 0x000fe40001800000 */
[----:B------:R-:W-:Y:S02]  /*1eb0*/  FMNMX.FTZ R0, R78, R9, !PT ;  /* 0x000000094e007209 */ /* 0x000fe40007810000 */
[----:B------:R-:W-:Y:S02]  /*1ec0*/  FSEL R14, R87, -INF , P4 ;  /* 0xff800000570e7808 */ /* 0x000fe40002000000 */
[----:B------:R-:W-:-:S02]  /*1ed0*/  FSEL R82, R82, -INF , P2 ;  /* 0xff80000052527808 */ /* 0x000fc40001000000 */
[----:B------:R-:W-:Y:S02]  /*1ee0*/  FSEL R87, R80, -INF , P2 ;  /* 0xff80000050577808 */ /* 0x000fe40001000000 */
[----:B------:R-:W-:Y:S02]  /*1ef0*/  FSEL R72, R72, -INF , P6 ;  /* 0xff80000048487808 */ /* 0x000fe40003000000 */
[C---:B------:R-:W-:Y:S02]  /*1f00*/  ISETP.GT.AND P2, PT, R3.reuse, 0x81, PT ;  /* 0x000000810300780c */ /* 0x040fe40003f44270 */
[----:B------:R-:W-:Y:S02]  /*1f10*/  ISETP.GT.AND P6, PT, R3, 0x71, PT ;  /* 0x000000710300780c */ /* 0x000fe40003fc4270 */
[----:B------:R-:W-:Y:S02]  /*1f20*/  FMNMX.FTZ R9, R79, R0, !PT ;  /* 0x000000004f097209 */ /* 0x000fe40007810000 */
[----:B------:R-:W-:-:S02]  /*1f30*/  FSEL R73, R73, -INF , P5 ;  /* 0xff80000049497808 */ /* 0x000fc40002800000 */
[----:B------:R-:W-:Y:S02]  /*1f40*/  FSEL R24, R91, -INF , P2 ;  /* 0xff8000005b187808 */ /* 0x000fe40001000000 */
[----:B------:R-:W-:Y:S02]  /*1f50*/  FSEL R89, R89, -INF , P2 ;  /* 0xff80000059597808 */ /* 0x000fe40001000000 */
[----:B------:R-:W-:Y:S02]  /*1f60*/  ISETP.GT.AND P5, PT, R3, 0x78, PT ;  /* 0x000000780300780c */ /* 0x000fe40003fa4270 */
[----:B------:R-:W-:Y:S02]  /*1f70*/  FSEL R83, R83, -INF , P6 ;  /* 0xff80000053537808 */ /* 0x000fe40003000000 */
[----:B------:R-:W-:Y:S02]  /*1f80*/  FMNMX.FTZ R0, R82, R9, !PT ;  /* 0x0000000952007209 */ /* 0x000fe40007810000 */
[----:B------:R-:W-:-:S02]  /*1f90*/  ISETP.GT.AND P2, PT, R3, 0x98, PT ;  /* 0x000000980300780c */ /* 0x000fc40003f44270 */
[----:B------:R-:W-:Y:S02]  /*1fa0*/  FSEL R30, R103, -INF , P1 ;  /* 0xff800000671e7808 */ /* 0x000fe40000800000 */
[----:B------:R-:W-:Y:S02]  /*1fb0*/  ISETP.GT.AND P1, PT, R3, 0xa1, PT ;  /* 0x000000a10300780c */ /* 0x000fe40003f24270 */
[----:B------:R-:W-:Y:S02]  /*1fc0*/  FSEL R86, R86, -INF , P5 ;  /* 0xff80000056567808 */ /* 0x000fe40002800000 */
[----:B------:R-:W-:Y:S02]  /*1fd0*/  FMNMX.FTZ R9, R83, R0, !PT ;  /* 0x0000000053097209 */ /* 0x000fe40007810000 */
[----:B------:R-:W-:Y:S02]  /*1fe0*/  FSEL R102, R102, -INF , P2 ;  /* 0xff80000066667808 */ /* 0x000fe40001000000 */
[----:B------:R-:W-:-:S02]  /*1ff0*/  FSEL R103, R100, -INF , P2 ;  /* 0xff80000064677808 */ /* 0x000fc40001000000 */
[----:B------:R-:W-:Y:S02]  /*2000*/  FSEL R107, R107, -INF , P1 ;  /* 0xff8000006b6b7808 */ /* 0x000fe40000800000 */
[----:B------:R-:W-:Y:S02]  /*2010*/  P2R R46, PR, RZ, 0x2 ;  /* 0x00000002ff2e7803 */ /* 0x000fe40000000000 */
[C---:B------:R-:W-:Y:S02]  /*2020*/  ISETP.GT.AND P2, PT, R3.reuse, 0xa9, PT ;  /* 0x000000a90300780c */ /* 0x040fe40003f44270 */
[----:B------:R-:W-:Y:S02]  /*2030*/  ISETP.GT.AND P1, PT, R3, 0xa0, PT ;  /* 0x000000a00300780c */ /* 0x000fe40003f24270 */
[----:B------:R-:W-:Y:S02]  /*2040*/  FSEL R12, R77, -INF , P3 ;  /* 0xff8000004d0c7808 */ /* 0x000fe40001800000 */
[----:B------:R-:W-:-:S02]  /*2050*/  ISETP.GT.AND P3, PT, R3, 0x80, PT ;  /* 0x000000800300780c */ /* 0x000fc40003f64270 */
[----:B------:R-:W-:Y:S02]  /*2060*/  FMNMX.FTZ R9, R86, R9, !PT ;  /* 0x0000000956097209 */ /* 0x000fe40007810000 */
[----:B------:R-:W-:Y:S02]  /*2070*/  FSEL R32, R111, -INF , P2 ;  /* 0xff8000006f207808 */ /* 0x000fe40001000000 */
[----:B------:R-:W-:Y:S02]  /*2080*/  FSEL R111, R104, -INF , P1 ;  /* 0xff800000686f7808 */ /* 0x000fe40000800000 */
[----:B------:R-:W-:Y:S02]  /*2090*/  ISETP.NE.AND P1, PT, R46, RZ, PT ;  /* 0x000000ff2e00720c */ /* 0x000fe40003f25270 */
[----:B------:R-:W-:Y:S02]  /*20a0*/  FSEL R90, R90, -INF , P3 ;  /* 0xff8000005a5a7808 */ /* 0x000fe40001800000 */
[----:B------:R-:W-:-:S02]  /*20b0*/  FMNMX.FTZ R9, R14, R9, !PT ;  /* 0x000000090e097209 */ /* 0x000fc40007810000 */
[----:B------:R-:W-:Y:S02]  /*20c0*/  FSEL R81, R81, -INF , P6 ;  /* 0xff80000051517808 */ /* 0x000fe40003000000 */
[----:B------:R-:W-:Y:S02]  /*20d0*/  FSEL R105, R105, -INF , P1 ;  /* 0xff80000069697808 */ /* 0x000fe40000800000 */
[----:B------:R-:W-:Y:S02]  /*20e0*/  ISETP.GT.AND P6, PT, R3, 0x88, PT ;  /* 0x000000880300780c */ /* 0x000fe40003fc4270 */
[----:B------:R-:W-:Y:S02]  /*20f0*/  FMNMX.FTZ R9, R90, R9, !PT ;  /* 0x000000095a097209 */ /* 0x000fe40007810000 */
[----:B------:R-:W-:Y:S02]  /*2100*/  ISETP.NE.AND P1, PT, R8, RZ, PT ;  /* 0x000000ff0800720c */ /* 0x000fe40003f25270 */
[----:B------:R-:W-:-:S02]  /*2110*/  FMNMX.FTZ R8, R11, R25, !PT ;  /* 0x000000190b087209 */ /* 0x000fc40007810000 */
[----:B------:R-:W-:Y:S02]  /*2120*/  FSEL R77, R84, -INF , P5 ;  /* 0xff800000544d7808 */ /* 0x000fe40002800000 */
[----:B------:R-:W-:Y:S02]  /*2130*/  ISETP.GT.AND P5, PT, R3, 0x89, PT ;  /* 0x000000890300780c */ /* 0x000fe40003fa4270 */
[----:B------:R-:W-:Y:S02]  /*2140*/  FSEL R94, R94, -INF , P6 ;  /* 0xff8000005e5e7808 */ /* 0x000fe40003000000 */
[----:B------:R-:W-:Y:S02]  /*2150*/  FMNMX.FTZ R9, R24, R9, !PT ;  /* 0x0000000918097209 */ /* 0x000fe40007810000 */
[----:B------:R-:W-:Y:S01]  /*2160*/  FMNMX.FTZ R8, R15, R8, !PT ;  /* 0x000000080f087209 */ /* 0x000fe20007810000 */
[----:B------:R-:W-:Y:S01]  /*2170*/  @!P1 VIADD R4, R4, 0x30840 ;  /* 0x0003084004049836 */ /* 0x000fe20000000000 */
[----:B------:R-:W-:-:S02]  /*2180*/  FSEL R85, R85, -INF , P4 ;  /* 0xff80000055557808 */ /* 0x000fc40002000000 */
[----:B------:R-:W-:Y:S02]  /*2190*/  ISETP.GT.AND P4, PT, R3, 0x90, PT ;  /* 0x000000900300780c */ /* 0x000fe40003f84270 */
[----:B------:R-:W-:Y:S02]  /*21a0*/  FSEL R26, R95, -INF , P5 ;  /* 0xff8000005f1a7808 */ /* 0x000fe40002800000 */
[----:B------:R-:W-:Y:S02]  /*21b0*/  FMNMX.FTZ R9, R94, R9, !PT ;  /* 0x000000095e097209 */ /* 0x000fe40007810000 */
[----:B------:R-:W-:Y:S02]  /*21c0*/  FMNMX.FTZ R8, R29, R8, !PT ;  /* 0x000000081d087209 */ /* 0x000fe40007810000 */
[----:B------:R-:W-:Y:S02]  /*21d0*/  FSEL R91, R88, -INF , P3 ;  /* 0xff800000585b7808 */ /* 0x000fe40001800000 */
[----:B------:R-:W-:-:S02]  /*21e0*/  ISETP.GT.AND P3, PT, R3, 0x91, PT ;  /* 0x000000910300780c */ /* 0x000fc40003f64270 */
[----:B------:R-:W-:Y:S02]  /*21f0*/  FSEL R98, R98, -INF , P4 ;  /* 0xff80000062627808 */ /* 0x000fe40002000000 */
[----:B------:R-:W-:Y:S02]  /*2200*/  FMNMX.FTZ R9, R26, R9, !PT ;  /* 0x000000091a097209 */ /* 0x000fe40007810000 */
[----:B------:R-:W-:Y:S02]  /*2210*/  FMNMX.FTZ R8, R39, R8, !PT ;  /* 0x0000000827087209 */ /* 0x000fe40007810000 */
[----:B------:R-:W-:Y:S02]  /*2220*/  FSEL R28, R99, -INF , P3 ;  /* 0xff800000631c7808 */ /* 0x000fe40001800000 */
[----:B------:R-:W-:Y:S02]  /*2230*/  FMNMX.FTZ R9, R98, R9, !PT ;  /* 0x0000000962097209 */ /* 0x000fe40007810000 */
[----:B------:R-:W-:-:S02]  /*2240*/  FMNMX.FTZ R8, R33, R8, !PT ;  /* 0x0000000821087209 */ /* 0x000fc40007810000 */
[----:B------:R-:W-:Y:S02]  /*2250*/  FMNMX.FTZ R9, R28, R9, !PT ;  /* 0x000000091c097209 */ /* 0x000fe40007810000 */
[----:B------:R-:W-:Y:S02]  /*2260*/  FMNMX.FTZ R8, R127, R8, !PT ;  /* 0x000000087f087209 */ /* 0x000fe40007810000 */
[----:B------:R-:W-:Y:S02]  /*2270*/  FMNMX.FTZ R9, R102, R9, !PT ;  /* 0x0000000966097209 */ /* 0x000fe40007810000 */
[----:B------:R-:W-:Y:S02]  /*2280*/  FMNMX.FTZ R8, R37, R8, !PT ;  /* 0x0000000825087209 */ /* 0x000fe40007810000 */
[----:B------:R-:W-:Y:S02]  /*2290*/  FSEL R106, R106, -INF , P0 ;  /* 0xff8000006a6a7808 */ /* 0x000fe40000000000 */
[----:B------:R-:W-:-:S02]  /*22a0*/  FMNMX.FTZ R9, R30, R9, !PT ;  /* 0x000000091e097209 */ /* 0x000fc40007810000 */
[----:B------:R-:W-:Y:S02]  /*22b0*/  FMNMX.FTZ R8, R47, R8, !PT ;  /* 0x000000082f087209 */ /* 0x000fe40007810000 */
[----:B------:R-:W-:Y:S02]  /*22c0*/  ISETP.GT.AND P0, PT, R3, 0xa8, PT ;  /* 0x000000a80300780c */ /* 0x000fe40003f04270 */
[----:B------:R-:W-:Y:S02]  /*22d0*/  FMNMX.FTZ R0, R106, R9, !PT ;  /* 0x000000096a007209 */ /* 0x000fe40007810000 */
[----:B------:R-:W-:Y:S02]  /*22e0*/  FMNMX.FTZ R8, R41, R8, !PT ;  /* 0x0000000829087209 */ /* 0x000fe40007810000 */
[----:B------:R-:W-:Y:S02]  /*22f0*/  FSEL R110, R110, -INF , P0 ;  /* 0xff8000006e6e7808 */ /* 0x000fe40000000000 */
[----:B------:R-:W-:-:S02]  /*2300*/  FMNMX.FTZ R9, R107, R0, !PT ;  /* 0x000000006b097209 */ /* 0x000fc40007810000 */
[----:B------:R-:W-:Y:S02]  /*2310*/  FMNMX.FTZ R8, R51, R8, !PT ;  /* 0x0000000833087209 */ /* 0x000fe40007810000 */
[----:B------:R-:W-:Y:S02]  /*2320*/  FSEL R97, R97, -INF , P3 ;  /* 0xff80000061617808 */ /* 0x000fe40001800000 */
[----:B------:R-:W-:Y:S02]  /*2330*/  FMNMX.FTZ R9, R110, R9, !PT ;  /* 0x000000096e097209 */ /* 0x000fe40007810000 */
[----:B------:R-:W-:Y:S02]  /*2340*/  ISETP.GT.AND P3, PT, R3, 0xb0, PT ;  /* 0x000000b00300780c */ /* 0x000fe40003f64270 */
[----:B------:R-:W-:Y:S02]  /*2350*/  FMNMX.FTZ R8, R45, R8, !PT ;  /* 0x000000082d087209 */ /* 0x000fe40007810000 */
[----:B------:R-:W-:-:S02]  /*2360*/  FSEL R99, R96, -INF , P4 ;  /* 0xff80000060637808 */ /* 0x000fc40002000000 */
[----:B------:R-:W-:Y:S02]  /*2370*/  FSEL R114, R114, -INF , P3 ;  /* 0xff80000072727808 */ /* 0x000fe40001800000 */
[----:B------:R-:W-:Y:S02]  /*2380*/  FMNMX.FTZ R9, R32, R9, !PT ;  /* 0x0000000920097209 */ /* 0x000fe40007810000 */
[----:B------:R-:W-:Y:S02]  /*2390*/  ISETP.GT.AND P4, PT, R3, 0xb1, PT ;  /* 0x000000b10300780c */ /* 0x000fe40003f84270 */
[----:B------:R-:W-:Y:S02]  /*23a0*/  FMNMX.FTZ R8, R139, R8, !PT ;  /* 0x000000088b087209 */ /* 0x000fe40007810000 */
[----:B------:R-:W-:Y:S02]  /*23b0*/  FSEL R93, R93, -INF , P5 ;  /* 0xff8000005d5d7808 */ /* 0x000fe40002800000 */
[----:B------:R-:W-:-:S02]  /*23c0*/  FSEL R34, R115, -INF , P4 ;  /* 0xff80000073227808 */ /* 0x000fc40002000000 */
[----:B------:R-:W-:Y:S02]  /*23d0*/  FMNMX.FTZ R9, R114, R9, !PT ;  /* 0x0000000972097209 */ /* 0x000fe40007810000 */
[----:B------:R-:W-:Y:S02]  /*23e0*/  ISETP.GT.AND P5, PT, R3, 0xb8, PT ;  /* 0x000000b80300780c */ /* 0x000fe40003fa4270 */
[----:B------:R-:W-:Y:S02]  /*23f0*/  FMNMX.FTZ R8, R49, R8, !PT ;  /* 0x0000000831087209 */ /* 0x000fe40007810000 */
[----:B------:R-:W-:Y:S02]  /*2400*/  FSEL R95, R92, -INF , P6 ;  /* 0xff8000005c5f7808 */ /* 0x000fe40003000000 */
[----:B------:R-:W-:Y:S02]  /*2410*/  FSEL R118, R118, -INF , P5 ;  /* 0xff80000076767808 */ /* 0x000fe40002800000 */
[----:B------:R-:W-:-:S02]  /*2420*/  FMNMX.FTZ R9, R34, R9, !PT ;  /* 0x0000000922097209 */ /* 0x000fc40007810000 */
[----:B------:R-:W-:Y:S02]  /*2430*/  ISETP.GT.AND P6, PT, R3, 0xb9, PT ;  /* 0x000000b90300780c */ /* 0x000fe40003fc4270 */
[----:B------:R-:W-:Y:S02]  /*2440*/  FMNMX.FTZ R8, R143, R8, !PT ;  /* 0x000000088f087209 */ /* 0x000fe40007810000 */
[----:B------:R-:W-:Y:S02]  /*2450*/  FSEL R119, R119, -INF , P6 ;  /* 0xff80000077777808 */ /* 0x000fe40003000000 */
[----:B------:R-:W-:Y:S02]  /*2460*/  FMNMX.FTZ R0, R118, R9, !PT ;  /* 0x0000000976007209 */ /* 0x000fe40007810000 */
[----:B------:R-:W-:Y:S02]  /*2470*/  FMNMX.FTZ R8, R53, R8, !PT ;  /* 0x0000000835087209 */ /* 0x000fe40007810000 */
[----:B------:R-:W-:Y:S01]  /*2480*/  FMNMX.FTZ R38, R119, R0, !PT ;  /* 0x0000000077267209 */ /* 0x000fe20007810000 */
[----:B------:R-:W-:Y:S01]  /*2490*/  IMAD.U32 R0, RZ, RZ, UR5 ;  /* 0x00000005ff007e24 */ /* 0x000fe2000f8e00ff */
[----:B------:R-:W-:-:S02]  /*24a0*/  FMNMX.FTZ R8, R63, R8, !PT ;  /* 0x000000083f087209 */ /* 0x000fc40007810000 */
[----:B------:R-:W-:Y:S01]  /*24b0*/  P2R R44, PR, RZ, 0x1 ;  /* 0x00000001ff2c7803 */ /* 0x000fe20000000000 */
[----:B------:R-:W1:Y:S01]  /*24c0*/  SHFL.BFLY PT, R9, R38, 0x2, 0x1f ;  /* 0x0c401f0026097f89 */ /* 0x000e6200000e0000 */
[----:B------:R-:W-:Y:S02]  /*24d0*/  ISETP.GT.AND P0, PT, R3, 0x99, PT ;  /* 0x000000990300780c */ /* 0x000fe40003f04270 */
[----:B------:R-:W-:Y:S02]  /*24e0*/  FMNMX.FTZ R3, R57, R8, !PT ;  /* 0x0000000839037209 */ /* 0x000fe40007810000 */
[----:B------:R-:W-:Y:S02]  /*24f0*/  P2R R42, PR, RZ, 0x4 ;  /* 0x00000004ff2a7803 */ /* 0x000fe40000000000 */
[----:B------:R-:W-:Y:S02]  /*2500*/  FMNMX.FTZ R8, R60, R3, !PT ;  /* 0x000000033c087209 */ /* 0x000fe40007810000 */
[----:B------:R-:W-:-:S02]  /*2510*/  FSEL R101, R101, -INF , P0 ;  /* 0xff80000065657808 */ /* 0x000fc40000000000 */
[----:B------:R-:W-:Y:S02]  /*2520*/  FMNMX.FTZ R3, R61, R8, !PT ;  /* 0x000000083d037209 */ /* 0x000fe40007810000 */
[----:B------:R-:W-:Y:S02]  /*2530*/  ISETP.NE.AND P0, PT, R44, RZ, PT ;  /* 0x000000ff2c00720c */ /* 0x000fe40003f05270 */
[----:B------:R-:W-:Y:S02]  /*2540*/  FMNMX.FTZ R8, R64, R3, !PT ;  /* 0x0000000340087209 */ /* 0x000fe40007810000 */
[----:B------:R-:W-:Y:S02]  /*2550*/  FSEL R115, R108, -INF , P0 ;  /* 0xff8000006c737808 */ /* 0x000fe40000000000 */
[----:B------:R-:W-:Y:S02]  /*2560*/  FMNMX.FTZ R8, R65, R8, !PT ;  /* 0x0000000841087209 */ /* 0x000fe40007810000 */
[----:B------:R-:W-:-:S02]  /*2570*/  ISETP.NE.AND P0, PT, R6, RZ, PT ;  /* 0x000000ff0600720c */ /* 0x000fc40003f05270 */
[----:B------:R-:W-:Y:S02]  /*2580*/  FMNMX.FTZ R8, R75, R8, !PT ;  /* 0x000000084b087209 */ /* 0x000fe40007810000 */
[----:B-1----:R-:W-:Y:S02]  /*2590*/  FMNMX.FTZ R40, R38, R9, !PT ;  /* 0x0000000926287209 */ /* 0x002fe40007810000 */
[----:B------:R-:W-:Y:S02]  /*25a0*/  FMNMX.FTZ R3, R69, R8, !PT ;  /* 0x0000000845037209 */ /* 0x000fe40007810000 */
[----:B------:R-:W-:Y:S01]  /*25b0*/  @!P1 PRMT R4, RZ, 0x654, R4 ;  /* 0x00000654ff049816 */ /* 0x000fe20000000004 */
[----:B------:R-:W1:Y:S01]  /*25c0*/  SHFL.BFLY PT, R9, R40, 0x1, 0x1f ;  /* 0x0c201f0028097f89 */ /* 0x000e6200000e0000 */
[----:B------:R-:W-:Y:S02]  /*25d0*/  FMNMX.FTZ R8, R72, R3, !PT ;  /* 0x0000000348087209 */ /* 0x000fe40007810000 */
[----:B------:R2:W-:Y:S02]  /*25e0*/  @!P1 SYNCS.ARRIVE.TRANS64.RED.A1T0 RZ, [R4+URZ], RZ ;  /* 0x000000ff04ff99a7 */ /* 0x0005e4000810043f */
[----:B------:R-:W-:-:S04]  /*25f0*/  FMNMX.FTZ R3, R73, R8, !PT ;  /* 0x0000000849037209 */ /* 0x000fc80007810000 */
[----:B------:R-:W-:-:S04]  /*2600*/  FMNMX.FTZ R3, R76, R3, !PT ;  /* 0x000000034c037209 */ /* 0x000fc80007810000 */
[----:B------:R-:W-:-:S04]  /*2610*/  FMNMX.FTZ R8, R12, R3, !PT ;  /* 0x000000030c087209 */ /* 0x000fc80007810000 */
[----:B------:R-:W-:-:S04]  /*2620*/  FMNMX.FTZ R8, R87, R8, !PT ;  /* 0x0000000857087209 */ /* 0x000fc80007810000 */
[----:B------:R-:W-:Y:S02]  /*2630*/  FMNMX.FTZ R8, R81, R8, !PT ;  /* 0x0000000851087209 */ /* 0x000fe40007810000 */
[----:B-1----:R-:W-:Y:S02]  /*2640*/  FMNMX.FTZ R9, R40, R9, !PT ;  /* 0x0000000928097209 */ /* 0x002fe40007810000 */
[----:B------:R-:W-:Y:S02]  /*2650*/  FMNMX.FTZ R8, R77, R8, !PT ;  /* 0x000000084d087209 */ /* 0x000fe40007810000 */
[C---:B------:R-:W-:Y:S01]  /*2660*/  FSETP.NEU.FTZ.AND P2, PT, R9.reuse, -INF , PT ;  /* 0xff8000000900780b */ /* 0x040fe20003f5d000 */
[----:B------:R-:W-:Y:S01]  /*2670*/  FMUL.FTZ R36, R9, R0 ;  /* 0x0000000009247220 */ /* 0x000fe20000410000 */
[----:B------:R-:W-:-:S04]  /*2680*/  FMNMX.FTZ R8, R85, R8, !PT ;  /* 0x0000000855087209 */ /* 0x000fc80007810000 */
[----:B------:R-:W-:Y:S02]  /*2690*/  FMNMX.FTZ R8, R91, R8, !PT ;  /* 0x000000085b087209 */ /* 0x000fe40007810000 */
[----:B------:R-:W-:Y:S02]  /*26a0*/  FSEL R36, R36, RZ, P2 ;  /* 0x000000ff24247208 */ /* 0x000fe40001000000 */
[----:B------:R-:W-:Y:S02]  /*26b0*/  FMNMX.FTZ R8, R89, R8, !PT ;  /* 0x0000000859087209 */ /* 0x000fe40007810000 */
[----:B------:R-:W-:Y:S01]  /*26c0*/  ISETP.NE.AND P2, PT, R42, RZ, PT ;  /* 0x000000ff2a00720c */ /* 0x000fe20003f45270 */
[--C-:B------:R-:W-:Y:S01]  /*26d0*/  FFMA.FTZ R6, R27, R0, -R36.reuse ;  /* 0x000000001b067223 */ /* 0x100fe20000010824 */
[----:B------:R-:W-:Y:S01]  /*26e0*/  FMNMX.FTZ R8, R95, R8, !PT ;  /* 0x000000085f087209 */ /* 0x000fe20007810000 */
[-CC-:B------:R-:W-:Y:S01]  /*26f0*/  FFMA.FTZ R27, R125, R0.reuse, -R36.reuse ;  /* 0x000000007d1b7223 */ /* 0x180fe20000010824 */
[-CC-:B------:R-:W-:Y:S01]  /*2700*/  FFMA.FTZ R125, R59, R0.reuse, -R36.reuse ;  /* 0x000000003b7d7223 */ /* 0x180fe20000010824 */
[--C-:B------:R-:W-:Y:S01]  /*2710*/  FFMA.FTZ R59, R10, R0, -R36.reuse ;  /* 0x000000000a3b7223 */ /* 0x100fe20000010824 */
[----:B------:R-:W-:Y:S01]  /*2720*/  FMNMX.FTZ R10, R93, R8, !PT ;  /* 0x000000085d0a7209 */ /* 0x000fe20007810000 */
[-CC-:B------:R-:W-:Y:S01]  /*2730*/  FFMA.FTZ R48, R133, R0.reuse, -R36.reuse ;  /* 0x0000000085307223 */ /* 0x180fe20000010824 */
[-CC-:B------:R-:W-:Y:S01]  /*2740*/  FFMA.FTZ R62, R123, R0.reuse, -R36.reuse ;  /* 0x000000007b3e7223 */ /* 0x180fe20000010824 */
[----:B------:R-:W-:Y:S01]  /*2750*/  FSEL R133, R109, -INF , P2 ;  /* 0xff8000006d857808 */ /* 0x000fe20001000000 */
[--C-:B------:R-:W-:Y:S01]  /*2760*/  FFMA.FTZ R123, R55, R0, -R36.reuse ;  /* 0x00000000377b7223 */ /* 0x100fe20000010824 */
[----:B------:R-:W-:Y:S01]  /*2770*/  FMNMX.FTZ R10, R99, R10, !PT ;  /* 0x0000000a630a7209 */ /* 0x000fe20007810000 */
[-CC-:B------:R-:W-:Y:S01]  /*2780*/  FFMA.FTZ R58, R121, R0.reuse, -R36.reuse ;  /* 0x00000000793a7223 */ /* 0x180fe20000010824 */
[-CC-:B------:R-:W-:Y:S01]  /*2790*/  FFMA.FTZ R55, R71, R0.reuse, -R36.reuse ;  /* 0x0000000047377223 */ /* 0x180fe20000010824 */
[--C-:B------:R-:W-:Y:S01]  /*27a0*/  FFMA.FTZ R121, R135, R0, -R36.reuse ;  /* 0x0000000087797223 */ /* 0x100fe20000010824 */
[----:B------:R-:W-:Y:S01]  /*27b0*/  FMNMX.FTZ R10, R97, R10, !PT ;  /* 0x0000000a610a7209 */ /* 0x000fe20007810000 */
[-CC-:B------:R-:W-:Y:S01]  /*27c0*/  FFMA.FTZ R71, R14, R0.reuse, -R36.reuse ;  /* 0x000000000e477223 */ /* 0x180fe20000010824 */
[----:B------:R-:W-:Y:S01]  /*27d0*/  FSEL R135, R112, -INF , P3 ;  /* 0xff80000070877808 */ /* 0x000fe20001800000 */
        /* <DEDUP_REMOVED lines=15> */
[----:B------:R-:W-:Y:S01]  /*28d0*/  MUFU.EX2 R6, R6 ;  /* 0x0000000600067308 */ /* 0x000fe20000000800 */
[--C-:B------:R-:W-:Y:S01]  /*28e0*/  FFMA.FTZ R50, R31, R0, -R36.reuse ;  /* 0x000000001f327223 */ /* 0x100fe20000010824 */
[----:B------:R-:W-:Y:S01]  /*28f0*/  FMNMX.FTZ R68, R115, R68, !PT ;  /* 0x0000004473447209 */ /* 0x000fe20007810000 */
[-CC-:B------:R-:W-:Y:S01]  /*2900*/  FFMA.FTZ R13, R13, R0.reuse, -R36.reuse ;  /* 0x000000000d0d7223 */ /* 0x180fe20000010824 */
[-CC-:B------:R-:W-:Y:S01]  /*2910*/  FFMA.FTZ R82, R82, R0.reuse, -R36.reuse ;  /* 0x0000000052527223 */ /* 0x180fe20000010824 */
[--C-:B------:R-:W-:Y:S01]  /*2920*/  FFMA.FTZ R56, R35, R0, -R36.reuse ;  /* 0x0000000023387223 */ /* 0x100fe20000010824 */
[----:B------:R-:W-:Y:S01]  /*2930*/  FMNMX.FTZ R14, R133, R68, !PT ;  /* 0x00000044850e7209 */ /* 0x000fe20007810000 */
[-CC-:B------:R-:W-:Y:S01]  /*2940*/  FFMA.FTZ R46, R74, R0.reuse, -R36.reuse ;  /* 0x000000004a2e7223 */ /* 0x180fe20000010824 */
[----:B------:R-:W1:Y:S01]  /*2950*/  MUFU.EX2 R5, R5 ;  /* 0x0000000500057308 */ /* 0x000e620000000800 */
[--C-:B------:R-:W-:Y:S01]  /*2960*/  FFMA.FTZ R40, R43, R0, -R36.reuse ;  /* 0x000000002b287223 */ /* 0x100fe20000010824 */
[----:B------:R-:W-:Y:S01]  /*2970*/  FMNMX.FTZ R14, R135, R14, !PT ;  /* 0x0000000e870e7209 */ /* 0x000fe20007810000 */
[-CC-:B------:R-:W-:Y:S01]  /*2980*/  FFMA.FTZ R44, R131, R0.reuse, -R36.reuse ;  /* 0x00000000832c7223 */ /* 0x180fe20000010824 */
[-CC-:B------:R-:W-:Y:S01]  /*2990*/  FFMA.FTZ R74, R94, R0.reuse, -R36.reuse ;  /* 0x000000005e4a7223 */ /* 0x180fe20000010824 */
[--C-:B------:R-:W-:Y:S01]  /*29a0*/  FFMA.FTZ R31, R129, R0, -R36.reuse ;  /* 0x00000000811f7223 */ /* 0x100fe20000010824 */
[----:B------:R-:W-:Y:S01]  /*29b0*/  FMNMX.FTZ R14, R137, R14, !PT ;  /* 0x0000000e890e7209 */ /* 0x000fe20007810000 */
[-CC-:B------:R-:W-:Y:S01]  /*29c0*/  FFMA.FTZ R42, R70, R0.reuse, -R36.reuse ;  /* 0x00000000462a7223 */ /* 0x180fe20000010824 */
[----:B------:R-:W3:Y:S01]  /*29d0*/  MUFU.EX2 R7, R7 ;  /* 0x0000000700077308 */ /* 0x000ee20000000800 */
[--C-:B------:R-:W-:Y:S01]  /*29e0*/  FFMA.FTZ R52, R78, R0, -R36.reuse ;  /* 0x000000004e347223 */ /* 0x100fe20000010824 */
[----:B------:R-:W-:Y:S01]  /*29f0*/  FMNMX.FTZ R14, R141, R14, !PT ;  /* 0x0000000e8d0e7209 */ /* 0x000fe20007810000 */
[-CC-:B------:R-:W-:Y:S01]  /*2a00*/  FFMA.FTZ R43, R83, R0.reuse, -R36.reuse ;  /* 0x00000000532b7223 */ /* 0x180fe20000010824 */
[-CC-:B------:R-:W-:Y:S01]  /*2a10*/  FFMA.FTZ R117, R32, R0.reuse, -R36.reuse ;  /* 0x0000000020757223 */ /* 0x180fe20000010824 */
[--C-:B------:R-:W-:Y:S01]  /*2a20*/  FFMA.FTZ R131, R34, R0, -R36.reuse ;  /* 0x0000000022837223 */ /* 0x100fe20000010824 */
[----:B------:R-:W-:Y:S01]  /*2a30*/  FMNMX.FTZ R14, R145, R14, !PT ;  /* 0x0000000e910e7209 */ /* 0x000fe20007810000 */
[-CC-:B------:R-:W-:Y:S01]  /*2a40*/  FFMA.FTZ R129, R147, R0.reuse, -R36.reuse ;  /* 0x0000000093817223 */ /* 0x180fe20000010824 */
[----:B------:R-:W4:Y:S01]  /*2a50*/  MUFU.EX2 R50, R50 ;  /* 0x0000003200327308 */ /* 0x000f220000000800 */
[-CC-:B------:R-:W-:Y:S01]  /*2a60*/  FFMA.FTZ R35, R149, R0.reuse, -R36.reuse ;  /* 0x0000000095237223 */ /* 0x180fe20000010824 */
[-CC-:B------:R-:W-:Y:S01]  /*2a70*/  FFMA.FTZ R86, R86, R0.reuse, -R36.reuse ;  /* 0x0000000056567223 */ /* 0x180fe20000010824 */
[----:B------:R-:W5:Y:S01]  /*2a80*/  SHFL.BFLY PT, R3, R14, 0x2, 0x1f ;  /* 0x0c401f000e037f89 */ /* 0x000f6200000e0000 */
[-CC-:B------:R-:W-:Y:S01]  /*2a90*/  FFMA.FTZ R90, R90, R0.reuse, -R36.reuse ;  /* 0x000000005a5a7223 */ /* 0x180fe20000010824 */
[-CC-:B------:R-:W-:Y:S01]  /*2aa0*/  FFMA.FTZ R109, R26, R0.reuse, -R36.reuse ;  /* 0x000000001a6d7223 */ /* 0x180fe20000010824 */
[-CC-:B------:R-:W-:Y:S01]  /*2ab0*/  FFMA.FTZ R70, R98, R0.reuse, -R36.reuse ;  /* 0x0000000062467223 */ /* 0x180fe20000010824 */
[-CC-:B------:R-:W-:Y:S01]  /*2ac0*/  FFMA.FTZ R83, R28, R0.reuse, -R36.reuse ;  /* 0x000000001c537223 */ /* 0x180fe20000010824 */
[----:B------:R-:W2:Y:S01]  /*2ad0*/  MUFU.EX2 R13, R13 ;  /* 0x0000000d000d7308 */ /* 0x000ea20000000800 */
[-CC-:B------:R-:W-:Y:S01]  /*2ae0*/  FFMA.FTZ R78, R102, R0.reuse, -R36.reuse ;  /* 0x00000000664e7223 */ /* 0x180fe20000010824 */
[-CC-:B------:R-:W-:Y:S01]  /*2af0*/  FFMA.FTZ R113, R30, R0.reuse, -R36.reuse ;  /* 0x000000001e717223 */ /* 0x180fe20000010824 */
[-CC-:B------:R-:W-:Y:S01]  /*2b00*/  FFMA.FTZ R107, R107, R0.reuse, -R36.reuse ;  /* 0x000000006b6b7223 */ /* 0x180fe20000010824 */
[-CC-:B------:R-:W-:Y:S01]  /*2b10*/  FFMA.FTZ R84, R110, R0.reuse, -R36.reuse ;  /* 0x000000006e547223 */ /* 0x180fe20000010824 */
[-CC-:B------:R-:W-:Y:S01]  /*2b20*/  FFMA.FTZ R32, R114, R0.reuse, -R36.reuse ;  /* 0x0000000072207223 */ /* 0x180fe20000010824 */
[-CC-:B------:R-:W-:Y:S01]  /*2b30*/  FFMA.FTZ R34, R118, R0.reuse, -R36.reuse ;  /* 0x0000000076227223 */ /* 0x180fe20000010824 */
[----:B------:R-:W-:Y:S01]  /*2b40*/  FFMA.FTZ R119, R119, R0, -R36 ;  /* 0x0000000077777223 */ /* 0x000fe20000010824 */
[----:B------:R1:W-:Y:S01]  /*2b50*/  MUFU.EX2 R8, R82 ;  /* 0x0000005200087308 */ /* 0x0003e20000000800 */
[----:B------:R-:W-:-:S07]  /*2b60*/  IMAD.MOV.U32 R149, RZ, RZ, R151 ;  /* 0x000000ffff957224 */ /* 0x000fce00078e0097 */
[----:B------:R-:W2:Y:S01]  /*2b70*/  MUFU.EX2 R56, R56 ;  /* 0x0000003800387308 */ /* 0x000ea20000000800 */
[----:B-1----:R-:W-:Y:S01]  /*2b80*/  FFMA.FTZ R82, R106, R0, -R36 ;  /* 0x000000006a527223 */ /* 0x002fe20000010824 */
[----:B-----5:R-:W-:-:S05]  /*2b90*/  FMNMX.FTZ R24, R14, R3, !PT ;  /* 0x000000030e187209 */ /* 0x020fca0007810000 */
[----:B------:R-:W1:Y:S01]  /*2ba0*/  SHFL.BFLY PT, R3, R24, 0x1, 0x1f ;  /* 0x0c201f0018037f89 */ /* 0x000e6200000e0000 */
[----:B------:R5:W-:Y:S08]  /*2bb0*/  MUFU.EX2 R10, R86 ;  /* 0x00000056000a7308 */ /* 0x000bf00000000800 */
[----:B------:R-:W-:Y:S08]  /*2bc0*/  MUFU.EX2 R58, R58 ;  /* 0x0000003a003a7308 */ /* 0x000ff00000000800 */
[----:B------:R-:W-:Y:S01]  /*2bd0*/  MUFU.EX2 R62, R62 ;  /* 0x0000003e003e7308 */ /* 0x000fe20000000800 */
[----:B-1----:R-:W-:-:S07]  /*2be0*/  FMNMX.FTZ R3, R24, R3, !PT ;  /* 0x0000000318037209 */ /* 0x002fce0007810000 */
[----:B------:R-:W-:Y:S01]  /*2bf0*/  MUFU.EX2 R27, R27 ;  /* 0x0000001b001b7308 */ /* 0x000fe20000000800 */
[C---:B------:R-:W-:Y:S01]  /*2c00*/  FSETP.NEU.FTZ.AND P2, PT, R3.reuse, -INF , PT ;  /* 0xff8000000300780b */ /* 0x040fe20003f5d000 */
[----:B------:R-:W-:-:S06]  /*2c10*/  FMUL.FTZ R24, R3, R0 ;  /* 0x0000000003187220 */ /* 0x000fcc0000410000 */
[----:B------:R-:W-:Y:S01]  /*2c20*/  MUFU.EX2 R40, R40 ;  /* 0x0000002800287308 */ /* 0x000fe20000000800 */
[----:B------:R-:W-:Y:S02]  /*2c30*/  FSEL R24, R24, RZ, P2 ;  /* 0x000000ff18187208 */ /* 0x000fe40001000000 */
[----:B------:R-:W-:-:S03]  /*2c40*/  ISETP.GE.AND P2, PT, R23, 0xc1, PT ;  /* 0x000000c11700780c */ /* 0x000fc60003f46270 */
[-CC-:B------:R-:W-:Y:S01]  /*2c50*/  FFMA.FTZ R14, R11, R0.reuse, -R24.reuse ;  /* 0x000000000b0e7223 */ /* 0x180fe20000010818 */
[-CC-:B------:R-:W-:Y:S01]  /*2c60*/  FFMA.FTZ R25, R25, R0.reuse, -R24.reuse ;  /* 0x0000000019197223 */ /* 0x180fe20000010818 */
[-CC-:B------:R-:W-:Y:S01]  /*2c70*/  FFMA.FTZ R92, R15, R0.reuse, -R24.reuse ;  /* 0x000000000f5c7223 */ /* 0x180fe20000010818 */
[-CC-:B------:R-:W-:Y:S01]  /*2c80*/  FFMA.FTZ R29, R29, R0.reuse, -R24.reuse ;  /* 0x000000001d1d7223 */ /* 0x180fe20000010818 */
[-CC-:B------:R-:W-:Y:S01]  /*2c90*/  FFMA.FTZ R94, R39, R0.reuse, -R24.reuse ;  /* 0x00000000275e7223 */ /* 0x180fe20000010818 */
[-CC-:B------:R-:W-:Y:S01]  /*2ca0*/  FFMA.FTZ R36, R64, R0.reuse, -R24.reuse ;  /* 0x0000000040247223 */ /* 0x180fe20000010818 */
[----:B------:R-:W-:Y:S01]  /*2cb0*/  MUFU.EX2 R14, R14 ;  /* 0x0000000e000e7308 */ /* 0x000fe20000000800 */
[-CC-:B------:R-:W-:Y:S01]  /*2cc0*/  FFMA.FTZ R64, R72, R0.reuse, -R24.reuse ;  /* 0x0000000048407223 */ /* 0x180fe20000010818 */
[-C--:B------:R-:W-:Y:S01]  /*2cd0*/  FFMA.FTZ R147, R33, R0.reuse, -R24 ;  /* 0x0000000021937223 */ /* 0x080fe20000010818 */
[----:B------:R-:W-:Y:S01]  /*2ce0*/  FADD.FTZ R72, R5, R6 ;  /* 0x0000000605487221 */ /* 0x000fe20000010000 */
[-CC-:B-----5:R-:W-:Y:S01]  /*2cf0*/  FFMA.FTZ R86, R53, R0.reuse, -R24.reuse ;  /* 0x0000000035567223 */ /* 0x1a0fe20000010818 */
[-CC-:B------:R-:W-:Y:S01]  /*2d00*/  FFMA.FTZ R96, R127, R0.reuse, -R24.reuse ;  /* 0x000000007f607223 */ /* 0x180fe20000010818 */
[-C--:B------:R-:W-:Y:S01]  /*2d10*/  FFMA.FTZ R127, R37, R0.reuse, -R24 ;  /* 0x00000000257f7223 */ /* 0x080fe20000010818 */
[----:B---3--:R-:W-:Y:S01]  /*2d20*/  FADD.FTZ R53, R7, R72 ;  /* 0x0000004807357221 */ /* 0x008fe20000010000 */
[----:B------:R-:W1:Y:S01]  /*2d30*/  MUFU.EX2 R25, R25 ;  /* 0x0000001900197308 */ /* 0x000e620000000800 */
[-CC-:B------:R-:W-:Y:S01]  /*2d40*/  FFMA.FTZ R11, R47, R0.reuse, -R24.reuse ;  /* 0x000000002f0b7223 */ /* 0x180fe20000010818 */
[-CC-:B------:R-:W-:Y:S01]  /*2d50*/  FFMA.FTZ R26, R41, R0.reuse, -R24.reuse ;  /* 0x00000000291a7223 */ /* 0x180fe20000010818 */
[----:B----4-:R-:W-:Y:S01]  /*2d60*/  FADD.FTZ R72, R50, R53 ;  /* 0x0000003532487221 */ /* 0x010fe20000010000 */
[-CC-:B------:R-:W-:Y:S01]  /*2d70*/  FFMA.FTZ R28, R51, R0.reuse, -R24.reuse ;  /* 0x00000000331c7223 */ /* 0x180fe20000010818 */
[-CC-:B------:R-:W-:Y:S01]  /*2d80*/  FFMA.FTZ R33, R45, R0.reuse, -R24.reuse ;  /* 0x000000002d217223 */ /* 0x180fe20000010818 */
[-C--:B------:R-:W-:Y:S01]  /*2d90*/  FFMA.FTZ R30, R139, R0.reuse, -R24 ;  /* 0x000000008b1e7223 */ /* 0x080fe20000010818 */
[----:B--2---:R-:W-:Y:S01]  /*2da0*/  FADD.FTZ R53, R13, R72 ;  /* 0x000000480d357221 */ /* 0x004fe20000010000 */
[----:B------:R-:W2:Y:S01]  /*2db0*/  MUFU.EX2 R92, R92 ;  /* 0x0000005c005c7308 */ /* 0x000ea20000000800 */
[-CC-:B------:R-:W-:Y:S01]  /*2dc0*/  FFMA.FTZ R23, R76, R0.reuse, -R24.reuse ;  /* 0x000000004c177223 */ /* 0x180fe20000010818 */
[----:B------:R-:W-:Y:S01]  /*2dd0*/  F2FP.BF16.F32.PACK_AB R5, R6, R5 ;  /* 0x000000050605723e */ /* 0x000fe200000010ff */
[----:B------:R-:W-:Y:S01]  /*2de0*/  FADD.FTZ R53, R56, R53 ;  /* 0x0000003538357221 */ /* 0x000fe20000010000 */
[-CC-:B------:R-:W-:Y:S01]  /*2df0*/  FFMA.FTZ R41, R49, R0.reuse, -R24.reuse ;  /* 0x0000000031297223 */ /* 0x180fe20000010818 */
[-CC-:B------:R-:W-:Y:S01]  /*2e00*/  FFMA.FTZ R45, R143, R0.reuse, -R24.reuse ;  /* 0x000000008f2d7223 */ /* 0x180fe20000010818 */
[-CC-:B------:R-:W-:Y:S01]  /*2e10*/  FFMA.FTZ R47, R63, R0.reuse, -R24.reuse ;  /* 0x000000003f2f7223 */ /* 0x180fe20000010818 */
[-CC-:B------:R-:W-:Y:S01]  /*2e20*/  FFMA.FTZ R88, R57, R0.reuse, -R24.reuse ;  /* 0x0000000039587223 */ /* 0x180fe20000010818 */
[----:B------:R-:W3:Y:S01]  /*2e30*/  MUFU.EX2 R29, R29 ;  /* 0x0000001d001d7308 */ /* 0x000ee20000000800 */
[----:B-1----:R-:W-:Y:S01]  /*2e40*/  FADD.FTZ R15, R14, R25 ;  /* 0x000000190e0f7221 */ /* 0x002fe20000010000 */
[-CC-:B------:R-:W-:Y:S01]  /*2e50*/  FFMA.FTZ R49, R60, R0.reuse, -R24.reuse ;  /* 0x000000003c317223 */ /* 0x180fe20000010818 */
[-CC-:B------:R-:W-:Y:S01]  /*2e60*/  FFMA.FTZ R37, R65, R0.reuse, -R24.reuse ;  /* 0x0000000041257223 */ /* 0x180fe20000010818 */
[-CC-:B------:R-:W-:Y:S01]  /*2e70*/  FFMA.FTZ R39, R75, R0.reuse, -R24.reuse ;  /* 0x000000004b277223 */ /* 0x180fe20000010818 */
[----:B------:R-:W-:Y:S01]  /*2e80*/  F2FP.BF16.F32.PACK_AB R7, R50, R7 ;  /* 0x000000073207723e */ /* 0x000fe200000010ff */
[-CC-:B------:R-:W-:Y:S01]  /*2e90*/  FFMA.FTZ R60, R69, R0.reuse, -R24.reuse ;  /* 0x00000000453c7223 */ /* 0x180fe20000010818 */
[----:B------:R-:W-:Y:S01]  /*2ea0*/  F2FP.BF16.F32.PACK_AB R13, R56, R13 ;  /* 0x0000000d380d723e */ /* 0x000fe200000010ff */
[----:B------:R-:W1:Y:S01]  /*2eb0*/  MUFU.EX2 R94, R94 ;  /* 0x0000005e005e7308 */ /* 0x000e620000000800 */
[----:B--2---:R-:W-:Y:S01]  /*2ec0*/  FADD.FTZ R4, R92, R15 ;  /* 0x0000000f5c047221 */ /* 0x004fe20000010000 */
[-CC-:B------:R-:W-:Y:S01]  /*2ed0*/  FFMA.FTZ R51, R73, R0.reuse, -R24.reuse ;  /* 0x0000000049337223 */ /* 0x180fe20000010818 */
[-CC-:B------:R-:W-:Y:S01]  /*2ee0*/  FFMA.FTZ R72, R12, R0.reuse, -R24.reuse ;  /* 0x000000000c487223 */ /* 0x180fe20000010818 */
[-CC-:B------:R-:W-:Y:S01]  /*2ef0*/  FFMA.FTZ R50, R87, R0.reuse, -R24.reuse ;  /* 0x0000000057327223 */ /* 0x180fe20000010818 */
[-CC-:B------:R-:W-:Y:S01]  /*2f00*/  FFMA.FTZ R56, R77, R0.reuse, -R24.reuse ;  /* 0x000000004d387223 */ /* 0x180fe20000010818 */
[-CC-:B------:R-:W-:Y:S01]  /*2f10*/  FFMA.FTZ R57, R85, R0.reuse, -R24.reuse ;  /* 0x0000000055397223 */ /* 0x180fe20000010818 */
[----:B------:R-:W-:Y:S01]  /*2f20*/  FFMA.FTZ R63, R93, R0, -R24 ;  /* 0x000000005d3f7223 */ /* 0x000fe20000010818 */
[----:B------:R-:W2:Y:S01]  /*2f30*/  MUFU.EX2 R147, R147 ;  /* 0x0000009300937308 */ /* 0x000ea20000000800 */
[C---:B---3--:R-:W-:Y:S01]  /*2f40*/  FADD.FTZ R15, R29.reuse, R4 ;  /* 0x000000041d0f7221 */ /* 0x048fe20000010000 */
[----:B------:R-:W-:Y:S01]  /*2f50*/  F2FP.BF16.F32.PACK_AB R6, R29, R92 ;  /* 0x0000005c1d06723e */ /* 0x000fe200000010ff */
[-CC-:B------:R-:W-:Y:S01]  /*2f60*/  FFMA.FTZ R99, R99, R0.reuse, -R24.reuse ;  /* 0x0000000063637223 */ /* 0x180fe20000010818 */
[-CC-:B------:R-:W-:Y:S01]  /*2f70*/  FFMA.FTZ R97, R97, R0.reuse, -R24.reuse ;  /* 0x0000000061617223 */ /* 0x180fe20000010818 */
[-CC-:B------:R-:W-:Y:S01]  /*2f80*/  FFMA.FTZ R103, R103, R0.reuse, -R24.reuse ;  /* 0x0000000067677223 */ /* 0x180fe20000010818 */
[-CC-:B------:R-:W-:Y:S01]  /*2f90*/  FFMA.FTZ R101, R101, R0.reuse, -R24.reuse ;  /* 0x0000000065657223 */ /* 0x180fe20000010818 */
[-CC-:B------:R-:W-:Y:S01]  /*2fa0*/  FFMA.FTZ R111, R111, R0.reuse, -R24.reuse ;  /* 0x000000006f6f7223 */ /* 0x180fe20000010818 */
[----:B------:R-:W3:Y:S01]  /*2fb0*/  MUFU.EX2 R96, R96 ;  /* 0x0000006000607308 */ /* 0x000ee20000000800 */
[----:B-1----:R-:W-:Y:S01]  /*2fc0*/  FADD.FTZ R4, R94, R15 ;  /* 0x0000000f5e047221 */ /* 0x002fe20000010000 */
[----:B------:R-:W-:Y:S01]  /*2fd0*/  FADD.FTZ R15, R58, R53 ;  /* 0x000000353a0f7221 */ /* 0x000fe20000010000 */
[-CC-:B------:R-:W-:Y:S01]  /*2fe0*/  FFMA.FTZ R105, R105, R0.reuse, -R24.reuse ;  /* 0x0000000069697223 */ /* 0x180fe20000010818 */
[-CC-:B------:R-:W-:Y:S01]  /*2ff0*/  FFMA.FTZ R115, R115, R0.reuse, -R24.reuse ;  /* 0x0000000073737223 */ /* 0x180fe20000010818 */
[----:B------:R-:W-:Y:S01]  /*3000*/  FFMA.FTZ R133, R133, R0, -R24 ;  /* 0x0000000085857223 */ /* 0x000fe20000010818 */
[C---:B------:R-:W-:Y:S01]  /*3010*/  FADD.FTZ R98, R62.reuse, R15 ;  /* 0x0000000f3e627221 */ /* 0x040fe20000010000 */
[----:B------:R-:W-:Y:S01]  /*3020*/  F2FP.BF16.F32.PACK_AB R15, R62, R58 ;  /* 0x0000003a3e0f723e */ /* 0x000fe200000010ff */
[----:B------:R-:W1:Y:S01]  /*3030*/  MUFU.EX2 R127, R127 ;  /* 0x0000007f007f7308 */ /* 0x000e620000000800 */
[----:B--2---:R-:W-:Y:S01]  /*3040*/  FADD.FTZ R53, R147, R4 ;  /* 0x0000000493357221 */ /* 0x004fe20000010000 */
[----:B------:R-:W-:Y:S01]  /*3050*/  F2FP.BF16.F32.PACK_AB R4, R25, R14 ;  /* 0x0000000e1904723e */ /* 0x000fe200000010ff */
[----:B------:R-:W-:Y:S01]  /*3060*/  FADD.FTZ R25, R27, R98 ;  /* 0x000000621b197221 */ /* 0x000fe20000010000 */
[-CC-:B------:R-:W-:Y:S01]  /*3070*/  FFMA.FTZ R58, R91, R0.reuse, -R24.reuse ;  /* 0x000000005b3a7223 */ /* 0x180fe20000010818 */
[-CC-:B------:R-:W-:Y:S01]  /*3080*/  FFMA.FTZ R62, R95, R0.reuse, -R24.reuse ;  /* 0x000000005f3e7223 */ /* 0x180fe20000010818 */
[-CC-:B------:R-:W-:Y:S01]  /*3090*/  FFMA.FTZ R135, R135, R0.reuse, -R24.reuse ;  /* 0x0000000087877223 */ /* 0x180fe20000010818 */
[----:B------:R-:W-:Y:S01]  /*30a0*/  FADD.FTZ R92, R40, R25 ;  /* 0x00000019285c7221 */ /* 0x000fe20000010000 */
[----:B------:R-:W2:Y:S01]  /*30b0*/  MUFU.EX2 R11, R11 ;  /* 0x0000000b000b7308 */ /* 0x000ea20000000800 */
[----:B---3--:R-:W-:Y:S01]  /*30c0*/  FADD.FTZ R14, R96, R53 ;  /* 0x00000035600e7221 */ /* 0x008fe20000010000 */
[-CC-:B------:R-:W-:Y:S01]  /*30d0*/  FFMA.FTZ R53, R81, R0.reuse, -R24.reuse ;  /* 0x0000000051357223 */ /* 0x180fe20000010818 */
[-CC-:B------:R-:W-:Y:S01]  /*30e0*/  FFMA.FTZ R137, R137, R0.reuse, -R24.reuse ;  /* 0x0000000089897223 */ /* 0x180fe20000010818 */
[-CC-:B------:R-:W-:Y:S01]  /*30f0*/  FFMA.FTZ R141, R141, R0.reuse, -R24.reuse ;  /* 0x000000008d8d7223 */ /* 0x180fe20000010818 */
[----:B------:R-:W-:Y:S01]  /*3100*/  FFMA.FTZ R145, R145, R0, -R24 ;  /* 0x0000000091917223 */ /* 0x000fe20000010818 */
[----:B------:R-:W-:Y:S01]  /*3110*/  F2FP.BF16.F32.PACK_AB R12, R147, R94 ;  /* 0x0000005e930c723e */ /* 0x000fe200000010ff */
[----:B------:R3:W-:Y:S01]  /*3120*/  STSM.16.M88.4 [R2+0x1e800], R4 ;  /* 0x01e8000402007844 */ /* 0x0007e20000000200 */
[----:B------:R-:W4:Y:S01]  /*3130*/  MUFU.EX2 R31, R31 ;  /* 0x0000001f001f7308 */ /* 0x000f220000000800 */
[C---:B-1----:R-:W-:Y:S01]  /*3140*/  FADD.FTZ R76, R127.reuse, R14 ;  /* 0x0000000e7f4c7221 */ /* 0x042fe20000010000 */
[----:B------:R-:W-:Y:S01]  /*3150*/  F2FP.BF16.F32.PACK_AB R14, R127, R96 ;  /* 0x000000607f0e723e */ /* 0x000fe200000010ff */
[----:B------:R-:W-:-:S02]  /*3160*/  IMAD.MOV.U32 R147, RZ, RZ, R151 ;  /* 0x000000ffff937224 */ /* 0x000fc400078e0097 */
[--C-:B------:R-:W-:Y:S02]  /*3170*/  IMAD.MOV.U32 R143, RZ, RZ, R151.reuse ;  /* 0x000000ffff8f7224 */ /* 0x100fe400078e0097 */
[----:B------:R1:W-:Y:S01]  /*3180*/  STSM.16.M88.4 [R152], R12 ;  /* 0x0000000c98007844 */ /* 0x0003e20000000200 */
[----:B------:R-:W5:Y:S01]  /*3190*/  MUFU.EX2 R26, R26 ;  /* 0x0000001a001a7308 */ /* 0x000f620000000800 */
[----:B--2---:R-:W-:Y:S01]  /*31a0*/  FADD.FTZ R25, R11, R76 ;  /* 0x0000004c0b197221 */ /* 0x004fe20000010000 */
[--C-:B------:R-:W-:Y:S02]  /*31b0*/  IMAD.MOV.U32 R139, RZ, RZ, R151.reuse ;  /* 0x000000ffff8b7224 */ /* 0x100fe400078e0097 */
[----:B------:R-:W-:-:S04]  /*31c0*/  IMAD.MOV.U32 R127, RZ, RZ, R151 ;  /* 0x000000ffff7f7224 */ /* 0x000fc800078e0097 */
[----:B------:R-:W2:Y:S01]  /*31d0*/  MUFU.EX2 R44, R44 ;  /* 0x0000002c002c7308 */ /* 0x000ea20000000800 */
[----:B----4-:R-:W-:-:S07]  /*31e0*/  FADD.FTZ R29, R31, R92 ;  /* 0x0000005c1f1d7221 */ /* 0x010fce0000010000 */
[----:B------:R-:W4:Y:S01]  /*31f0*/  MUFU.EX2 R28, R28 ;  /* 0x0000001c001c7308 */ /* 0x000f220000000800 */
[----:B-----5:R-:W-:-:S07]  /*3200*/  FADD.FTZ R25, R26, R25 ;  /* 0x000000191a197221 */ /* 0x020fce0000010000 */
[----:B------:R-:W5:Y:S01]  /*3210*/  MUFU.EX2 R48, R48 ;  /* 0x0000003000307308 */ /* 0x000f620000000800 */
[----:B--2---:R-:W-:-:S07]  /*3220*/  FADD.FTZ R29, R44, R29 ;  /* 0x0000001d2c1d7221 */ /* 0x004fce0000010000 */
        /* <DEDUP_REMOVED lines=23> */
[C---:B--2---:R-:W-:Y:S01]  /*33a0*/  FADD.FTZ R29, R125.reuse, R92 ;  /* 0x0000005c7d1d7221 */ /* 0x044fe20000010000 */
[----:B---3--:R-:W-:Y:S01]  /*33b0*/  F2FP.BF16.F32.PACK_AB R5, R125, R66 ;  /* 0x000000427d05723e */ /* 0x008fe200000010ff */
[----:B------:R-:W-:-:S05]  /*33c0*/  IMAD.MOV.U32 R125, RZ, RZ, R151 ;  /* 0x000000ffff7d7224 */ /* 0x000fca00078e0097 */
[----:B------:R-:W2:Y:S01]  /*33d0*/  MUFU.EX2 R88, R88 ;  /* 0x0000005800587308 */ /* 0x000ea20000000800 */
[----:B----4-:R-:W-:-:S07]  /*33e0*/  FADD.FTZ R25, R47, R76 ;  /* 0x0000004c2f197221 */ /* 0x010fce0000010000 */
[----:B------:R-:W3:Y:S01]  /*33f0*/  MUFU.EX2 R129, R129 ;  /* 0x0000008100817308 */ /* 0x000ee20000000800 */
[----:B-----5:R-:W-:Y:S01]  /*3400*/  FADD.FTZ R76, R80, R29 ;  /* 0x0000001d504c7221 */ /* 0x020fe20000010000 */
[----:B------:R-:W-:Y:S01]  /*3410*/  F2FP.BF16.F32.PACK_AB R29, R121, R48 ;  /* 0x00000030791d723e */ /* 0x000fe200000010ff */
[----:B------:R-:W-:-:S05]  /*3420*/  IMAD.MOV.U32 R121, RZ, RZ, R151 ;  /* 0x000000ffff797224 */ /* 0x000fca00078e0097 */
[----:B------:R4:W-:Y:S08]  /*3430*/  MUFU.EX2 R68, R90 ;  /* 0x0000005a00447308 */ /* 0x0009f00000000800 */
[----:B------:R-:W5:Y:S01]  /*3440*/  MUFU.EX2 R49, R49 ;  /* 0x0000003100317308 */ /* 0x000f620000000800 */
[-CC-:B----4-:R-:W-:Y:S01]  /*3450*/  FFMA.FTZ R90, R61, R0.reuse, -R24.reuse ;  /* 0x000000003d5a7223 */ /* 0x190fe20000010818 */
[----:B------:R-:W-:Y:S01]  /*3460*/  FFMA.FTZ R61, R89, R0, -R24 ;  /* 0x00000000593d7223 */ /* 0x000fe20000010818 */
[----:B--2---:R-:W-:Y:S01]  /*3470*/  FADD.FTZ R24, R88, R25 ;  /* 0x0000001958187221 */ /* 0x004fe20000010000 */
[----:B---3--:R-:W-:Y:S01]  /*3480*/  FADD.FTZ R76, R129, R76 ;  /* 0x0000004c814c7221 */ /* 0x008fe20000010000 */
[----:B------:R-:W-:-:S02]  /*3490*/  F2FP.BF16.F32.PACK_AB R25, R40, R27 ;  /* 0x0000001b2819723e */ /* 0x000fc400000010ff */
[----:B------:R-:W-:Y:S01]  /*34a0*/  F2FP.BF16.F32.PACK_AB R27, R44, R31 ;  /* 0x0000001f2c1b723e */ /* 0x000fe200000010ff */
[----:B------:R-:W2:Y:S01]  /*34b0*/  MUFU.EX2 R35, R35 ;  /* 0x0000002300237308 */ /* 0x000ea20000000800 */
[----:B------:R-:W-:Y:S01]  /*34c0*/  F2FP.BF16.F32.PACK_AB R31, R123, R54 ;  /* 0x000000367b1f723e */ /* 0x000fe200000010ff */
[--C-:B------:R-:W-:Y:S01]  /*34d0*/  IMAD.MOV.U32 R123, RZ, RZ, R151.reuse ;  /* 0x000000ffff7b7224 */ /* 0x100fe200078e0097 */
[----:B------:R-:W-:Y:S01]  /*34e0*/  F2FP.BF16.F32.PACK_AB R7, R129, R80 ;  /* 0x000000508107723e */ /* 0x000fe200000010ff */
[----:B------:R-:W-:-:S04]  /*34f0*/  IMAD.MOV.U32 R129, RZ, RZ, R151 ;  /* 0x000000ffff817224 */ /* 0x000fc800078e0097 */
[----:B------:R-:W3:Y:S01]  /*3500*/  MUFU.EX2 R90, R90 ;  /* 0x0000005a005a7308 */ /* 0x000ee20000000800 */
[----:B-----5:R-:W-:Y:S01]  /*3510*/  FADD.FTZ R65, R49, R24 ;  /* 0x0000001831417221 */ /* 0x020fe20000010000 */
[----:B------:R-:W-:Y:S02]  /*3520*/  F2FP.BF16.F32.PACK_AB R24, R26, R11 ;  /* 0x0000000b1a18723e */ /* 0x000fe400000010ff */
[----:B------:R-:W-:Y:S02]  /*3530*/  F2FP.BF16.F32.PACK_AB R26, R33, R28 ;  /* 0x0000001c211a723e */ /* 0x000fe400000010ff */
[----:B------:R-:W-:Y:S02]  /*3540*/  F2FP.BF16.F32.PACK_AB R28, R41, R30 ;  /* 0x0000001e291c723e */ /* 0x000fe400000010ff */
[----:B------:R-:W4:Y:S01]  /*3550*/  MUFU.EX2 R38, R38 ;  /* 0x0000002600267308 */ /* 0x000f220000000800 */
[----:B--2---:R-:W-:Y:S01]  /*3560*/  FADD.FTZ R69, R35, R76 ;  /* 0x0000004c23457221 */ /* 0x004fe20000010000 */
[----:B------:R-:W-:Y:S01]  /*3570*/  F2FP.BF16.F32.PACK_AB R30, R86, R45 ;  /* 0x0000002d561e723e */ /* 0x000fe200000010ff */
[----:B------:R2:W-:Y:S04]  /*3580*/  STSM.16.M88.4 [R17], R24 ;  /* 0x0000001811007844 */ /* 0x0005e80000000200 */
[----:B------:R-:W-:Y:S01]  /*3590*/  STSM.16.M88.4 [R16], R28 ;  /* 0x0000001c10007844 */ /* 0x000fe20000000200 */
[----:B------:R-:W5:Y:S01]  /*35a0*/  MUFU.EX2 R36, R36 ;  /* 0x0000002400247308 */ /* 0x000f620000000800 */
[----:B---3--:R-:W-:-:S07]  /*35b0*/  FADD.FTZ R65, R90, R65 ;  /* 0x000000415a417221 */ /* 0x008fce0000010000 */
[----:B------:R-:W3:Y:S01]  /*35c0*/  MUFU.EX2 R42, R42 ;  /* 0x0000002a002a7308 */ /* 0x000ee20000000800 */
[----:B----4-:R-:W-:-:S07]  /*35d0*/  FADD.FTZ R69, R38, R69 ;  /* 0x0000004526457221 */ /* 0x010fce0000010000 */
[----:B------:R-:W4:Y:S01]  /*35e0*/  MUFU.EX2 R37, R37 ;  /* 0x0000002500257308 */ /* 0x000f220000000800 */
[----:B-----5:R-:W-:-:S07]  /*35f0*/  FADD.FTZ R4, R36, R65 ;  /* 0x0000004124047221 */ /* 0x020fce0000010000 */
[----:B------:R-:W1:Y:S01]  /*3600*/  MUFU.EX2 R55, R55 ;  /* 0x0000003700377308 */ /* 0x000e620000000800 */
[----:B---3--:R-:W-:-:S07]  /*3610*/  FADD.FTZ R6, R42, R69 ;  /* 0x000000452a067221 */ /* 0x008fce0000010000 */
[----:B------:R-:W3:Y:S01]  /*3620*/  MUFU.EX2 R39, R39 ;  /* 0x0000002700277308 */ /* 0x000ee20000000800 */
[----:B----4-:R-:W-:-:S07]  /*3630*/  FADD.FTZ R4, R37, R4 ;  /* 0x0000000425047221 */ /* 0x010fce0000010000 */
[----:B------:R-:W4:Y:S01]  /*3640*/  MUFU.EX2 R46, R46 ;  /* 0x0000002e002e7308 */ /* 0x000f220000000800 */
[----:B-1----:R-:W-:Y:S01]  /*3650*/  FADD.FTZ R13, R55, R6 ;  /* 0x00000006370d7221 */ /* 0x002fe20000010000 */
[----:B------:R-:W-:-:S06]  /*3660*/  F2FP.BF16.F32.PACK_AB R6, R90, R49 ;  /* 0x000000315a06723e */ /* 0x000fcc00000010ff */
[----:B------:R-:W1:Y:S01]  /*3670*/  MUFU.EX2 R60, R60 ;  /* 0x0000003c003c7308 */ /* 0x000e620000000800 */
[----:B---3--:R-:W-:-:S07]  /*3680*/  FADD.FTZ R11, R39, R4 ;  /* 0x00000004270b7221 */ /* 0x008fce0000010000 */
[----:B------:R-:W3:Y:S01]  /*3690*/  MUFU.EX2 R59, R59 ;  /* 0x0000003b003b7308 */ /* 0x000ee20000000800 */
[----:B----4-:R-:W-:-:S07]  /*36a0*/  FADD.FTZ R4, R46, R13 ;  /* 0x0000000d2e047221 */ /* 0x010fce0000010000 */
[----:B------:R-:W4:Y:S01]  /*36b0*/  MUFU.EX2 R64, R64 ;  /* 0x0000004000407308 */ /* 0x000f220000000800 */
[----:B-1----:R-:W-:-:S07]  /*36c0*/  FADD.FTZ R11, R60, R11 ;  /* 0x0000000b3c0b7221 */ /* 0x002fce0000010000 */
[----:B------:R-:W1:Y:S01]  /*36d0*/  MUFU.EX2 R52, R52 ;  /* 0x0000003400347308 */ /* 0x000e620000000800 */
[C---:B---3--:R-:W-:Y:S01]  /*36e0*/  FADD.FTZ R13, R59.reuse, R4 ;  /* 0x000000043b0d7221 */ /* 0x048fe20000010000 */
[----:B------:R-:W-:Y:S02]  /*36f0*/  F2FP.BF16.F32.PACK_AB R4, R88, R47 ;  /* 0x0000002f5804723e */ /* 0x000fe400000010ff */
[----:B------:R-:W-:-:S03]  /*3700*/  F2FP.BF16.F32.PACK_AB R65, R59, R46 ;  /* 0x0000002e3b41723e */ /* 0x000fc600000010ff */
[----:B------:R3:W-:Y:S01]  /*3710*/  STSM.16.M88.4 [R2+0x24800], R4 ;  /* 0x0248000402007844 */ /* 0x0007e20000000200 */
[----:B------:R-:W5:Y:S01]  /*3720*/  MUFU.EX2 R51, R51 ;  /* 0x0000003300337308 */ /* 0x000f620000000800 */
[----:B----4-:R-:W-:-:S07]  /*3730*/  FADD.FTZ R12, R64, R11 ;  /* 0x0000000b400c7221 */ /* 0x010fce0000010000 */
[----:B------:R-:W4:Y:S01]  /*3740*/  MUFU.EX2 R67, R67 ;  /* 0x0000004300437308 */ /* 0x000f220000000800 */
[----:B-1----:R-:W-:-:S07]  /*3750*/  FADD.FTZ R14, R52, R13 ;  /* 0x0000000d340e7221 */ /* 0x002fce0000010000 */
[----:B------:R-:W1:Y:S01]  /*3760*/  MUFU.EX2 R23, R23 ;  /* 0x0000001700177308 */ /* 0x000e620000000800 */
[C---:B-----5:R-:W-:Y:S01]  /*3770*/  FADD.FTZ R12, R51.reuse, R12 ;  /* 0x0000000c330c7221 */ /* 0x060fe20000010000 */
[----:B------:R-:W-:-:S06]  /*3780*/  F2FP.BF16.F32.PACK_AB R64, R51, R64 ;  /* 0x000000403340723e */ /* 0x000fcc00000010ff */
[----:B------:R-:W5:Y:S01]  /*3790*/  MUFU.EX2 R72, R72 ;  /* 0x0000004800487308 */ /* 0x000f620000000800 */
[C---:B----4-:R-:W-:Y:S01]  /*37a0*/  FADD.FTZ R13, R67.reuse, R14 ;  /* 0x0000000e430d7221 */ /* 0x050fe20000010000 */
[----:B------:R-:W-:-:S06]  /*37b0*/  F2FP.BF16.F32.PACK_AB R67, R67, R52 ;  /* 0x000000344343723e */ /* 0x000fcc00000010ff */
[----:B------:R-:W4:Y:S01]  /*37c0*/  MUFU.EX2 R43, R43 ;  /* 0x0000002b002b7308 */ /* 0x000f220000000800 */
[----:B-1----:R-:W-:Y:S01]  /*37d0*/  FADD.FTZ R11, R23, R12 ;  /* 0x0000000c170b7221 */ /* 0x002fe20000010000 */
[----:B------:R-:W-:Y:S01]  /*37e0*/  FADD.FTZ R12, R8, R13 ;  /* 0x0000000d080c7221 */ /* 0x000fe20000010000 */
[----:B------:R-:W-:-:S05]  /*37f0*/  F2FP.BF16.F32.PACK_AB R13, R38, R35 ;  /* 0x00000023260d723e */ /* 0x000fca00000010ff */
[----:B------:R-:W1:Y:S01]  /*3800*/  MUFU.EX2 R50, R50 ;  /* 0x0000003200327308 */ /* 0x000e620000000800 */
[C---:B-----5:R-:W-:Y:S01]  /*3810*/  FADD.FTZ R11, R72.reuse, R11 ;  /* 0x0000000b480b7221 */ /* 0x060fe20000010000 */
[----:B------:R-:W-:-:S06]  /*3820*/  F2FP.BF16.F32.PACK_AB R66, R72, R23 ;  /* 0x000000174842723e */ /* 0x000fcc00000010ff */
[----:B------:R-:W5:Y:S01]  /*3830*/  MUFU.EX2 R53, R53 ;  /* 0x0000003500357308 */ /* 0x000f620000000800 */
[----:B----4-:R-:W-:-:S04]  /*3840*/  FADD.FTZ R15, R43, R12 ;  /* 0x0000000c2b0f7221 */ /* 0x010fc80000010000 */
[----:B------:R-:W-:Y:S01]  /*3850*/  FADD.FTZ R14, R10, R15 ;  /* 0x0000000f0a0e7221 */ /* 0x000fe20000010000 */
[----:B------:R-:W-:Y:S02]  /*3860*/  F2FP.BF16.F32.PACK_AB R15, R55, R42 ;  /* 0x0000002a370f723e */ /* 0x000fe400000010ff */
[----:B------:R-:W2:Y:S01]  /*3870*/  MUFU.EX2 R71, R71 ;  /* 0x0000004700477308 */ /* 0x000ea20000000800 */
[----:B-1----:R-:W-:-:S07]  /*3880*/  FADD.FTZ R12, R50, R11 ;  /* 0x0000000b320c7221 */ /* 0x002fce0000010000 */
[----:B------:R-:W1:Y:S01]  /*3890*/  MUFU.EX2 R56, R56 ;  /* 0x0000003800387308 */ /* 0x000e620000000800 */
[----:B-----5:R-:W-:Y:S01]  /*38a0*/  FADD.FTZ R11, R53, R12 ;  /* 0x0000000c350b7221 */ /* 0x020fe20000010000 */
[----:B------:R-:W-:-:S06]  /*38b0*/  F2FP.BF16.F32.PACK_AB R12, R37, R36 ;  /* 0x00000024250c723e */ /* 0x000fcc00000010ff */
[----:B------:R-:W4:Y:S01]  /*38c0*/  MUFU.EX2 R57, R57 ;  /* 0x0000003900397308 */ /* 0x000f220000000800 */
[----:B--2---:R-:W-:Y:S01]  /*38d0*/  FADD.FTZ R25, R71, R14 ;  /* 0x0000000e47197221 */ /* 0x004fe20000010000 */
[----:B------:R-:W-:-:S03]  /*38e0*/  F2FP.BF16.F32.PACK_AB R14, R60, R39 ;  /* 0x000000273c0e723e */ /* 0x000fc600000010ff */
[----:B---3--:R-:W-:Y:S02]  /*38f0*/  FADD.FTZ R6, R68, R25 ;  /* 0x0000001944067221 */ /* 0x008fe40000010000 */
[----:B------:R2:W-:Y:S01]  /*3900*/  STSM.16.M88.4 [R154], R12 ;  /* 0x0000000c9a007844 */ /* 0x0005e20000000200 */
[----:B------:R-:W3:Y:S01]  /*3910*/  MUFU.EX2 R79, R79 ;  /* 0x0000004f004f7308 */ /* 0x000ee20000000800 */
[----:B-1----:R-:W-:Y:S02]  /*3920*/  FADD.FTZ R4, R56, R11 ;  /* 0x0000000b38047221 */ /* 0x002fe40000010000 */
[----:B------:R-:W-:Y:S05]  /*3930*/  STSM.16.M88.4 [R17+0x6000], R64 ;  /* 0x0060004011007844 */ /* 0x000fea0000000200 */
[----:B------:R-:W1:Y:S01]  /*3940*/  MUFU.EX2 R58, R58 ;  /* 0x0000003a003a7308 */ /* 0x000e620000000800 */
[----:B----4-:R-:W-:-:S07]  /*3950*/  FADD.FTZ R5, R57, R4 ;  /* 0x0000000439057221 */ /* 0x010fce0000010000 */
[----:B------:R-:W4:Y:S01]  /*3960*/  MUFU.EX2 R74, R74 ;  /* 0x0000004a004a7308 */ /* 0x000f220000000800 */
[C---:B---3--:R-:W-:Y:S01]  /*3970*/  FADD.FTZ R7, R79.reuse, R6 ;  /* 0x000000064f077221 */ /* 0x048fe20000010000 */
[----:B--2---:R-:W-:-:S06]  /*3980*/  F2FP.BF16.F32.PACK_AB R13, R79, R68 ;  /* 0x000000444f0d723e */ /* 0x004fcc00000010ff */
[----:B------:R-:W2:Y:S01]  /*3990*/  MUFU.EX2 R61, R61 ;  /* 0x0000003d003d7308 */ /* 0x000ea20000000800 */
[----:B-1----:R-:W-:-:S07]  /*39a0*/  FADD.FTZ R4, R58, R5 ;  /* 0x000000053a047221 */ /* 0x002fce0000010000 */
[----:B------:R-:W1:Y:S01]  /*39b0*/  MUFU.EX2 R109, R109 ;  /* 0x0000006d006d7308 */ /* 0x000e620000000800 */
[----:B----4-:R-:W-:-:S07]  /*39c0*/  FADD.FTZ R6, R74, R7 ;  /* 0x000000074a067221 */ /* 0x010fce0000010000 */
[----:B------:R-:W3:Y:S01]  /*39d0*/  MUFU.EX2 R62, R62 ;  /* 0x0000003e003e7308 */ /* 0x000ee20000000800 */
[C---:B--2---:R-:W-:Y:S01]  /*39e0*/  FADD.FTZ R5, R61.reuse, R4 ;  /* 0x000000043d057221 */ /* 0x044fe20000010000 */
[----:B------:R-:W-:-:S06]  /*39f0*/  F2FP.BF16.F32.PACK_AB R12, R61, R58 ;  /* 0x0000003a3d0c723e */ /* 0x000fcc00000010ff */
[----:B------:R-:W2:Y:S01]  /*3a00*/  MUFU.EX2 R70, R70 ;  /* 0x0000004600467308 */ /* 0x000ea20000000800 */
[C---:B-1----:R-:W-:Y:S01]  /*3a10*/  FADD.FTZ R7, R109.reuse, R6 ;  /* 0x000000066d077221 */ /* 0x042fe20000010000 */
[----:B------:R-:W-:-:S06]  /*3a20*/  F2FP.BF16.F32.PACK_AB R15, R109, R74 ;  /* 0x0000004a6d0f723e */ /* 0x000fcc00000010ff */
[----:B------:R-:W1:Y:S01]  /*3a30*/  MUFU.EX2 R63, R63 ;  /* 0x0000003f003f7308 */ /* 0x000e620000000800 */
[----:B---3--:R-:W-:Y:S01]  /*3a40*/  FADD.FTZ R4, R62, R5 ;  /* 0x000000053e047221 */ /* 0x008fe20000010000 */
[----:B------:R-:W-:-:S06]  /*3a50*/  F2FP.BF16.F32.PACK_AB R5, R43, R8 ;  /* 0x000000082b05723e */ /* 0x000fcc00000010ff */
[----:B------:R-:W3:Y:S01]  /*3a60*/  MUFU.EX2 R83, R83 ;  /* 0x0000005300537308 */ /* 0x000ee20000000800 */
[----:B--2---:R-:W-:Y:S01]  /*3a70*/  FADD.FTZ R6, R70, R7 ;  /* 0x0000000746067221 */ /* 0x004fe20000010000 */
[----:B------:R-:W-:-:S06]  /*3a80*/  F2FP.BF16.F32.PACK_AB R7, R71, R10 ;  /* 0x0000000a4707723e */ /* 0x000fcc00000010ff */
[----:B------:R-:W2:Y:S01]  /*3a90*/  MUFU.EX2 R99, R99 ;  /* 0x0000006300637308 */ /* 0x000ea20000000800 */
[C---:B-1----:R-:W-:Y:S01]  /*3aa0*/  FADD.FTZ R4, R63.reuse, R4 ;  /* 0x000000043f047221 */ /* 0x042fe20000010000 */
[----:B------:R-:W-:-:S06]  /*3ab0*/  F2FP.BF16.F32.PACK_AB R14, R63, R62 ;  /* 0x0000003e3f0e723e */ /* 0x000fcc00000010ff */
[----:B------:R-:W1:Y:S01]  /*3ac0*/  MUFU.EX2 R78, R78 ;  /* 0x0000004e004e7308 */ /* 0x000e620000000800 */
[C---:B---3--:R-:W-:Y:S01]  /*3ad0*/  FADD.FTZ R23, R83.reuse, R6 ;  /* 0x0000000653177221 */ /* 0x048fe20000010000 */
[----:B------:R-:W-:-:S06]  /*3ae0*/  F2FP.BF16.F32.PACK_AB R25, R83, R70 ;  /* 0x000000465319723e */ /* 0x000fcc00000010ff */
[----:B------:R-:W3:Y:S01]  /*3af0*/  MUFU.EX2 R40, R97 ;  /* 0x0000006100287308 */ /* 0x000ee20000000800 */
[----:B--2---:R-:W-:Y:S01]  /*3b00*/  FADD.FTZ R11, R99, R4 ;  /* 0x00000004630b7221 */ /* 0x004fe20000010000 */
[----:B------:R-:W-:-:S06]  /*3b10*/  F2FP.BF16.F32.PACK_AB R4, R53, R50 ;  /* 0x000000323504723e */ /* 0x000fcc00000010ff */
[----:B------:R-:W2:Y:S01]  /*3b20*/  MUFU.EX2 R113, R113 ;  /* 0x0000007100717308 */ /* 0x000ea20000000800 */
[----:B-1----:R-:W-:-:S07]  /*3b30*/  FADD.FTZ R6, R78, R23 ;  /* 0x000000174e067221 */ /* 0x002fce0000010000 */
[----:B------:R-:W1:Y:S01]  /*3b40*/  MUFU.EX2 R103, R103 ;  /* 0x0000006700677308 */ /* 0x000e620000000800 */
[----:B---3--:R-:W-:-:S07]  /*3b50*/  FADD.FTZ R10, R40, R11 ;  /* 0x0000000b280a7221 */ /* 0x008fce0000010000 */
[----:B------:R-:W3:Y:S01]  /*3b60*/  MUFU.EX2 R82, R82 ;  /* 0x0000005200527308 */ /* 0x000ee20000000800 */
[----:B--2---:R-:W-:Y:S01]  /*3b70*/  FADD.FTZ R23, R113, R6 ;  /* 0x0000000671177221 */ /* 0x004fe20000010000 */
[----:B------:R-:W-:Y:S02]  /*3b80*/  F2FP.BF16.F32.PACK_AB R6, R57, R56 ;  /* 0x000000383906723e */ /* 0x000fe400000010ff */
[----:B------:R-:W-:-:S03]  /*3b90*/  F2FP.BF16.F32.PACK_AB R27, R113, R78 ;  /* 0x0000004e711b723e */ /* 0x000fc600000010ff */
[----:B------:R2:W-:Y:S01]  /*3ba0*/  STSM.16.M88.4 [R16+0x6000], R4 ;  /* 0x0060000410007844 */ /* 0x0005e20000000200 */
[----:B------:R-:W4:Y:S01]  /*3bb0*/  MUFU.EX2 R44, R101 ;  /* 0x00000065002c7308 */ /* 0x000f220000000800 */
[----:B-1----:R-:W-:Y:S02]  /*3bc0*/  FADD.FTZ R11, R103, R10 ;  /* 0x0000000a670b7221 */ /* 0x002fe40000010000 */
[----:B------:R1:W-:Y:S05]  /*3bd0*/  STSM.16.M88.4 [R2+0x2a800], R12 ;  /* 0x02a8000c02007844 */ /* 0x0003ea0000000200 */
[----:B------:R-:W5:Y:S01]  /*3be0*/  MUFU.EX2 R107, R107 ;  /* 0x0000006b006b7308 */ /* 0x000f620000000800 */
[----:B---3--:R-:W-:-:S07]  /*3bf0*/  FADD.FTZ R24, R82, R23 ;  /* 0x0000001752187221 */ /* 0x008fce0000010000 */
[----:B------:R-:W3:Y:S01]  /*3c00*/  MUFU.EX2 R111, R111 ;  /* 0x0000006f006f7308 */ /* 0x000ee20000000800 */
[----:B----4-:R-:W-:-:S07]  /*3c10*/  FADD.FTZ R10, R44, R11 ;  /* 0x0000000b2c0a7221 */ /* 0x010fce0000010000 */
[----:B------:R-:W4:Y:S01]  /*3c20*/  MUFU.EX2 R84, R84 ;  /* 0x0000005400547308 */ /* 0x000f220000000800 */
[C---:B-----5:R-:W-:Y:S01]  /*3c30*/  FADD.FTZ R23, R107.reuse, R24 ;  /* 0x000000186b177221 */ /* 0x060fe20000010000 */
[----:B------:R-:W-:-:S06]  /*3c40*/  F2FP.BF16.F32.PACK_AB R29, R107, R82 ;  /* 0x000000526b1d723e */ /* 0x000fcc00000010ff */
        /* <DEDUP_REMOVED lines=8> */
[C---:B---3--:R-:W-:Y:S01]  /*3cd0*/  FADD.FTZ R11, R28.reuse, R11 ;  /* 0x0000000b1c0b7221 */ /* 0x048fe20000010000 */
[----:B------:R-:W-:-:S06]  /*3ce0*/  F2FP.BF16.F32.PACK_AB R28, R28, R111 ;  /* 0x0000006f1c1c723e */ /* 0x000fcc00000010ff */
[----:B------:R-:W2:Y:S01]  /*3cf0*/  MUFU.EX2 R131, R131 ;  /* 0x0000008300837308 */ /* 0x000ea20000000800 */
[----:B----4-:R-:W-:-:S07]  /*3d00*/  FADD.FTZ R26, R32, R23 ;  /* 0x00000017201a7221 */ /* 0x010fce0000010000 */
[----:B------:R-:W3:Y:S01]  /*3d10*/  MUFU.EX2 R133, R133 ;  /* 0x0000008500857308 */ /* 0x000ee20000000800 */
[----:B-----5:R-:W-:-:S07]  /*3d20*/  FADD.FTZ R24, R30, R11 ;  /* 0x0000000b1e187221 */ /* 0x020fce0000010000 */
[----:B------:R-:W-:Y:S01]  /*3d30*/  MUFU.EX2 R34, R34 ;  /* 0x0000002200227308 */ /* 0x000fe20000000800 */
[C---:B--2---:R-:W-:Y:S01]  /*3d40*/  FADD.FTZ R7, R131.reuse, R26 ;  /* 0x0000001a83077221 */ /* 0x044fe20000010000 */
[----:B------:R-:W-:Y:S02]  /*3d50*/  F2FP.BF16.F32.PACK_AB R26, R44, R103 ;  /* 0x000000672c1a723e */ /* 0x000fe400000010ff */
[----:B-1----:R-:W-:Y:S01]  /*3d60*/  F2FP.BF16.F32.PACK_AB R13, R131, R32 ;  /* 0x00000020830d723e */ /* 0x002fe200000010ff */
[----:B------:R-:W-:-:S03]  /*3d70*/  IMAD.MOV.U32 R131, RZ, RZ, R151 ;  /* 0x000000ffff837224 */ /* 0x000fc600078e0097 */
[----:B------:R-:W1:Y:S01]  /*3d80*/  MUFU.EX2 R119, R119 ;  /* 0x0000007700777308 */ /* 0x000e620000000800 */
[C---:B---3--:R-:W-:Y:S01]  /*3d90*/  FADD.FTZ R4, R133.reuse, R24 ;  /* 0x0000001885047221 */ /* 0x048fe20000010000 */
[----:B------:R-:W-:Y:S02]  /*3da0*/  F2FP.BF16.F32.PACK_AB R24, R40, R99 ;  /* 0x000000632818723e */ /* 0x000fe400000010ff */
[----:B------:R-:W-:Y:S01]  /*3db0*/  F2FP.BF16.F32.PACK_AB R30, R133, R30 ;  /* 0x0000001e851e723e */ /* 0x000fe200000010ff */
[----:B------:R-:W-:Y:S02]  /*3dc0*/  IMAD.MOV.U32 R133, RZ, RZ, R151 ;  /* 0x000000ffff857224 */ /* 0x000fe400078e0097 */
[----:B------:R2:W-:Y:S01]  /*3dd0*/  STSM.16.M88.4 [R153], R24 ;  /* 0x0000001899007844 */ /* 0x0005e20000000200 */
[----:B------:R-:W3:Y:S03]  /*3de0*/  MUFU.EX2 R135, R135 ;  /* 0x0000008700877308 */ /* 0x000ee60000000800 */
[----:B------:R2:W-:Y:S05]  /*3df0*/  STSM.16.M88.4 [R17+0xc000], R28 ;  /* 0x00c0001c11007844 */ /* 0x0005ea0000000200 */
[----:B------:R4:W5:Y:S01]  /*3e00*/  MUFU.EX2 R8, R137 ;  /* 0x0000008900087308 */ /* 0x0009620000000800 */
[----:B-1----:R-:W-:Y:S01]  /*3e10*/  F2FP.BF16.F32.PACK_AB R15, R119, R34 ;  /* 0x00000022770f723e */ /* 0x002fe200000010ff */
[----:B------:R-:W-:-:S06]  /*3e20*/  FADD.FTZ R34, R34, R7 ;  /* 0x0000000722227221 */ /* 0x000fcc0000010000 */
[----:B------:R-:W-:Y:S01]  /*3e30*/  MUFU.EX2 R141, R141 ;  /* 0x0000008d008d7308 */ /* 0x000fe20000000800 */
[----:B---3--:R-:W-:Y:S01]  /*3e40*/  FADD.FTZ R5, R135, R4 ;  /* 0x0000000487057221 */ /* 0x008fe20000010000 */
[----:B----4-:R-:W-:-:S06]  /*3e50*/  IMAD.MOV.U32 R137, RZ, RZ, R151 ;  /* 0x000000ffff897224 */ /* 0x010fcc00078e0097 */
[----:B------:R1:W3:Y:S01]  /*3e60*/  MUFU.EX2 R10, R145 ;  /* 0x00000091000a7308 */ /* 0x0002e20000000800 */
[C---:B-----5:R-:W-:Y:S01]  /*3e70*/  F2FP.BF16.F32.PACK_AB R12, R8.reuse, R135 ;  /* 0x00000087080c723e */ /* 0x060fe200000010ff */
[----:B------:R-:W-:Y:S01]  /*3e80*/  FADD.FTZ R4, R8, R5 ;  /* 0x0000000508047221 */ /* 0x000fe20000010000 */
[----:B------:R-:W-:Y:S01]  /*3e90*/  FADD.FTZ R5, R119, R34 ;  /* 0x0000002277057221 */ /* 0x000fe20000010000 */
[--C-:B------:R-:W-:Y:S02]  /*3ea0*/  IMAD.MOV.U32 R135, RZ, RZ, R151.reuse ;  /* 0x000000ffff877224 */ /* 0x100fe400078e0097 */
[----:B-1----:R-:W-:Y:S01]  /*3eb0*/  IMAD.MOV.U32 R145, RZ, RZ, R151 ;  /* 0x000000ffff917224 */ /* 0x002fe200078e0097 */
[----:B---3--:R-:W-:Y:S01]  /*3ec0*/  F2FP.BF16.F32.PACK_AB R14, R10, R141 ;  /* 0x0000008d0a0e723e */ /* 0x008fe200000010ff */
[----:B------:R-:W-:-:S04]  /*3ed0*/  FADD.FTZ R141, R141, R4 ;  /* 0x000000048d8d7221 */ /* 0x000fc80000010000 */
[----:B------:R2:W-:Y:S01]  /*3ee0*/  STSM.16.M88.4 [R16+0xc000], R12 ;  /* 0x00c0000c10007844 */ /* 0x0005e20000000200 */
[----:B------:R-:W-:Y:S01]  /*3ef0*/  FADD.FTZ R6, R10, R141 ;  /* 0x0000008d0a067221 */ /* 0x000fe20000010000 */
[----:B------:R-:W-:Y:S01]  /*3f00*/  IMAD.MOV.U32 R141, RZ, RZ, R151 ;  /* 0x000000ffff8d7224 */ /* 0x000fe200078e0097 */
[----:B------:R1:W-:Y:S06]  /*3f10*/  MEMBAR.ALL.CTA ;  /* 0x0000000000007992 */ /* 0x0003ec0000008000 */
[----:B-1----:R-:W1:Y:S02]  /*3f20*/  FENCE.VIEW.ASYNC.S ;  /* 0x00000000000073c6 */ /* 0x002e640000000000 */
[----:B-1----:R-:W-:Y:S01]  /*3f30*/  NOP ;  /* 0x0000000000007918 */ /* 0x002fe20000000000 */
[----:B------:R-:W-:Y:S05]  /*3f40*/  @!P2 BRA `(.L_x_15) ;  /* 0x0000002800d4a947 */ /* 0x000fea0003800000 */
[----:B------:R-:W-:Y:S01]  /*3f50*/  VIADD R8, R18, 0xfffffffe ;  /* 0xfffffffe12087836 */ /* 0x000fe20000000000 */
[----:B------:R-:W-:Y:S01]  /*3f60*/  CS2R R150, SRZ ;  /* 0x0000000000967805 */ /* 0x000fe2000001ff00 */
[----:B------:R-:W-:Y:S01]  /*3f70*/  IMAD.MOV.U32 R7, RZ, RZ, R9 ;  /* 0x000000ffff077224 */ /* 0x000fe200078e0009 */
[----:B------:R-:W-:Y:S01]  /*3f80*/  CS2R R148, SRZ ;  /* 0x0000000000947805 */ /* 0x000fe2000001ff00 */
[----:B------:R-:W-:Y:S01]  /*3f90*/  IMAD.MOV.U32 R4, RZ, RZ, R3 ;  /* 0x000000ffff047224 */ /* 0x000fe200078e0003 */
[----:B------:R-:W-:Y:S02]  /*3fa0*/  CS2R R146, SRZ ;  /* 0x0000000000927805 */ /* 0x000fe4000001ff00 */
[----:B------:R-:W-:Y:S02]  /*3fb0*/  CS2R R144, SRZ ;  /* 0x0000000000907805 */ /* 0x000fe4000001ff00 */
[----:B------:R-:W-:Y:S02]  /*3fc0*/  CS2R R142, SRZ ;  /* 0x00000000008e7805 */ /* 0x000fe4000001ff00 */
[----:B------:R-:W-:-:S02]  /*3fd0*/  CS2R R140, SRZ ;  /* 0x00000000008c7805 */ /* 0x000fc4000001ff00 */
[----:B------:R-:W-:Y:S02]  /*3fe0*/  CS2R R138, SRZ ;  /* 0x00000000008a7805 */ /* 0x000fe4000001ff00 */
[----:B------:R-:W-:Y:S02]  /*3ff0*/  CS2R R136, SRZ ;  /* 0x0000000000887805 */ /* 0x000fe4000001ff00 */
[----:B------:R-:W-:Y:S02]  /*4000*/  CS2R R134, SRZ ;  /* 0x0000000000867805 */ /* 0x000fe4000001ff00 */
[----:B------:R-:W-:Y:S02]  /*4010*/  CS2R R132, SRZ ;  /* 0x0000000000847805 */ /* 0x000fe4000001ff00 */
[----:B------:R-:W-:Y:S02]  /*4020*/  CS2R R130, SRZ ;  /* 0x0000000000827805 */ /* 0x000fe4000001ff00 */
[----:B------:R-:W-:-:S02]  /*4030*/  CS2R R128, SRZ ;  /* 0x0000000000807805 */ /* 0x000fc4000001ff00 */
[----:B------:R-:W-:Y:S02]  /*4040*/  CS2R R126, SRZ ;  /* 0x00000000007e7805 */ /* 0x000fe4000001ff00 */
[----:B------:R-:W-:Y:S02]  /*4050*/  CS2R R124, SRZ ;  /* 0x00000000007c7805 */ /* 0x000fe4000001ff00 */
[----:B------:R-:W-:Y:S02]  /*4060*/  CS2R R122, SRZ ;  /* 0x00000000007a7805 */ /* 0x000fe4000001ff00 */
[----:B------:R-:W-:Y:S01]  /*4070*/  CS2R R120, SRZ ;  /* 0x0000000000787805 */ /* 0x000fe2000001ff00 */
[----:B------:R-:W-:Y:S01]  /*4080*/  UMOV UR6, UR47 ;  /* 0x0000002f00067c82 */ /* 0x000fe20008000000 */
[----:B------:R-:W-:-:S05]  /*4090*/  UMOV UR5, UR46 ;  /* 0x0000002e00057c82 */ /* 0x000fca0008000000 */
.L_x_24:
[----:B------:R-:W-:Y:S01]  /*40a0*/  UIADD3 UR46, UR5, 0x1, URZ ;  /* 0x00000001052e7890 */ /* 0x000fe2000fffe03f */
[----:B------:R-:W-:-:S03]  /*40b0*/  ISETP.NE.AND P3, PT, R22, RZ, PT ;  /* 0x000000ff1600720c */ /* 0x000fc60003f65270 */
[----:B------:R-:W-:-:S04]  /*40c0*/  UISETP.NE.AND UP0, UPT, UR46, 0x2, UPT ;  /* 0x000000022e00788c */ /* 0x000fc8000bf05270 */
[----:B------:R-:W-:Y:S02]  /*40d0*/  USEL UR47, URZ, 0x1, UP0 ;  /* 0x000000013f2f7887 */ /* 0x000fe40008000000 */
[----:B------:R-:W-:Y:S02]  /*40e0*/  USEL UR46, UR46, URZ, UP0 ;  /* 0x0000003f2e2e7287 */ /* 0x000fe40008000000 */
[----:B------:R-:W-:Y:S02]  /*40f0*/  ULOP3.LUT UR47, UR6, UR47, URZ, 0x3c, !UPT ;  /* 0x0000002f062f7292 */ /* 0x000fe4000f8e3c3f */
[----:B-1----:R-:W-:Y:S10]  /*4100*/  @P3 BRA `(.L_x_16) ;  /* 0x00000000002c3947 */ /* 0x002ff40003800000 */
[----:B------:R-:W-:Y:S05]  /*4110*/  @!P0 BRA `(.L_x_17) ;  /* 0x0000000000048947 */ /* 0x000fea0003800000 */
[----:B------:R-:W-:Y:S01]  /*4120*/  BPT.TRAP 0x1 ;  /* 0x000000040000795c */ /* 0x000fe20000300000 */
.L_x_17:
[----:B------:R-:W-:Y:S01]  /*4130*/  ULEA UR7, UR46, UR40, 0x3 ;  /* 0x000000282e077291 */ /* 0x000fe2000f8e183f */
[----:B------:R-:W-:-:S05]  /*4140*/  IMAD.U32 R0, RZ, RZ, UR47 ;  /* 0x0000002fff007e24 */ /* 0x000fca000f8e00ff */
[----:B------:R-:W-:-:S04]  /*4150*/  SHF.L.U32 R0, R0, 0x1f, RZ ;  /* 0x0000001f00007819 */ /* 0x000fc800000006ff */
[----:B------:R1:W3:Y:S01]  /*4160*/  SYNCS.PHASECHK.TRANS64.TRYWAIT P2, [UR7+0x30830], R0 ;  /* 0x03083000ff0075a7 */ /* 0x0002e20008040147 */
[----:B------:R-:W-:Y:S05]  /*4170*/  @!P0 BRA `(.L_x_18) ;  /* 0x0000000000048947 */ /* 0x000fea0003800000 */
[----:B------:R-:W-:Y:S01]  /*4180*/  BPT.TRAP 0x1 ;  /* 0x000000040000795c */ /* 0x000fe20000300000 */
.L_x_18:
[----:B---3--:R-:W-:Y:S05]  /*4190*/  @P2 BRA `(.L_x_16) ;  /* 0x0000000000082947 */ /* 0x008fea0003800000 */
[----:B------:R-:W3:Y:S02]  /*41a0*/  SYNCS.PHASECHK.TRANS64.TRYWAIT P2, [UR7+0x30830], R0 ;  /* 0x03083000ff0075a7 */ /* 0x000ee40008040147 */
[----:B---3--:R-:W-:Y:S05]  /*41b0*/  @!P2 BRA `(.L_x_19) ;  /* 0x000000600044a947 */ /* 0x008fea0003800000 */
.L_x_16:
[----:B---3--:R-:W3:Y:S01]  /*41c0*/  S2R R3, SR_TID.X ;  /* 0x0000000000037919 */ /* 0x008ee20000002100 */
[----:B------:R-:W-:Y:S01]  /*41d0*/  R2UR UR20, R20 ;  /* 0x00000000141472ca */ /* 0x000fe200000e0000 */
[----:B------:R-:W-:Y:S01]  /*41e0*/  UIMAD UR22, UR46, 0x600, UR4 ;  /* 0x000006002e1678a4 */ /* 0x000fe2000f8e0204 */
[----:B------:R-:W-:Y:S01]  /*41f0*/  R2UR UR21, R21 ;  /* 0x00000000151572ca */ /* 0x000fe200000e0000 */
[----:B------:R-:W-:Y:S01]  /*4200*/  UMOV UR23, 0x40000040 ;  /* 0x4000004000177882 */ /* 0x000fe20000000000 */
[----:B------:R-:W-:Y:S01]  /*4210*/  UMOV UR11, 0x40000040 ;  /* 0x40000040000b7882 */ /* 0x000fe20000000000 */
[----:B------:R-:W-:Y:S02]  /*4220*/  UIADD3 UR10, UR22, 0x2, URZ ;  /* 0x00000002160a7890 */ /* 0x000fe4000fffe03f */
[----:B------:R-:W-:Y:S01]  /*4230*/  UIADD3 UR14, UR22, 0x4, URZ ;  /* 0x00000004160e7890 */ /* 0x000fe2000fffe03f */
[----:B------:R-:W-:Y:S01]  /*4240*/  UMOV UR15, 0x40000040 ;  /* 0x40000040000f7882 */ /* 0x000fe20000000000 */
[----:B------:R-:W-:Y:S01]  /*4250*/  UIADD3 UR18, UR22, 0x6, URZ ;  /* 0x0000000616127890 */ /* 0x000fe2000fffe03f */
[----:B------:R-:W-:Y:S01]  /*4260*/  UMOV UR19, 0x40000040 ;  /* 0x4000004000137882 */ /* 0x000fe20000000000 */
[----:B---3--:R-:W-:-:S05]  /*4270*/  SHF.R.U32.HI R3, RZ, 0x7, R3 ;  /* 0x00000007ff037819 */ /* 0x008fca0000011603 */
[----:B-1----:R-:W-:-:S05]  /*4280*/  VIADD R0, R3, 0x8 ;  /* 0x0000000803007836 */ /* 0x002fca0000000000 */
[----:B------:R1:W-:Y:S06]  /*4290*/  BAR.SYNC.DEFER_BLOCKING R0, 0x100 ;  /* 0x000400000000751d */ /* 0x0003ec0000010000 */
[----:B--2---:R-:W-:-:S06]  /*42a0*/  WARPGROUP.ARRIVE ;  /* 0x00000000000079c5 */ /* 0x004fcc0000000000 */
[----:B------:R-:W-:Y:S03]  /*42b0*/  HGMMA.64x192x16.F32.BF16 R24, gdesc[UR20], RZ, !UPT, gsb0 ;  /* 0x02e00000141879f0 */ /* 0x000fe6000c0018ff */
[----:B------:R-:W-:Y:S02]  /*42c0*/  WARPGROUP.DEPBAR.LE gsb0, 0x0 ;  /* 0x00008000000079c5 */ /* 0x000fe40000010000 */
[----:B------:R-:W-:-:S15]  /*42d0*/  WARPGROUP.ARRIVE ;  /* 0x00000000000079c5 */ /* 0x000fde0000000000 */
[----:B------:R-:W-:Y:S03]  /*42e0*/  HGMMA.64x192x16.F32.BF16 R24, gdesc[UR8], R24, gsb0 ;  /* 0x02e00000081879f0 */ /* 0x000fe60008001818 */
[----:B------:R-:W-:Y:S02]  /*42f0*/  WARPGROUP.DEPBAR.LE gsb0, 0x0 ;  /* 0x00008000000079c5 */ /* 0x000fe40000010000 */
[----:B------:R-:W-:-:S15]  /*4300*/  WARPGROUP.ARRIVE ;  /* 0x00000000000079c5 */ /* 0x000fde0000000000 */
[----:B------:R-:W-:Y:S03]  /*4310*/  HGMMA.64x192x16.F32.BF16 R24, gdesc[UR12], R24, gsb0 ;  /* 0x02e000000c1879f0 */ /* 0x000fe60008001818 */
[----:B------:R-:W-:Y:S02]  /*4320*/  WARPGROUP.DEPBAR.LE gsb0, 0x0 ;  /* 0x00008000000079c5 */ /* 0x000fe40000010000 */
[----:B------:R-:W-:-:S15]  /*4330*/  WARPGROUP.ARRIVE ;  /* 0x00000000000079c5 */ /* 0x000fde0000000000 */
[----:B------:R-:W-:Y:S03]  /*4340*/  HGMMA.64x192x16.F32.BF16 R24, gdesc[UR16], R24, gsb0 ;  /* 0x02e00000101879f0 */ /* 0x000fe60008001818 */
[----:B------:R-:W-:Y:S02]  /*4350*/  WARPGROUP.DEPBAR.LE gsb0, 0x0 ;  /* 0x00008000000079c5 */ /* 0x000fe40000010000 */
[----:B-1----:R-:W-:Y:S05]  /*4360*/  @P3 BRA `(.L_x_20) ;  /* 0x00000000002c3947 */ /* 0x002fea0003800000 */
[----:B------:R-:W-:Y:S05]  /*4370*/  @!P0 BRA `(.L_x_21) ;  /* 0x0000000000048947 */ /* 0x000fea0003800000 */
[----:B------:R-:W-:Y:S01]  /*4380*/  BPT.TRAP 0x1 ;  /* 0x000000040000795c */ /* 0x000fe20000300000 */
.L_x_21:
[----:B------:R-:W-:Y:S01]  /*4390*/  ULEA UR7, UR5, UR40, 0x3 ;  /* 0x0000002805077291 */ /* 0x000fe2000f8e183f */
[----:B------:R-:W-:-:S05]  /*43a0*/  IMAD.U32 R0, RZ, RZ, UR6 ;  /* 0x00000006ff007e24 */ /* 0x000fca000f8e00ff */
[----:B------:R-:W-:-:S04]  /*43b0*/  SHF.L.U32 R0, R0, 0x1f, RZ ;  /* 0x0000001f00007819 */ /* 0x000fc800000006ff */
[----:B------:R1:W2:Y:S01]  /*43c0*/  SYNCS.PHASECHK.TRANS64.TRYWAIT P2, [UR7+0x30850], R0 ;  /* 0x03085000ff0075a7 */ /* 0x0002a20008040147 */
[----:B------:R-:W-:Y:S05]  /*43d0*/  @!P0 BRA `(.L_x_22) ;  /* 0x0000000000048947 */ /* 0x000fea0003800000 */
[----:B------:R-:W-:Y:S01]  /*43e0*/  BPT.TRAP 0x1 ;  /* 0x000000040000795c */ /* 0x000fe20000300000 */
.L_x_22:
[----:B--2---:R-:W-:Y:S05]  /*43f0*/  @P2 BRA `(.L_x_20) ;  /* 0x0000000000082947 */ /* 0x004fea0003800000 */
[----:B------:R-:W2:Y:S02]  /*4400*/  SYNCS.PHASECHK.TRANS64.TRYWAIT P2, [UR7+0x30850], R0 ;  /* 0x03085000ff0075a7 */ /* 0x000ea40008040147 */
[----:B--2---:R-:W-:Y:S05]  /*4410*/  @!P2 BRA `(.L_x_23) ;  /* 0x0000005c00c4a947 */ /* 0x004fea0003800000 */
.L_x_20:
[----:B------:R-:W-:Y:S01]  /*4420*/  R2UR UR7, R19 ;  /* 0x00000000130772ca */ /* 0x000fe200000e0000 */
[----:B------:R-:W-:Y:S01]  /*4430*/  UIADD3 UR6, UR40, 0x400, URZ ;  /* 0x0000040028067890 */ /* 0x000fe2000fffe03f */
[----:B------:R-:W-:Y:S01]  /*4440*/  WARPGROUP.ARRIVE ;  /* 0x00000000000079c5 */ /* 0x000fe20000000000 */
[----:B------:R-:W-:Y:S01]  /*4450*/  UMOV UR23, 0x40000040 ;  /* 0x4000004000177882 */ /* 0x000fe20000000000 */
[----:B------:R-:W-:Y:S01]  /*4460*/  UMOV UR21, 0x40000040 ;  /* 0x4000004000157882 */ /* 0x000fe20000000000 */
[----:B------:R-:W-:Y:S01]  /*4470*/  USHF.R.U32.HI UR6, URZ, 0x4, UR6 ;  /* 0x000000043f067899 */ /* 0x000fe20008011606 */
[----:B-12---:R-:W-:Y:S02]  /*4480*/  FMNMX.FTZ R0, R24, R4, !PT ;  /* 0x0000000418007209 */ /* 0x006fe40007810000 */
[----:B------:R-:W-:Y:S01]  /*4490*/  FMNMX.FTZ R14, R26, R7, !PT ;  /* 0x000000071a0e7209 */ /* 0x000fe20007810000 */
[----:B------:R-:W-:Y:S01]  /*44a0*/  ULOP3.LUT UR6, UR6, 0x3fff, URZ, 0xc0, !UPT ;  /* 0x00003fff06067892 */ /* 0x000fe2000f8ec03f */
[----:B------:R-:W-:-:S03]  /*44b0*/  FMNMX.FTZ R3, R25, R0, !PT ;  /* 0x0000000019037209 */ /* 0x000fc60007810000 */
[----:B------:R-:W-:Y:S01]  /*44c0*/  UIADD3 UR7, UR7, 0x1e800, URZ ;  /* 0x0001e80007077890 */ /* 0x000fe2000fffe03f */
[----:B------:R-:W-:-:S03]  /*44d0*/  FMNMX.FTZ R0, R28, R3, !PT ;  /* 0x000000031c007209 */ /* 0x000fc60007810000 */
[----:B------:R-:W-:Y:S01]  /*44e0*/  USHF.R.U32.HI UR7, URZ, 0x4, UR7 ;  /* 0x000000043f077899 */ /* 0x000fe20008011607 */
[----:B------:R-:W-:-:S03]  /*44f0*/  FMNMX.FTZ R3, R29, R0, !PT ;  /* 0x000000001d037209 */ /* 0x000fc60007810000 */
[----:B------:R-:W-:Y:S01]  /*4500*/  ULOP3.LUT UR10, UR7, 0x3fff, URZ, 0xc0, !UPT ;  /* 0x00003fff070a7892 */ /* 0x000fe2000f8ec03f */
[----:B------:R-:W-:Y:S01]  /*4510*/  FMNMX.FTZ R0, R32, R3, !PT ;  /* 0x0000000320007209 */ /* 0x000fe20007810000 */
[----:B------:R-:W-:Y:S02]  /*4520*/  UIMAD UR7, UR5, 0x600, UR6 ;  /* 0x00000600050778a4 */ /* 0x000fe4000f8e0206 */
[----:B------:R-:W-:Y:S01]  /*4530*/  ULOP3.LUT UR6, UR10, 0x10000, URZ, 0xfc, !UPT ;  /* 0x000100000a067892 */ /* 0x000fe2000f8efc3f */
[----:B------:R-:W-:-:S04]  /*4540*/  FMNMX.FTZ R3, R33, R0, !PT ;  /* 0x0000000021037209 */ /* 0x000fc80007810000 */
[----:B------:R-:W-:Y:S01]  /*4550*/  UMOV UR22, UR7 ;  /* 0x0000000700167c82 */ /* 0x000fe20008000000 */
[----:B------:R-:W-:Y:S01]  /*4560*/  FMNMX.FTZ R0, R36, R3, !PT ;  /* 0x0000000324007209 */ /* 0x000fe20007810000 */
[----:B------:R-:W-:Y:S02]  /*4570*/  UMOV UR20, UR6 ;  /* 0x0000000600147c82 */ /* 0x000fe40008000000 */
[----:B------:R-:W-:Y:S01]  /*4580*/  HGMMA.64x64x16.F32.BF16 R120, gdesc[UR20].tnspB, R120, gsb0 ;  /* 0x40e00000147879f0 */ /* 0x000fe20008001878 */
[----:B------:R-:W-:Y:S01]  /*4590*/  UIADD3 UR22, UR7, 0x80, URZ ;  /* 0x0000008007167890 */ /* 0x000fe2000fffe03f */
[----:B------:R-:W-:Y:S01]  /*45a0*/  FMNMX.FTZ R3, R37, R0, !PT ;  /* 0x0000000025037209 */ /* 0x000fe20007810000 */
[----:B------:R-:W-:Y:S01]  /*45b0*/  UIADD3 UR20, UR6, 0x2, URZ ;  /* 0x0000000206147890 */ /* 0x000fe2000fffe03f */
[----:B------:R-:W-:Y:S01]  /*45c0*/  UMOV UR23, 0x40000040 ;  /* 0x4000004000177882 */ /* 0x000fe20000000000 */
[----:B------:R-:W-:Y:S01]  /*45d0*/  UMOV UR21, 0x40000040 ;  /* 0x4000004000157882 */ /* 0x000fe20000000000 */
[----:B------:R-:W-:-:S04]  /*45e0*/  FMNMX.FTZ R0, R40, R3, !PT ;  /* 0x0000000328007209 */ /* 0x000fc80007810000 */
        /* <DEDUP_REMOVED lines=16> */
[----:B------:R-:W-:Y:S01]  /*46f0*/  FMNMX.FTZ R3, R73, R0, !PT ;  /* 0x0000000049037209 */ /* 0x000fe20007810000 */
[----:B------:R-:W-:Y:S02]  /*4700*/  WARPGROUP.DEPBAR.LE gsb0, 0x0 ;  /* 0x00008000000079c5 */ /* 0x000fe40000010000 */
[----:B------:R-:W-:Y:S01]  /*4710*/  WARPGROUP.ARRIVE ;  /* 0x00000000000079c5 */ /* 0x000fe20000000000 */
[----:B------:R-:W-:-:S04]  /*4720*/  FMNMX.FTZ R0, R76, R3, !PT ;  /* 0x000000034c007209 */ /* 0x000fc80007810000 */
[----:B------:R-:W-:Y:S01]  /*4730*/  FMNMX.FTZ R3, R77, R0, !PT ;  /* 0x000000004d037209 */ /* 0x000fe20007810000 */
[----:B------:R-:W-:Y:S01]  /*4740*/  HGMMA.64x64x16.F32.BF16 R120, gdesc[UR20].tnspB, R120, gsb0 ;  /* 0x40e00000147879f0 */ /* 0x000fe20008001878 */
[----:B------:R-:W-:Y:S02]  /*4750*/  UIADD3 UR22, UR7, 0x100, URZ ;  /* 0x0000010007167890 */ /* 0x000fe4000fffe03f */
[----:B------:R-:W-:Y:S01]  /*4760*/  UIADD3 UR20, UR6, 0x4, URZ ;  /* 0x0000000406147890 */ /* 0x000fe2000fffe03f */
[----:B------:R-:W-:Y:S01]  /*4770*/  FMNMX.FTZ R0, R80, R3, !PT ;  /* 0x0000000350007209 */ /* 0x000fe20007810000 */
[----:B------:R-:W-:Y:S01]  /*4780*/  UMOV UR23, 0x40000040 ;  /* 0x4000004000177882 */ /* 0x000fe20000000000 */
[----:B------:R-:W-:Y:S02]  /*4790*/  UMOV UR21, 0x40000040 ;  /* 0x4000004000157882 */ /* 0x000fe40000000000 */
        /* <DEDUP_REMOVED lines=24> */
[----:B------:R-:W1:Y:S01]  /*4920*/  SHFL.BFLY PT, R3, R10, 0x2, 0x1f ;  /* 0x0c401f000a037f89 */ /* 0x000e6200000e0000 */
[----:B------:R-:W-:Y:S01]  /*4930*/  UMOV UR23, 0x40000040 ;  /* 0x4000004000177882 */ /* 0x000fe20000000000 */
[----:B------:R-:W-:Y:S01]  /*4940*/  UMOV UR21, 0x40000040 ;  /* 0x4000004000157882 */ /* 0x000fe20000000000 */
[----:B-1----:R-:W-:-:S05]  /*4950*/  FMNMX.FTZ R11, R10, R3, !PT ;  /* 0x000000030a0b7209 */ /* 0x002fca0007810000 */
[----:B------:R-:W1:Y:S02]  /*4960*/  SHFL.BFLY PT, R0, R11, 0x1, 0x1f ;  /* 0x0c201f000b007f89 */ /* 0x000e6400000e0000 */
[----:B-1----:R-:W-:Y:S02]  /*4970*/  FMNMX.FTZ R3, R11, R0, !PT ;  /* 0x000000000b037209 */ /* 0x002fe40007810000 */
[----:B------:R-:W1:Y:S03]  /*4980*/  LDC R0, c[0x0][0x988] ;  /* 0x00026200ff007b82 */ /* 0x000e660000000800 */
[C---:B------:R-:W-:Y:S01]  /*4990*/  FADD.FTZ R4, -R3.reuse, R4 ;  /* 0x0000000403047221 */ /* 0x040fe20000010100 */
[----:B------:R-:W-:Y:S02]  /*49a0*/  WARPGROUP.DEPBAR.LE gsb0, 0x0 ;  /* 0x00008000000079c5 */ /* 0x000fe40000010000 */
[----:B------:R-:W-:Y:S01]  /*49b0*/  WARPGROUP.ARRIVE ;  /* 0x00000000000079c5 */ /* 0x000fe20000000000 */
[----:B-1----:R-:W-:-:S05]  /*49c0*/  FMUL.FTZ R9, R3, R0 ;  /* 0x0000000003097220 */ /* 0x002fca0000410000 */
[----:B------:R-:W-:Y:S01]  /*49d0*/  HGMMA.64x64x16.F32.BF16 R120, gdesc[UR20].tnspB, R120, gsb0 ;  /* 0x40e00000147879f0 */ /* 0x000fe20008001878 */
[----:B------:R-:W-:Y:S01]  /*49e0*/  UIADD3 UR22, UR7, 0x200, URZ ;  /* 0x0000020007167890 */ /* 0x000fe2000fffe03f */
[-C--:B------:R-:W-:Y:S01]  /*49f0*/  FMUL.FTZ R4, R4, R0.reuse ;  /* 0x0000000004047220 */ /* 0x080fe20000410000 */
[----:B------:R-:W-:Y:S01]  /*4a00*/  UIADD3 UR20, UR6, 0x600, URZ ;  /* 0x0000060006147890 */ /* 0x000fe2000fffe03f */
[-CC-:B------:R-:W-:Y:S01]  /*4a10*/  FFMA.FTZ R24, R24, R0.reuse, -R9.reuse ;  /* 0x0000000018187223 */ /* 0x180fe20000010809 */
[----:B------:R-:W-:Y:S01]  /*4a20*/  UMOV UR23, 0x40000040 ;  /* 0x4000004000177882 */ /* 0x000fe20000000000 */
[----:B------:R-:W-:Y:S01]  /*4a30*/  UMOV UR21, 0x40000040 ;  /* 0x4000004000157882 */ /* 0x000fe20000000000 */
[-CC-:B------:R-:W-:Y:S01]  /*4a40*/  FFMA.FTZ R25, R25, R0.reuse, -R9.reuse ;  /* 0x0000000019197223 */ /* 0x180fe20000010809 */
        /* <DEDUP_REMOVED lines=45> */
[----:B------:R-:W-:Y:S01]  /*4d20*/  FFMA.FTZ R117, R117, R0, -R9 ;  /* 0x0000000075757223 */ /* 0x000fe20000010809 */
[----:B------:R-:W-:Y:S08]  /*4d30*/  MUFU.EX2 R10, R4 ;  /* 0x00000004000a7308 */ /* 0x000ff00000000800 */
[----:B------:R1:W2:Y:S08]  /*4d40*/  MUFU.EX2 R9, R24 ;  /* 0x0000001800097308 */ /* 0x0002b00000000800 */
[----:B------:R-:W3:Y:S01]  /*4d50*/  MUFU.EX2 R4, R25 ;  /* 0x0000001900047308 */ /* 0x000ee20000000800 */
[----:B-1----:R-:W1:Y:S01]  /*4d60*/  S2R R24, SR_TID.X ;  /* 0x0000000000187919 */ /* 0x002e620000002100 */
[----:B------:R-:W-:-:S02]  /*4d70*/  WARPGROUP.DEPBAR.LE gsb0, 0x0 ;  /* 0x00008000000079c5 */ /* 0x000fc40000010000 */
[----:B------:R-:W-:Y:S01]  /*4d80*/  WARPGROUP.ARRIVE ;  /* 0x00000000000079c5 */ /* 0x000fe20000000000 */
[----:B--2---:R-:W-:-:S03]  /*4d90*/  FFMA.FTZ R11, R10, R6, R9 ;  /* 0x000000060a0b7223 */ /* 0x004fc60000010009 */
[----:B------:R-:W-:Y:S02]  /*4da0*/  MUFU.EX2 R29, R29 ;  /* 0x0000001d001d7308 */ /* 0x000fe40000000800 */
[----:B------:R-:W-:Y:S01]  /*4db0*/  HGMMA.64x64x16.F32.BF16 R120, gdesc[UR20].tnspB, R120, gsb0 ;  /* 0x40e00000147879f0 */ /* 0x000fe20008001878 */
[----:B------:R-:W-:Y:S02]  /*4dc0*/  UIADD3 UR22, UR7, 0x280, URZ ;  /* 0x0000028007167890 */ /* 0x000fe4000fffe03f */
[----:B------:R-:W-:Y:S01]  /*4dd0*/  UIADD3 UR20, UR6, 0x602, URZ ;  /* 0x0000060206147890 */ /* 0x000fe2000fffe03f */
[C---:B---3--:R-:W-:Y:S01]  /*4de0*/  FADD.FTZ R6, R4.reuse, R11 ;  /* 0x0000000b04067221 */ /* 0x048fe20000010000 */
[----:B------:R-:W-:Y:S01]  /*4df0*/  UMOV UR23, 0x40000040 ;  /* 0x4000004000177882 */ /* 0x000fe20000000000 */
[----:B------:R-:W-:Y:S01]  /*4e00*/  UMOV UR21, 0x40000040 ;  /* 0x4000004000157882 */ /* 0x000fe20000000000 */
[----:B------:R-:W-:Y:S01]  /*4e10*/  F2FP.BF16.F32.PACK_AB R4, R4, R9 ;  /* 0x000000090404723e */ /* 0x000fe200000010ff */
[----:B------:R-:W-:Y:S08]  /*4e20*/  MUFU.EX2 R12, R32 ;  /* 0x00000020000c7308 */ /* 0x000ff00000000800 */
[----:B------:R-:W2:Y:S01]  /*4e30*/  MUFU.EX2 R9, R28 ;  /* 0x0000001c00097308 */ /* 0x000ea20000000800 */
[----:B-1----:R-:W-:-:S02]  /*4e40*/  SHF.R.U32.HI R23, RZ, 0x7, R24 ;  /* 0x00000007ff177819 */ /* 0x002fc40000011618 */
[----:B------:R-:W-:-:S05]  /*4e50*/  ISETP.GE.U32.AND P2, PT, R24, 0x180, PT ;  /* 0x000001801800780c */ /* 0x000fca0003f46070 */
[----:B------:R-:W1:Y:S08]  /*4e60*/  MUFU.EX2 R33, R33 ;  /* 0x0000002100217308 */ /* 0x000e700000000800 */
[----:B------:R-:W3:Y:S01]  /*4e70*/  MUFU.EX2 R36, R36 ;  /* 0x0000002400247308 */ /* 0x000ee20000000800 */
[----:B--2---:R-:W-:-:S04]  /*4e80*/  FADD.FTZ R6, R9, R6 ;  /* 0x0000000609067221 */ /* 0x004fc80000010000 */
[C---:B------:R-:W-:Y:S01]  /*4e90*/  FADD.FTZ R11, R29.reuse, R6 ;  /* 0x000000061d0b7221 */ /* 0x040fe20000010000 */
[----:B------:R-:W-:Y:S02]  /*4ea0*/  F2FP.BF16.F32.PACK_AB R6, R29, R9 ;  /* 0x000000091d06723e */ /* 0x000fe400000010ff */
[----:B------:R-:W-:Y:S01]  /*4eb0*/  FMNMX.FTZ R9, R27, R14, !PT ;  /* 0x0000000e1b097209 */ /* 0x000fe20007810000 */
[----:B------:R-:W-:Y:S01]  /*4ec0*/  FADD.FTZ R11, R12, R11 ;  /* 0x0000000b0c0b7221 */ /* 0x000fe20000010000 */
[----:B------:R-:W-:Y:S01]  /*4ed0*/  MUFU.EX2 R41, R41 ;  /* 0x0000002900297308 */ /* 0x000fe20000000800 */
[C---:B-1----:R-:W-:Y:S02]  /*4ee0*/  F2FP.BF16.F32.PACK_AB R12, R33.reuse, R12 ;  /* 0x0000000c210c723e */ /* 0x042fe400000010ff */
[----:B------:R-:W-:Y:S01]  /*4ef0*/  FMNMX.FTZ R14, R30, R9, !PT ;  /* 0x000000091e0e7209 */ /* 0x000fe20007810000 */
[----:B------:R-:W-:-:S03]  /*4f00*/  FADD.FTZ R11, R33, R11 ;  /* 0x0000000b210b7221 */ /* 0x000fc60000010000 */
[----:B------:R-:W-:Y:S01]  /*4f10*/  FMNMX.FTZ R9, R31, R14, !PT ;  /* 0x0000000e1f097209 */ /* 0x000fe20007810000 */
[----:B---3--:R-:W-:Y:S01]  /*4f20*/  FADD.FTZ R11, R36, R11 ;  /* 0x0000000b240b7221 */ /* 0x008fe20000010000 */
[----:B------:R-:W-:Y:S02]  /*4f30*/  MUFU.EX2 R45, R45 ;  /* 0x0000002d002d7308 */ /* 0x000fe40000000800 */
[----:B------:R-:W-:-:S04]  /*4f40*/  FMNMX.FTZ R14, R34, R9, !PT ;  /* 0x00000009220e7209 */ /* 0x000fc80007810000 */
[----:B------:R-:W-:Y:S02]  /*4f50*/  FMNMX.FTZ R9, R35, R14, !PT ;  /* 0x0000000e23097209 */ /* 0x000fe40007810000 */
[----:B------:R-:W-:Y:S02]  /*4f60*/  MUFU.EX2 R48, R48 ;  /* 0x0000003000307308 */ /* 0x000fe40000000800 */
[----:B------:R-:W-:-:S04]  /*4f70*/  FMNMX.FTZ R14, R38, R9, !PT ;  /* 0x00000009260e7209 */ /* 0x000fc80007810000 */
[----:B------:R-:W-:Y:S02]  /*4f80*/  FMNMX.FTZ R9, R39, R14, !PT ;  /* 0x0000000e27097209 */ /* 0x000fe40007810000 */
[----:B------:R-:W-:Y:S02]  /*4f90*/  MUFU.EX2 R49, R49 ;  /* 0x0000003100317308 */ /* 0x000fe40000000800 */
[----:B------:R-:W-:-:S04]  /*4fa0*/  FMNMX.FTZ R14, R42, R9, !PT ;  /* 0x000000092a0e7209 */ /* 0x000fc80007810000 */
[----:B------:R-:W-:Y:S02]  /*4fb0*/  FMNMX.FTZ R9, R43, R14, !PT ;  /* 0x0000000e2b097209 */ /* 0x000fe40007810000 */
[----:B------:R-:W-:Y:S01]  /*4fc0*/  MUFU.EX2 R52, R52 ;  /* 0x0000003400347308 */ /* 0x000fe20000000800 */
[----:B------:R-:W-:Y:S02]  /*4fd0*/  WARPGROUP.DEPBAR.LE gsb0, 0x0 ;  /* 0x00008000000079c5 */ /* 0x000fe40000010000 */
[----:B------:R-:W-:Y:S01]  /*4fe0*/  WARPGROUP.ARRIVE ;  /* 0x00000000000079c5 */ /* 0x000fe20000000000 */
[----:B------:R-:W-:-:S04]  /*4ff0*/  FMNMX.FTZ R14, R46, R9, !PT ;  /* 0x000000092e0e7209 */ /* 0x000fc80007810000 */
[----:B------:R-:W-:Y:S01]  /*5000*/  FMNMX.FTZ R9, R47, R14, !PT ;  /* 0x0000000e2f097209 */ /* 0x000fe20007810000 */
[----:B------:R-:W-:Y:S01]  /*5010*/  HGMMA.64x64x16.F32.BF16 R120, gdesc[UR20].tnspB, R120, gsb0 ;  /* 0x40e00000147879f0 */ /* 0x000fe20008001878 */
[----:B------:R-:W-:Y:S01]  /*5020*/  UIADD3 UR22, UR7, 0x300, URZ ;  /* 0x0000030007167890 */ /* 0x000fe2000fffe03f */
[----:B------:R-:W-:Y:S01]  /*5030*/  MUFU.EX2 R53, R53 ;  /* 0x0000003500357308 */ /* 0x000fe20000000800 */
[----:B------:R-:W-:Y:S01]  /*5040*/  UIADD3 UR20, UR6, 0x604, URZ ;  /* 0x0000060406147890 */ /* 0x000fe2000fffe03f */
[----:B------:R-:W-:Y:S01]  /*5050*/  FMNMX.FTZ R14, R50, R9, !PT ;  /* 0x00000009320e7209 */ /* 0x000fe20007810000 */
[----:B------:R-:W-:Y:S01]  /*5060*/  UMOV UR23, 0x40000040 ;  /* 0x4000004000177882 */ /* 0x000fe20000000000 */
[----:B------:R-:W-:Y:S02]  /*5070*/  UMOV UR21, 0x40000040 ;  /* 0x4000004000157882 */ /* 0x000fe40000000000 */
[----:B------:R-:W-:Y:S02]  /*5080*/  FMNMX.FTZ R9, R51, R14, !PT ;  /* 0x0000000e33097209 */ /* 0x000fe40007810000 */
        /* <DEDUP_REMOVED lines=28> */
[----:B------:R-:W-:Y:S01]  /*5250*/  MUFU.EX2 R73, R73 ;  /* 0x0000004900497308 */ /* 0x000fe20000000800 */
[----:B------:R-:W-:Y:S01]  /*5260*/  FMNMX.FTZ R9, R87, R14, !PT ;  /* 0x0000000e57097209 */ /* 0x000fe20007810000 */
[----:B------:R-:W-:Y:S01]  /*5270*/  HGMMA.64x64x16.F32.BF16 R120, gdesc[UR20].tnspB, R120, gsb0 ;  /* 0x40e00000147879f0 */ /* 0x000fe20008001878 */
[----:B------:R-:W-:Y:S02]  /*5280*/  UIADD3 UR22, UR7, 0x380, URZ ;  /* 0x0000038007167890 */ /* 0x000fe4000fffe03f */
[----:B------:R-:W-:Y:S01]  /*5290*/  UIADD3 UR20, UR6, 0x606, URZ ;  /* 0x0000060606147890 */ /* 0x000fe2000fffe03f */
[----:B------:R-:W-:Y:S01]  /*52a0*/  FMNMX.FTZ R14, R90, R9, !PT ;  /* 0x000000095a0e7209 */ /* 0x000fe20007810000 */
[----:B------:R-:W-:Y:S01]  /*52b0*/  UMOV UR23, 0x40000040 ;  /* 0x4000004000177882 */ /* 0x000fe20000000000 */
[----:B------:R-:W-:Y:S01]  /*52c0*/  UMOV UR21, 0x40000040 ;  /* 0x4000004000157882 */ /* 0x000fe20000000000 */
[----:B------:R-:W-:Y:S01]  /*52d0*/  MUFU.EX2 R76, R76 ;  /* 0x0000004c004c7308 */ /* 0x000fe20000000800 */
[----:B------:R-:W-:-:S04]  /*52e0*/  FMNMX.FTZ R9, R91, R14, !PT ;  /* 0x0000000e5b097209 */ /* 0x000fc80007810000 */
[----:B------:R-:W-:-:S03]  /*52f0*/  FMNMX.FTZ R14, R94, R9, !PT ;  /* 0x000000095e0e7209 */ /* 0x000fc60007810000 */
        /* <DEDUP_REMOVED lines=19> */
[----:B------:R-:W-:-:S05]  /*5430*/  FMNMX.FTZ R14, R119, R14, !PT ;  /* 0x0000000e770e7209 */ /* 0x000fca0007810000 */
[----:B------:R-:W1:Y:S02]  /*5440*/  SHFL.BFLY PT, R9, R14, 0x2, 0x1f ;  /* 0x0c401f000e097f89 */ /* 0x000e6400000e0000 */
[----:B------:R-:W-:Y:S01]  /*5450*/  MUFU.EX2 R92, R92 ;  /* 0x0000005c005c7308 */ /* 0x000fe20000000800 */
[----:B------:R-:W-:Y:S02]  /*5460*/  WARPGROUP.DEPBAR.LE gsb0, 0x0 ;  /* 0x00008000000079c5 */ /* 0x000fe40000010000 */
[----:B------:R-:W-:-:S05]  /*5470*/  WARPGROUP.ARRIVE ;  /* 0x00000000000079c5 */ /* 0x000fca0000000000 */
[----:B------:R-:W-:Y:S01]  /*5480*/  MUFU.EX2 R93, R93 ;  /* 0x0000005d005d7308 */ /* 0x000fe20000000800 */
[----:B------:R-:W-:Y:S01]  /*5490*/  HGMMA.64x64x16.F32.BF16 R120, gdesc[UR20].tnspB, R120, gsb0 ;  /* 0x40e00000147879f0 */ /* 0x000fe20008001878 */
[----:B------:R-:W-:Y:S02]  /*54a0*/  UIADD3 UR22, UR7, 0x400, URZ ;  /* 0x0000040007167890 */ /* 0x000fe4000fffe03f */
[----:B------:R-:W-:-:S04]  /*54b0*/  UIADD3 UR20, UR6, 0xc00, URZ ;  /* 0x00000c0006147890 */ /* 0x000fc8000fffe03f */
[----:B------:R-:W-:Y:S01]  /*54c0*/  MUFU.EX2 R96, R96 ;  /* 0x0000006000607308 */ /* 0x000fe20000000800 */
[----:B------:R-:W-:Y:S01]  /*54d0*/  UMOV UR23, 0x40000040 ;  /* 0x4000004000177882 */ /* 0x000fe20000000000 */
[----:B------:R-:W-:Y:S01]  /*54e0*/  UMOV UR21, 0x40000040 ;  /* 0x4000004000157882 */ /* 0x000fe20000000000 */
[----:B-1----:R-:W-:-:S05]  /*54f0*/  FMNMX.FTZ R15, R14, R9, !PT ;  /* 0x000000090e0f7209 */ /* 0x002fca0007810000 */
[----:B------:R-:W-:Y:S01]  /*5500*/  MUFU.EX2 R97, R97 ;  /* 0x0000006100617308 */ /* 0x000fe20000000800 */
[----:B------:R-:W1:Y:S07]  /*5510*/  SHFL.BFLY PT, R18, R15, 0x1, 0x1f ;  /* 0x0c201f000f127f89 */ /* 0x000e6e00000e0000 */
[----:B------:R-:W-:Y:S08]  /*5520*/  MUFU.EX2 R100, R100 ;  /* 0x0000006400647308 */ /* 0x000ff00000000800 */
[----:B------:R-:W-:Y:S08]  /*5530*/  MUFU.EX2 R101, R101 ;  /* 0x0000006500657308 */ /* 0x000ff00000000800 */
[----:B------:R-:W-:Y:S01]  /*5540*/  MUFU.EX2 R104, R104 ;  /* 0x0000006800687308 */ /* 0x000fe20000000800 */
[----:B-1----:R-:W-:Y:S01]  /*5550*/  FMNMX.FTZ R9, R15, R18, !PT ;  /* 0x000000120f097209 */ /* 0x002fe20007810000 */
[----:B------:R-:W-:-:S04]  /*5560*/  IMAD.U32 R15, RZ, RZ, UR46 ;  /* 0x0000002eff0f7e24 */ /* 0x000fc8000f8e00ff */
[----:B------:R-:W-:Y:S01]  /*5570*/  FADD.FTZ R7, -R9, R7 ;  /* 0x0000000709077221 */ /* 0x000fe20000010100 */
[----:B------:R-:W-:Y:S01]  /*5580*/  @!P1 LEA R15, R15, UR40, 0x3 ;  /* 0x000000280f0f9c11 */ /* 0x000fe2000f8e18ff */
[-C--:B------:R-:W-:Y:S01]  /*5590*/  FMUL.FTZ R13, R9, R0.reuse ;  /* 0x00000000090d7220 */ /* 0x080fe20000410000 */
[----:B------:R-:W-:Y:S01]  /*55a0*/  MUFU.EX2 R105, R105 ;  /* 0x0000006900697308 */ /* 0x000fe20000000800 */
[-C--:B------:R-:W-:Y:S01]  /*55b0*/  FMUL.FTZ R18, R7, R0.reuse ;  /* 0x0000000007127220 */ /* 0x080fe20000410000 */
[----:B------:R-:W-:Y:S02]  /*55c0*/  VIADD R7, R23, 0x9 ;  /* 0x0000000917077836 */ /* 0x000fe40000000000 */
[-CC-:B------:R-:W-:Y:S01]  /*55d0*/  FFMA.FTZ R26, R26, R0.reuse, -R13.reuse ;  /* 0x000000001a1a7223 */ /* 0x180fe2000001080d */
[----:B------:R-:W-:Y:S02]  /*55e0*/  @!P1 VIADD R15, R15, 0x30840 ;  /* 0x000308400f0f9836 */ /* 0x000fe40000000000 */
        /* <DEDUP_REMOVED lines=25> */
[----:B------:R-:W-:-:S02]  /*5780*/  WARPGROUP.DEPBAR.LE gsb0, 0x0 ;  /* 0x00008000000079c5 */ /* 0x000fc40000010000 */
[----:B------:R-:W-:Y:S01]  /*5790*/  WARPGROUP.ARRIVE ;  /* 0x00000000000079c5 */ /* 0x000fe20000000000 */
[-CC-:B------:R-:W-:Y:S01]  /*57a0*/  FFMA.FTZ R78, R78, R0.reuse, -R13.reuse ;  /* 0x000000004e4e7223 */ /* 0x180fe2000001080d */
[-CC-:B------:R-:W-:Y:S01]  /*57b0*/  FFMA.FTZ R79, R79, R0.reuse, -R13.reuse ;  /* 0x000000004f4f7223 */ /* 0x180fe2000001080d */
[-CC-:B------:R-:W-:Y:S01]  /*57c0*/  FFMA.FTZ R82, R82, R0.reuse, -R13.reuse ;  /* 0x0000000052527223 */ /* 0x180fe2000001080d */
[-CC-:B------:R-:W-:Y:S01]  /*57d0*/  FFMA.FTZ R83, R83, R0.reuse, -R13.reuse ;  /* 0x0000000053537223 */ /* 0x180fe2000001080d */
[-CC-:B------:R-:W-:Y:S01]  /*57e0*/  FFMA.FTZ R86, R86, R0.reuse, -R13.reuse ;  /* 0x0000000056567223 */ /* 0x180fe2000001080d */
[----:B------:R-:W-:Y:S01]  /*57f0*/  HGMMA.64x64x16.F32.BF16 R120, gdesc[UR20].tnspB, R120, gsb0 ;  /* 0x40e00000147879f0 */ /* 0x000fe20008001878 */
[----:B------:R-:W-:Y:S01]  /*5800*/  UIADD3 UR22, UR7, 0x480, URZ ;  /* 0x0000048007167890 */ /* 0x000fe2000fffe03f */
[-CC-:B------:R-:W-:Y:S01]  /*5810*/  FFMA.FTZ R87, R87, R0.reuse, -R13.reuse ;  /* 0x0000000057577223 */ /* 0x180fe2000001080d */
        /* <DEDUP_REMOVED lines=19> */
[----:B------:R-:W-:Y:S01]  /*5950*/  SEL R13, R7, 0x9, !P2 ;  /* 0x00000009070d7807 */ /* 0x000fe20005000000 */
[----:B------:R-:W-:Y:S01]  /*5960*/  MUFU.EX2 R18, R18 ;  /* 0x0000001200127308 */ /* 0x000fe20000000800 */
[----:B------:R-:W-:-:S02]  /*5970*/  @!P1 PRMT R15, RZ, 0x654, R15 ;  /* 0x00000654ff0f9816 */ /* 0x000fc4000000000f */
[C---:B------:R-:W-:Y:S01]  /*5980*/  ISETP.GT.AND P2, PT, R8.reuse, RZ, PT ;  /* 0x000000ff0800720c */ /* 0x040fe20003f44270 */
[----:B------:R-:W-:-:S04]  /*5990*/  VIADD R8, R8, 0xffffffff ;  /* 0xffffffff08087836 */ /* 0x000fc80000000000 */
[----:B------:R-:W1:Y:S08]  /*59a0*/  MUFU.EX2 R7, R26 ;  /* 0x0000001a00077308 */ /* 0x000e700000000800 */
[----:B------:R-:W2:Y:S08]  /*59b0*/  MUFU.EX2 R14, R27 ;  /* 0x0000001b000e7308 */ /* 0x000eb00000000800 */
[----:B------:R-:W-:Y:S08]  /*59c0*/  MUFU.EX2 R30, R30 ;  /* 0x0000001e001e7308 */ /* 0x000ff00000000800 */
[----:B------:R-:W3:Y:S08]  /*59d0*/  MUFU.EX2 R31, R31 ;  /* 0x0000001f001f7308 */ /* 0x000ef00000000800 */
[----:B------:R-:W-:Y:S08]  /*59e0*/  MUFU.EX2 R34, R34 ;  /* 0x0000002200227308 */ /* 0x000ff00000000800 */
[----:B------:R-:W4:Y:S01]  /*59f0*/  MUFU.EX2 R35, R35 ;  /* 0x0000002300237308 */ /* 0x000f220000000800 */
[----:B------:R-:W-:-:S02]  /*5a00*/  WARPGROUP.DEPBAR.LE gsb0, 0x0 ;  /* 0x00008000000079c5 */ /* 0x000fc40000010000 */
[----:B------:R-:W-:-:S05]  /*5a10*/  WARPGROUP.ARRIVE ;  /* 0x00000000000079c5 */ /* 0x000fca0000000000 */
[----:B------:R-:W-:Y:S01]  /*5a20*/  MUFU.EX2 R39, R39 ;  /* 0x0000002700277308 */ /* 0x000fe20000000800 */
[----:B------:R-:W-:Y:S01]  /*5a30*/  HGMMA.64x64x16.F32.BF16 R120, gdesc[UR20].tnspB, R120, gsb0 ;  /* 0x40e00000147879f0 */ /* 0x000fe20008001878 */
[----:B------:R-:W-:Y:S02]  /*5a40*/  UIADD3 UR22, UR7, 0x500, URZ ;  /* 0x0000050007167890 */ /* 0x000fe4000fffe03f */
[----:B------:R-:W-:-:S04]  /*5a50*/  UIADD3 UR20, UR6, 0xc04, URZ ;  /* 0x00000c0406147890 */ /* 0x000fc8000fffe03f */
[----:B------:R-:W-:Y:S01]  /*5a60*/  MUFU.EX2 R43, R43 ;  /* 0x0000002b002b7308 */ /* 0x000fe20000000800 */
[----:B------:R-:W-:Y:S01]  /*5a70*/  UMOV UR23, 0x40000040 ;  /* 0x4000004000177882 */ /* 0x000fe20000000000 */
[----:B------:R-:W-:-:S06]  /*5a80*/  UMOV UR21, 0x40000040 ;  /* 0x4000004000157882 */ /* 0x000fcc0000000000 */
[----:B------:R-:W-:Y:S08]  /*5a90*/  MUFU.EX2 R47, R47 ;  /* 0x0000002f002f7308 */ /* 0x000ff00000000800 */
[----:B------:R-:W-:Y:S08]  /*5aa0*/  MUFU.EX2 R50, R50 ;  /* 0x0000003200327308 */ /* 0x000ff00000000800 */
[----:B------:R-:W-:Y:S08]  /*5ab0*/  MUFU.EX2 R26, R51 ;  /* 0x00000033001a7308 */ /* 0x000ff00000000800 */
[----:B------:R-:W-:Y:S08]  /*5ac0*/  MUFU.EX2 R51, R54 ;  /* 0x0000003600337308 */ /* 0x000ff00000000800 */
[----:B------:R-:W-:Y:S08]  /*5ad0*/  MUFU.EX2 R55, R55 ;  /* 0x0000003700377308 */ /* 0x000ff00000000800 */
[----:B------:R-:W-:Y:S08]  /*5ae0*/  MUFU.EX2 R58, R58 ;  /* 0x0000003a003a7308 */ /* 0x000ff00000000800 */
[----:B------:R-:W-:Y:S08]  /*5af0*/  MUFU.EX2 R25, R59 ;  /* 0x0000003b00197308 */ /* 0x000ff00000000800 */
[----:B------:R-:W-:Y:S01]  /*5b00*/  MUFU.EX2 R59, R62 ;  /* 0x0000003e003b7308 */ /* 0x000fe20000000800 */
        /* <DEDUP_REMOVED lines=9> */
[----:B------:R-:W-:-:S05]  /*5ba0*/  UMOV UR6, UR47 ;  /* 0x0000002f00067c82 */ /* 0x000fca0008000000 */
        /* <DEDUP_REMOVED lines=11> */
[----:B------:R-:W-:Y:S07]  /*5c60*/  HGMMA.64x64x16.F32.BF16 R120, gdesc[UR20].tnspB, R120, gsb0 ;  /* 0x40e00000147879f0 */ /* 0x000fee0008001878 */
[----:B------:R-:W-:Y:S08]  /*5c70*/  MUFU.EX2 R86, R86 ;  /* 0x0000005600567308 */ /* 0x000ff00000000800 */
        /* <DEDUP_REMOVED lines=10> */
[----:B------:R5:W-:Y:S06]  /*5d20*/  BAR.ARV R13, 0x100 ;  /* 0x0004000d0000751d */ /* 0x000bec0000002000 */
[----:B------:R1:W-:Y:S01]  /*5d30*/  @!P1 SYNCS.ARRIVE.TRANS64.RED.A1T0 RZ, [R15+URZ], RZ ;  /* 0x000000ff0fff99a7 */ /* 0x0003e2000810043f */
[----:B------:R-:W-:Y:S01]  /*5d40*/  MUFU.EX2 R108, R108 ;  /* 0x0000006c006c7308 */ /* 0x000fe20000000800 */
[-C--:B------:R-:W-:Y:S01]  /*5d50*/  FMUL.FTZ R120, R120, R10.reuse ;  /* 0x0000000a78787220 */ /* 0x080fe20000410000 */
[-C--:B------:R-:W-:Y:S01]  /*5d60*/  FMUL.FTZ R121, R121, R10.reuse ;  /* 0x0000000a79797220 */ /* 0x080fe20000410000 */
[-C--:B------:R-:W-:Y:S01]  /*5d70*/  FMUL.FTZ R124, R124, R10.reuse ;  /* 0x0000000a7c7c7220 */ /* 0x080fe20000410000 */
[-C--:B------:R-:W-:Y:S01]  /*5d80*/  FMUL.FTZ R125, R125, R10.reuse ;  /* 0x0000000a7d7d7220 */ /* 0x080fe20000410000 */
[-C--:B------:R-:W-:Y:S01]  /*5d90*/  FMUL.FTZ R128, R128, R10.reuse ;  /* 0x0000000a80807220 */ /* 0x080fe20000410000 */
[-C--:B------:R-:W-:Y:S01]  /*5da0*/  FMUL.FTZ R129, R129, R10.reuse ;  /* 0x0000000a81817220 */ /* 0x080fe20000410000 */
[----:B-1----:R-:W-:Y:S01]  /*5db0*/  IMAD.U32 R15, RZ, RZ, UR5 ;  /* 0x00000005ff0f7e24 */ /* 0x002fe2000f8e00ff */
[----:B------:R-:W-:Y:S01]  /*5dc0*/  MUFU.EX2 R109, R109 ;  /* 0x0000006d006d7308 */ /* 0x000fe20000000800 */
[----:B------:R-:W-:Y:S01]  /*5dd0*/  UMOV UR5, UR46 ;  /* 0x0000002e00057c82 */ /* 0x000fe20008000000 */
[-C--:B------:R-:W-:Y:S01]  /*5de0*/  FMUL.FTZ R132, R132, R10.reuse ;  /* 0x0000000a84847220 */ /* 0x080fe20000410000 */
[-C--:B------:R-:W-:Y:S01]  /*5df0*/  FMUL.FTZ R133, R133, R10.reuse ;  /* 0x0000000a85857220 */ /* 0x080fe20000410000 */
[----:B------:R-:W-:Y:S01]  /*5e00*/  @!P1 LEA R15, R15, UR40, 0x3 ;  /* 0x000000280f0f9c11 */ /* 0x000fe2000f8e18ff */
[-C--:B------:R-:W-:Y:S01]  /*5e10*/  FMUL.FTZ R136, R136, R10.reuse ;  /* 0x0000000a88887220 */ /* 0x080fe20000410000 */
[-C--:B------:R-:W-:Y:S01]  /*5e20*/  FMUL.FTZ R137, R137, R10.reuse ;  /* 0x0000000a89897220 */ /* 0x080fe20000410000 */
[----:B------:R-:W-:Y:S01]  /*5e30*/  FMUL.FTZ R140, R140, R10 ;  /* 0x0000000a8c8c7220 */ /* 0x000fe20000410000 */
[----:B------:R-:W-:Y:S01]  /*5e40*/  MUFU.EX2 R111, R111 ;  /* 0x0000006f006f7308 */ /* 0x000fe20000000800 */
[----:B-----5:R-:W-:-:S02]  /*5e50*/  @!P1 VIADD R13, R15, 0x30860 ;  /* 0x000308600f0d9836 */ /* 0x020fc40000000000 */
[-C--:B------:R-:W-:Y:S01]  /*5e60*/  FMUL.FTZ R141, R141, R10.reuse ;  /* 0x0000000a8d8d7220 */ /* 0x080fe20000410000 */
[-C--:B------:R-:W-:Y:S01]  /*5e70*/  FMUL.FTZ R144, R144, R10.reuse ;  /* 0x0000000a90907220 */ /* 0x080fe20000410000 */
[-C--:B------:R-:W-:Y:S01]  /*5e80*/  FMUL.FTZ R145, R145, R10.reuse ;  /* 0x0000000a91917220 */ /* 0x080fe20000410000 */
[----:B------:R-:W-:Y:S01]  /*5e90*/  FMUL.FTZ R148, R148, R10 ;  /* 0x0000000a94947220 */ /* 0x000fe20000410000 */
[----:B------:R-:W-:Y:S01]  /*5ea0*/  @!P1 PRMT R15, RZ, 0x654, R13 ;  /* 0x00000654ff0f9816 */ /* 0x000fe2000000000d */
[----:B------:R-:W-:Y:S01]  /*5eb0*/  FFMA.FTZ R13, R18, R5, R7 ;  /* 0x00000005120d7223 */ /* 0x000fe20000010007 */
[C---:B--2---:R-:W-:Y:S01]  /*5ec0*/  F2FP.BF16.F32.PACK_AB R5, R14.reuse, R7 ;  /* 0x000000070e05723e */ /* 0x044fe200000010ff */
[----:B------:R-:W-:Y:S01]  /*5ed0*/  MUFU.EX2 R112, R112 ;  /* 0x0000007000707308 */ /* 0x000fe20000000800 */
[----:B---3--:R-:W-:Y:S01]  /*5ee0*/  F2FP.BF16.F32.PACK_AB R7, R31, R30 ;  /* 0x0000001e1f07723e */ /* 0x008fe200000010ff */
[----:B------:R-:W-:Y:S01]  /*5ef0*/  FADD.FTZ R13, R14, R13 ;  /* 0x0000000d0e0d7221 */ /* 0x000fe20000010000 */
[----:B------:R1:W-:Y:S01]  /*5f00*/  @!P1 SYNCS.ARRIVE.TRANS64.RED.A1T0 RZ, [R15+URZ], RZ ;  /* 0x000000ff0fff99a7 */ /* 0x0003e2000810043f */
[----:B------:R-:W-:Y:S01]  /*5f10*/  FMUL.FTZ R149, R149, R10 ;  /* 0x0000000a95957220 */ /* 0x000fe20000410000 */
[----:B------:R-:W-:Y:S01]  /*5f20*/  FMUL.FTZ R122, R122, R18 ;  /* 0x000000127a7a7220 */ /* 0x000fe20000410000 */
[----:B------:R-:W-:Y:S01]  /*5f30*/  FADD.FTZ R30, R30, R13 ;  /* 0x0000000d1e1e7221 */ /* 0x000fe20000010000 */
[----:B------:R2:W-:Y:S01]  /*5f40*/  STSM.16.M88.4 [R2+0x1e800], R4 ;  /* 0x01e8000402007844 */ /* 0x0005e20000000200 */
[----:B------:R-:W3:Y:S01]  /*5f50*/  MUFU.EX2 R14, R37 ;  /* 0x00000025000e7308 */ /* 0x000ee20000000800 */
[----:B----4-:R-:W-:Y:S01]  /*5f60*/  F2FP.BF16.F32.PACK_AB R13, R35, R34 ;  /* 0x00000022230d723e */ /* 0x010fe200000010ff */
[----:B------:R-:W-:Y:S01]  /*5f70*/  FADD.FTZ R31, R31, R30 ;  /* 0x0000001e1f1f7221 */ /* 0x000fe20000010000 */
[-C--:B------:R-:W-:Y:S01]  /*5f80*/  FMUL.FTZ R123, R123, R18.reuse ;  /* 0x000000127b7b7220 */ /* 0x080fe20000410000 */
[-C--:B------:R-:W-:Y:S01]  /*5f90*/  FMUL.FTZ R126, R126, R18.reuse ;  /* 0x000000127e7e7220 */ /* 0x080fe20000410000 */
[-C--:B------:R-:W-:Y:S01]  /*5fa0*/  FMUL.FTZ R127, R127, R18.reuse ;  /* 0x000000127f7f7220 */ /* 0x080fe20000410000 */
[----:B------:R-:W-:Y:S01]  /*5fb0*/  FADD.FTZ R28, R34, R31 ;  /* 0x0000001f221c7221 */ /* 0x000fe20000010000 */
[-C--:B------:R-:W-:Y:S01]  /*5fc0*/  FMUL.FTZ R130, R130, R18.reuse ;  /* 0x0000001282827220 */ /* 0x080fe20000410000 */
[----:B-1----:R-:W1:Y:S01]  /*5fd0*/  MUFU.EX2 R15, R38 ;  /* 0x00000026000f7308 */ /* 0x002e620000000800 */
[-C--:B------:R-:W-:Y:S01]  /*5fe0*/  FMUL.FTZ R131, R131, R18.reuse ;  /* 0x0000001283837220 */ /* 0x080fe20000410000 */
[----:B------:R-:W-:Y:S01]  /*5ff0*/  FADD.FTZ R28, R35, R28 ;  /* 0x0000001c231c7221 */ /* 0x000fe20000010000 */
[-C--:B------:R-:W-:Y:S01]  /*6000*/  FMUL.FTZ R134, R134, R18.reuse ;  /* 0x0000001286867220 */ /* 0x080fe20000410000 */
[-C--:B------:R-:W-:Y:S01]  /*6010*/  FMUL.FTZ R135, R135, R18.reuse ;  /* 0x0000001287877220 */ /* 0x080fe20000410000 */
[-C--:B------:R-:W-:Y:S01]  /*6020*/  FMUL.FTZ R138, R138, R18.reuse ;  /* 0x000000128a8a7220 */ /* 0x080fe20000410000 */
[-C--:B------:R-:W-:Y:S01]  /*6030*/  FMUL.FTZ R139, R139, R18.reuse ;  /* 0x000000128b8b7220 */ /* 0x080fe20000410000 */
[----:B------:R-:W-:Y:S01]  /*6040*/  FMUL.FTZ R142, R142, R18 ;  /* 0x000000128e8e7220 */ /* 0x000fe20000410000 */
[----:B--2---:R-:W2:Y:S01]  /*6050*/  MUFU.EX2 R4, R40 ;  /* 0x0000002800047308 */ /* 0x004ea20000000800 */
[C---:B---3--:R-:W-:Y:S01]  /*6060*/  FADD.FTZ R11, R14.reuse, R11 ;  /* 0x0000000b0e0b7221 */ /* 0x048fe20000010000 */
[----:B------:R-:W-:Y:S01]  /*6070*/  F2FP.BF16.F32.PACK_AB R14, R14, R36 ;  /* 0x000000240e0e723e */ /* 0x000fe200000010ff */
[-C--:B------:R-:W-:Y:S01]  /*6080*/  FMUL.FTZ R143, R143, R18.reuse ;  /* 0x000000128f8f7220 */ /* 0x080fe20000410000 */
[-C--:B------:R-:W-:Y:S01]  /*6090*/  FMUL.FTZ R146, R146, R18.reuse ;  /* 0x0000001292927220 */ /* 0x080fe20000410000 */
[-C--:B------:R-:W-:Y:S01]  /*60a0*/  FMUL.FTZ R147, R147, R18.reuse ;  /* 0x0000001293937220 */ /* 0x080fe20000410000 */
[-C--:B------:R-:W-:Y:S01]  /*60b0*/  FMUL.FTZ R150, R150, R18.reuse ;  /* 0x0000001296967220 */ /* 0x080fe20000410000 */
[----:B------:R-:W-:Y:S01]  /*60c0*/  FMUL.FTZ R151, R151, R18 ;  /* 0x0000001297977220 */ /* 0x000fe20000410000 */
[----:B------:R-:W3:Y:S01]  /*60d0*/  MUFU.EX2 R5, R42 ;  /* 0x0000002a00057308 */ /* 0x000ee20000000800 */
[----:B-1----:R-:W-:Y:S01]  /*60e0*/  FADD.FTZ R28, R15, R28 ;  /* 0x0000001c0f1c7221 */ /* 0x002fe20000010000 */
[----:B------:R-:W-:-:S03]  /*60f0*/  F2FP.BF16.F32.PACK_AB R15, R39, R15 ;  /* 0x0000000f270f723e */ /* 0x000fc600000010ff */
[----:B------:R-:W-:Y:S02]  /*6100*/  FADD.FTZ R28, R39, R28 ;  /* 0x0000001c271c7221 */ /* 0x000fe40000010000 */
[----:B------:R1:W-:Y:S01]  /*6110*/  STSM.16.M88.4 [R152], R12 ;  /* 0x0000000c98007844 */ /* 0x0003e20000000200 */
[----:B------:R-:W4:Y:S01]  /*6120*/  MUFU.EX2 R6, R44 ;  /* 0x0000002c00067308 */ /* 0x000f220000000800 */
[----:B--2---:R-:W-:Y:S01]  /*6130*/  FADD.FTZ R30, R4, R11 ;  /* 0x0000000b041e7221 */ /* 0x004fe20000010000 */
[----:B------:R-:W-:-:S03]  /*6140*/  F2FP.BF16.F32.PACK_AB R4, R41, R4 ;  /* 0x000000042904723e */ /* 0x000fc600000010ff */
[----:B------:R-:W-:-:S03]  /*6150*/  FADD.FTZ R11, R41, R30 ;  /* 0x0000001e290b7221 */ /* 0x000fc60000010000 */
[----:B------:R-:W2:Y:S01]  /*6160*/  MUFU.EX2 R7, R46 ;  /* 0x0000002e00077308 */ /* 0x000ea20000000800 */
[----:B---3--:R-:W-:Y:S01]  /*6170*/  FADD.FTZ R28, R5, R28 ;  /* 0x0000001c051c7221 */ /* 0x008fe20000010000 */
[----:B------:R-:W-:-:S03]  /*6180*/  F2FP.BF16.F32.PACK_AB R5, R43, R5 ;  /* 0x000000052b05723e */ /* 0x000fc600000010ff */
[----:B------:R-:W-:-:S03]  /*6190*/  FADD.FTZ R28, R43, R28 ;  /* 0x0000001c2b1c7221 */ /* 0x000fc60000010000 */
[----:B-1----:R-:W-:Y:S01]  /*61a0*/  MUFU.EX2 R13, R110 ;  /* 0x0000006e000d7308 */ /* 0x002fe20000000800 */
[----:B----4-:R-:W-:Y:S01]  /*61b0*/  FADD.FTZ R30, R6, R11 ;  /* 0x0000000b061e7221 */ /* 0x010fe20000010000 */
[----:B------:R-:W-:-:S03]  /*61c0*/  F2FP.BF16.F32.PACK_AB R6, R45, R6 ;  /* 0x000000062d06723e */ /* 0x000fc600000010ff */
[----:B------:R-:W-:-:S03]  /*61d0*/  FADD.FTZ R11, R45, R30 ;  /* 0x0000001e2d0b7221 */ /* 0x000fc60000010000 */
[----:B------:R-:W-:Y:S01]  /*61e0*/  MUFU.EX2 R15, R114 ;  /* 0x00000072000f7308 */ /* 0x000fe20000000800 */
[----:B--2---:R-:W-:Y:S01]  /*61f0*/  FADD.FTZ R28, R7, R28 ;  /* 0x0000001c071c7221 */ /* 0x004fe20000010000 */
[----:B------:R-:W-:Y:S01]  /*6200*/  FADD.FTZ R30, R48, R11 ;  /* 0x0000000b301e7221 */ /* 0x000fe20000010000 */
[----:B------:R-:W-:Y:S02]  /*6210*/  F2FP.BF16.F32.PACK_AB R48, R49, R48 ;  /* 0x000000303130723e */ /* 0x000fe400000010ff */
[----:B------:R-:W-:Y:S01]  /*6220*/  FADD.FTZ R11, R47, R28 ;  /* 0x0000001c2f0b7221 */ /* 0x000fe20000010000 */
[----:B------:R-:W-:Y:S01]  /*6230*/  FADD.FTZ R27, R49, R30 ;  /* 0x0000001e311b7221 */ /* 0x000fe20000010000 */
[----:B------:R-:W-:Y:S01]  /*6240*/  F2FP.BF16.F32.PACK_AB R49, R26, R50 ;  /* 0x000000321a31723e */ /* 0x000fe200000010ff */
[----:B------:R-:W-:Y:S01]  /*6250*/  MUFU.EX2 R113, R113 ;  /* 0x0000007100717308 */ /* 0x000fe20000000800 */
[----:B------:R-:W-:Y:S01]  /*6260*/  FADD.FTZ R11, R50, R11 ;  /* 0x0000000b320b7221 */ /* 0x000fe20000010000 */
[----:B------:R-:W-:Y:S01]  /*6270*/  FADD.FTZ R30, R52, R27 ;  /* 0x0000001b341e7221 */ /* 0x000fe20000010000 */
[----:B------:R-:W-:-:S02]  /*6280*/  F2FP.BF16.F32.PACK_AB R7, R47, R7 ;  /* 0x000000072f07723e */ /* 0x000fc400000010ff */
[----:B------:R-:W-:Y:S01]  /*6290*/  FADD.FTZ R28, R26, R11 ;  /* 0x0000000b1a1c7221 */ /* 0x000fe20000010000 */
[C---:B------:R-:W-:Y:S01]  /*62a0*/  FADD.FTZ R27, R53.reuse, R30 ;  /* 0x0000001e351b7221 */ /* 0x040fe20000010000 */
[----:B------:R-:W-:Y:S01]  /*62b0*/  F2FP.BF16.F32.PACK_AB R50, R53, R52 ;  /* 0x000000343532723e */ /* 0x000fe200000010ff */
[----:B------:R1:W-:Y:S01]  /*62c0*/  STSM.16.M88.4 [R17], R4 ;  /* 0x0000000411007844 */ /* 0x0003e20000000200 */
[----:B------:R-:W-:Y:S01]  /*62d0*/  FADD.FTZ R28, R51, R28 ;  /* 0x0000001c331c7221 */ /* 0x000fe20000010000 */
[----:B------:R-:W-:Y:S01]  /*62e0*/  FADD.FTZ R30, R56, R27 ;  /* 0x0000001b381e7221 */ /* 0x000fe20000010000 */
[----:B------:R-:W2:Y:S01]  /*62f0*/  MUFU.EX2 R11, R91 ;  /* 0x0000005b000b7308 */ /* 0x000ea20000000800 */
[----:B------:R-:W-:Y:S01]  /*6300*/  F2FP.BF16.F32.PACK_AB R56, R57, R56 ;  /* 0x000000383938723e */ /* 0x000fe200000010ff */
[----:B------:R-:W-:Y:S01]  /*6310*/  FADD.FTZ R27, R55, R28 ;  /* 0x0000001c371b7221 */ /* 0x000fe20000010000 */
[----:B------:R-:W-:Y:S01]  /*6320*/  FADD.FTZ R29, R57, R30 ;  /* 0x0000001e391d7221 */ /* 0x000fe20000010000 */
[----:B------:R-:W-:-:S02]  /*6330*/  F2FP.BF16.F32.PACK_AB R51, R55, R51 ;  /* 0x000000333733723e */ /* 0x000fc400000010ff */
[----:B------:R-:W-:Y:S01]  /*6340*/  FADD.FTZ R28, R58, R27 ;  /* 0x0000001b3a1c7221 */ /* 0x000fe20000010000 */
[----:B------:R-:W-:Y:S01]  /*6350*/  FADD.FTZ R30, R60, R29 ;  /* 0x0000001d3c1e7221 */ /* 0x000fe20000010000 */
[----:B------:R-:W3:Y:S01]  /*6360*/  MUFU.EX2 R91, R94 ;  /* 0x0000005e005b7308 */ /* 0x000ee20000000800 */
[C---:B------:R-:W-:Y:S01]  /*6370*/  F2FP.BF16.F32.PACK_AB R57, R25.reuse, R58 ;  /* 0x0000003a1939723e */ /* 0x040fe200000010ff */
[----:B------:R-:W-:Y:S01]  /*6380*/  FADD.FTZ R28, R25, R28 ;  /* 0x0000001c191c7221 */ /* 0x000fe20000010000 */
[C---:B------:R-:W-:Y:S01]  /*6390*/  FADD.FTZ R27, R61.reuse, R30 ;  /* 0x0000001e3d1b7221 */ /* 0x040fe20000010000 */
[----:B------:R-:W-:Y:S01]  /*63a0*/  F2FP.BF16.F32.PACK_AB R58, R61, R60 ;  /* 0x0000003c3d3a723e */ /* 0x000fe200000010ff */
[----:B------:R4:W-:Y:S01]  /*63b0*/  STSM.16.M88.4 [R16], R48 ;  /* 0x0000003010007844 */ /* 0x0009e20000000200 */
[----:B------:R-:W-:Y:S01]  /*63c0*/  FADD.FTZ R28, R59, R28 ;  /* 0x0000001c3b1c7221 */ /* 0x000fe20000010000 */
[----:B------:R-:W-:Y:S01]  /*63d0*/  FADD.FTZ R30, R64, R27 ;  /* 0x0000001b401e7221 */ /* 0x000fe20000010000 */
[----:B------:R-:W5:Y:S01]  /*63e0*/  MUFU.EX2 R115, R115 ;  /* 0x0000007300737308 */ /* 0x000f620000000800 */
[----:B------:R-:W-:Y:S01]  /*63f0*/  F2FP.BF16.F32.PACK_AB R64, R65, R64 ;  /* 0x000000404140723e */ /* 0x000fe200000010ff */
[----:B------:R-:W-:Y:S01]  /*6400*/  FADD.FTZ R27, R63, R28 ;  /* 0x0000001c3f1b7221 */ /* 0x000fe20000010000 */
[----:B------:R-:W-:Y:S01]  /*6410*/  FADD.FTZ R29, R65, R30 ;  /* 0x0000001e411d7221 */ /* 0x000fe20000010000 */
[----:B------:R-:W-:-:S02]  /*6420*/  F2FP.BF16.F32.PACK_AB R59, R63, R59 ;  /* 0x0000003b3f3b723e */ /* 0x000fc400000010ff */
[----:B------:R-:W-:Y:S01]  /*6430*/  FADD.FTZ R27, R66, R27 ;  /* 0x0000001b421b7221 */ /* 0x000fe20000010000 */
[----:B------:R-:W-:Y:S01]  /*6440*/  FADD.FTZ R28, R68, R29 ;  /* 0x0000001d441c7221 */ /* 0x000fe20000010000 */
[----:B------:R-:W4:Y:S01]  /*6450*/  MUFU.EX2 R116, R116 ;  /* 0x0000007400747308 */ /* 0x000f220000000800 */
[C---:B------:R-:W-:Y:S01]  /*6460*/  F2FP.BF16.F32.PACK_AB R65, R24.reuse, R66 ;  /* 0x000000421841723e */ /* 0x040fe200000010ff */
[----:B------:R-:W-:Y:S01]  /*6470*/  FADD.FTZ R26, R24, R27 ;  /* 0x0000001b181a7221 */ /* 0x000fe20000010000 */
[C---:B------:R-:W-:Y:S01]  /*6480*/  FADD.FTZ R27, R69.reuse, R28 ;  /* 0x0000001c451b7221 */ /* 0x040fe20000010000 */
[----:B------:R-:W-:Y:S01]  /*6490*/  F2FP.BF16.F32.PACK_AB R66, R69, R68 ;  /* 0x000000444542723e */ /* 0x000fe200000010ff */
[----:B------:R2:W-:Y:S01]  /*64a0*/  STSM.16.M88.4 [R2+0x24800], R56 ;  /* 0x0248003802007844 */ /* 0x0005e20000000200 */
[----:B------:R-:W-:Y:S01]  /*64b0*/  FADD.FTZ R26, R67, R26 ;  /* 0x0000001a431a7221 */ /* 0x000fe20000010000 */
[----:B------:R-:W-:Y:S01]  /*64c0*/  FADD.FTZ R28, R72, R27 ;  /* 0x0000001b481c7221 */ /* 0x000fe20000010000 */
[----:B------:R-:W4:Y:S01]  /*64d0*/  MUFU.EX2 R117, R117 ;  /* 0x0000007500757308 */ /* 0x000f220000000800 */
[----:B------:R-:W-:Y:S01]  /*64e0*/  F2FP.BF16.F32.PACK_AB R72, R73, R72 ;  /* 0x000000484948723e */ /* 0x000fe200000010ff */
[----:B------:R-:W-:Y:S01]  /*64f0*/  FADD.FTZ R27, R71, R26 ;  /* 0x0000001a471b7221 */ /* 0x000fe20000010000 */
[----:B------:R-:W-:Y:S01]  /*6500*/  FADD.FTZ R29, R73, R28 ;  /* 0x0000001c491d7221 */ /* 0x000fe20000010000 */
[----:B------:R-:W-:-:S02]  /*6510*/  F2FP.BF16.F32.PACK_AB R67, R71, R67 ;  /* 0x000000434743723e */ /* 0x000fc400000010ff */
[----:B------:R-:W-:Y:S01]  /*6520*/  FADD.FTZ R26, R74, R27 ;  /* 0x0000001b4a1a7221 */ /* 0x000fe20000010000 */
[----:B------:R-:W-:Y:S01]  /*6530*/  FADD.FTZ R28, R76, R29 ;  /* 0x0000001d4c1c7221 */ /* 0x000fe20000010000 */
[----:B------:R-:W-:Y:S01]  /*6540*/  MUFU.EX2 R119, R119 ;  /* 0x0000007700777308 */ /* 0x000fe20000000800 */
[C---:B------:R-:W-:Y:S01]  /*6550*/  F2FP.BF16.F32.PACK_AB R73, R23.reuse, R74 ;  /* 0x0000004a1749723e */ /* 0x040fe200000010ff */
[----:B------:R-:W-:Y:S01]  /*6560*/  FADD.FTZ R26, R23, R26 ;  /* 0x0000001a171a7221 */ /* 0x000fe20000010000 */
[C---:B-1----:R-:W-:Y:S01]  /*6570*/  FADD.FTZ R5, R77.reuse, R28 ;  /* 0x0000001c4d057221 */ /* 0x042fe20000010000 */
[----:B------:R-:W-:Y:S01]  /*6580*/  F2FP.BF16.F32.PACK_AB R74, R77, R76 ;  /* 0x0000004c4d4a723e */ /* 0x000fe200000010ff */
[----:B------:R1:W-:Y:S01]  /*6590*/  STSM.16.M88.4 [R154], R64 ;  /* 0x000000409a007844 */ /* 0x0003e20000000200 */
[----:B------:R-:W-:Y:S01]  /*65a0*/  FADD.FTZ R26, R75, R26 ;  /* 0x0000001a4b1a7221 */ /* 0x000fe20000010000 */
[----:B------:R-:W-:Y:S01]  /*65b0*/  FADD.FTZ R4, R80, R5 ;  /* 0x0000000550047221 */ /* 0x000fe20000010000 */
[----:B------:R-:W-:-:S02]  /*65c0*/  F2FP.BF16.F32.PACK_AB R80, R81, R80 ;  /* 0x000000505150723e */ /* 0x000fc400000010ff */
[----:B------:R-:W-:Y:S01]  /*65d0*/  FADD.FTZ R5, R79, R26 ;  /* 0x0000001a4f057221 */ /* 0x000fe20000010000 */
[----:B------:R-:W-:Y:S01]  /*65e0*/  FADD.FTZ R7, R81, R4 ;  /* 0x0000000451077221 */ /* 0x000fe20000010000 */
[----:B------:R-:W-:Y:S02]  /*65f0*/  F2FP.BF16.F32.PACK_AB R75, R79, R75 ;  /* 0x0000004b4f4b723e */ /* 0x000fe400000010ff */
[----:B------:R-:W-:Y:S01]  /*6600*/  FADD.FTZ R4, R82, R5 ;  /* 0x0000000552047221 */ /* 0x000fe20000010000 */
[----:B------:R-:W-:Y:S01]  /*6610*/  FADD.FTZ R6, R84, R7 ;  /* 0x0000000754067221 */ /* 0x000fe20000010000 */
[C---:B------:R-:W-:Y:S01]  /*6620*/  F2FP.BF16.F32.PACK_AB R81, R83.reuse, R82 ;  /* 0x000000525351723e */ /* 0x040fe200000010ff */
[----:B------:R1:W-:Y:S01]  /*6630*/  STSM.16.M88.4 [R17+0x6000], R72 ;  /* 0x0060004811007844 */ /* 0x0003e20000000200 */
[----:B------:R-:W-:Y:S01]  /*6640*/  FADD.FTZ R5, R83, R4 ;  /* 0x0000000453057221 */ /* 0x000fe20000010000 */
[C---:B------:R-:W-:Y:S01]  /*6650*/  FADD.FTZ R7, R85.reuse, R6 ;  /* 0x0000000655077221 */ /* 0x040fe20000010000 */
[----:B------:R-:W-:-:S02]  /*6660*/  F2FP.BF16.F32.PACK_AB R82, R85, R84 ;  /* 0x000000545552723e */ /* 0x000fc400000010ff */
[----:B------:R-:W-:Y:S01]  /*6670*/  FADD.FTZ R4, R86, R5 ;  /* 0x0000000556047221 */ /* 0x000fe20000010000 */
[----:B------:R-:W-:Y:S01]  /*6680*/  FADD.FTZ R6, R88, R7 ;  /* 0x0000000758067221 */ /* 0x000fe20000010000 */
[----:B------:R-:W-:Y:S02]  /*6690*/  F2FP.BF16.F32.PACK_AB R88, R89, R88 ;  /* 0x000000585958723e */ /* 0x000fe400000010ff */
[----:B------:R-:W-:Y:S01]  /*66a0*/  FADD.FTZ R5, R87, R4 ;  /* 0x0000000457057221 */ /* 0x000fe20000010000 */
[----:B------:R-:W-:Y:S01]  /*66b0*/  FADD.FTZ R7, R89, R6 ;  /* 0x0000000659077221 */ /* 0x000fe20000010000 */
[----:B--2---:R-:W-:Y:S02]  /*66c0*/  F2FP.BF16.F32.PACK_AB R89, R11, R90 ;  /* 0x0000005a0b59723e */ /* 0x004fe400000010ff */
[----:B------:R-:W-:Y:S01]  /*66d0*/  FADD.FTZ R4, R90, R5 ;  /* 0x000000055a047221 */ /* 0x000fe20000010000 */
[----:B------:R-:W-:Y:S01]  /*66e0*/  FADD.FTZ R6, R92, R7 ;  /* 0x000000075c067221 */ /* 0x000fe20000010000 */
[----:B------:R-:W-:-:S02]  /*66f0*/  F2FP.BF16.F32.PACK_AB R83, R87, R86 ;  /* 0x000000565753723e */ /* 0x000fc400000010ff */
[----:B------:R-:W-:Y:S01]  /*6700*/  FADD.FTZ R4, R11, R4 ;  /* 0x000000040b047221 */ /* 0x000fe20000010000 */
[C---:B------:R-:W-:Y:S01]  /*6710*/  FADD.FTZ R5, R93.reuse, R6 ;  /* 0x000000065d057221 */ /* 0x040fe20000010000 */
[----:B------:R-:W2:Y:S01]  /*6720*/  MUFU.EX2 R11, R118 ;  /* 0x00000076000b7308 */ /* 0x000ea20000000800 */
[----:B------:R-:W-:Y:S01]  /*6730*/  F2FP.BF16.F32.PACK_AB R90, R93, R92 ;  /* 0x0000005c5d5a723e */ /* 0x000fe200000010ff */
[----:B---3--:R-:W-:Y:S01]  /*6740*/  FADD.FTZ R4, R91, R4 ;  /* 0x000000045b047221 */ /* 0x008fe20000010000 */
[----:B------:R-:W-:Y:S01]  /*6750*/  FADD.FTZ R6, R96, R5 ;  /* 0x0000000560067221 */ /* 0x000fe20000010000 */
[----:B------:R-:W-:Y:S01]  /*6760*/  F2FP.BF16.F32.PACK_AB R96, R97, R96 ;  /* 0x000000606160723e */ /* 0x000fe200000010ff */
[----:B------:R1:W-:Y:S01]  /*6770*/  STSM.16.M88.4 [R16+0x6000], R80 ;  /* 0x0060005010007844 */ /* 0x0003e20000000200 */
[----:B------:R-:W-:Y:S01]  /*6780*/  FADD.FTZ R5, R95, R4 ;  /* 0x000000045f057221 */ /* 0x000fe20000010000 */
[----:B------:R-:W-:Y:S01]  /*6790*/  FADD.FTZ R7, R97, R6 ;  /* 0x0000000661077221 */ /* 0x000fe20000010000 */
[----:B------:R-:W-:-:S02]  /*67a0*/  F2FP.BF16.F32.PACK_AB R91, R95, R91 ;  /* 0x0000005b5f5b723e */ /* 0x000fc400000010ff */
[----:B------:R-:W-:Y:S01]  /*67b0*/  FADD.FTZ R4, R98, R5 ;  /* 0x0000000562047221 */ /* 0x000fe20000010000 */
[----:B------:R-:W-:Y:S01]  /*67c0*/  FADD.FTZ R6, R100, R7 ;  /* 0x0000000764067221 */ /* 0x000fe20000010000 */
[C---:B------:R-:W-:Y:S01]  /*67d0*/  F2FP.BF16.F32.PACK_AB R97, R99.reuse, R98 ;  /* 0x000000626361723e */ /* 0x040fe200000010ff */
[----:B------:R1:W-:Y:S01]  /*67e0*/  STSM.16.M88.4 [R2+0x2a800], R88 ;  /* 0x02a8005802007844 */ /* 0x0003e20000000200 */
[----:B------:R-:W-:Y:S01]  /*67f0*/  FADD.FTZ R5, R99, R4 ;  /* 0x0000000463057221 */ /* 0x000fe20000010000 */
[C---:B------:R-:W-:Y:S01]  /*6800*/  FADD.FTZ R7, R101.reuse, R6 ;  /* 0x0000000665077221 */ /* 0x040fe20000010000 */
[----:B------:R-:W-:Y:S02]  /*6810*/  F2FP.BF16.F32.PACK_AB R98, R101, R100 ;  /* 0x000000646562723e */ /* 0x000fe400000010ff */
        /* <DEDUP_REMOVED lines=9> */
[----:B------:R1:W-:Y:S01]  /*68b0*/  STSM.16.M88.4 [R153], R96 ;  /* 0x0000006099007844 */ /* 0x0003e20000000200 */
[----:B------:R-:W-:Y:S01]  /*68c0*/  FADD.FTZ R4, R107, R4 ;  /* 0x000000046b047221 */ /* 0x000fe20000010000 */
[C---:B------:R-:W-:Y:S01]  /*68d0*/  FADD.FTZ R5, R109.reuse, R6 ;  /* 0x000000066d057221 */ /* 0x040fe20000010000 */
[----:B------:R-:W-:Y:S01]  /*68e0*/  F2FP.BF16.F32.PACK_AB R106, R109, R108 ;  /* 0x0000006c6d6a723e */ /* 0x000fe200000010ff */
[----:B------:R-:W-:-:S02]  /*68f0*/  IMAD.MOV.U32 R7, RZ, RZ, R9 ;  /* 0x000000ffff077224 */ /* 0x000fc400078e0009 */
[----:B------:R-:W-:Y:S01]  /*6900*/  FADD.FTZ R4, R13, R4 ;  /* 0x000000040d047221 */ /* 0x000fe20000010000 */
[----:B------:R-:W-:Y:S01]  /*6910*/  FADD.FTZ R6, R112, R5 ;  /* 0x0000000570067221 */ /* 0x000fe20000010000 */
[----:B------:R-:W-:Y:S02]  /*6920*/  F2FP.BF16.F32.PACK_AB R112, R113, R112 ;  /* 0x000000707170723e */ /* 0x000fe400000010ff */
[----:B------:R-:W-:Y:S01]  /*6930*/  FADD.FTZ R4, R111, R4 ;  /* 0x000000046f047221 */ /* 0x000fe20000010000 */
[----:B------:R-:W-:Y:S01]  /*6940*/  FADD.FTZ R5, R113, R6 ;  /* 0x0000000671057221 */ /* 0x000fe20000010000 */
[----:B------:R-:W-:Y:S02]  /*6950*/  F2FP.BF16.F32.PACK_AB R107, R111, R13 ;  /* 0x0000000d6f6b723e */ /* 0x000fe400000010ff */
[----:B------:R-:W-:Y:S01]  /*6960*/  FADD.FTZ R4, R15, R4 ;  /* 0x000000040f047221 */ /* 0x000fe20000010000 */
[----:B-----5:R-:W-:Y:S01]  /*6970*/  F2FP.BF16.F32.PACK_AB R113, R115, R15 ;  /* 0x0000000f7371723e */ /* 0x020fe200000010ff */
[----:B----4-:R-:W-:Y:S01]  /*6980*/  FADD.FTZ R6, R116, R5 ;  /* 0x0000000574067221 */ /* 0x010fe20000010000 */
[----:B------:R-:W-:Y:S01]  /*6990*/  F2FP.BF16.F32.PACK_AB R114, R117, R116 ;  /* 0x000000747572723e */ /* 0x000fe200000010ff */
[----:B------:R-:W-:Y:S01]  /*69a0*/  FADD.FTZ R4, R115, R4 ;  /* 0x0000000473047221 */ /* 0x000fe20000010000 */
[----:B--2---:R-:W-:Y:S01]  /*69b0*/  F2FP.BF16.F32.PACK_AB R115, R119, R11 ;  /* 0x0000000b7773723e */ /* 0x004fe200000010ff */
[----:B------:R1:W-:Y:S01]  /*69c0*/  STSM.16.M88.4 [R17+0xc000], R104 ;  /* 0x00c0006811007844 */ /* 0x0003e20000000200 */
[----:B------:R-:W-:Y:S01]  /*69d0*/  FADD.FTZ R6, R117, R6 ;  /* 0x0000000675067221 */ /* 0x000fe20000010000 */
[----:B------:R-:W-:-:S02]  /*69e0*/  FADD.FTZ R4, R11, R4 ;  /* 0x000000040b047221 */ /* 0x000fc40000010000 */
[----:B------:R1:W-:Y:S02]  /*69f0*/  STSM.16.M88.4 [R16+0xc000], R112 ;  /* 0x00c0007010007844 */ /* 0x0003e40000000200 */
[----:B------:R-:W-:Y:S01]  /*6a00*/  FADD.FTZ R5, R119, R4 ;  /* 0x0000000477057221 */ /* 0x000fe20000010000 */
[----:B------:R-:W-:Y:S01]  /*6a10*/  IMAD.MOV.U32 R4, RZ, RZ, R3 ;  /* 0x000000ffff047224 */ /* 0x000fe200078e0003 */
[----:B------:R-:W-:Y:S01]  /*6a20*/  @!PT LDS RZ, [RZ] ;  /* 0x00000000fffff984 */ /* 0x000fe20000000800 */
[----:B------:R-:W-:Y:S01]  /*6a30*/  @!PT LDS RZ, [RZ] ;  /* 0x00000000fffff984 */ /* 0x000fe20000000800 */
[----:B------:R-:W-:Y:S01]  /*6a40*/  @!PT LDS RZ, [RZ] ;  /* 0x00000000fffff984 */ /* 0x000fe20000000800 */
[----:B------:R-:W-:Y:S01]  /*6a50*/  @!PT LDS RZ, [RZ] ;  /* 0x00000000fffff984 */ /* 0x000fe20000000800 */
[----:B------:R2:W-:Y:S06]  /*6a60*/  MEMBAR.ALL.CTA ;  /* 0x0000000000007992 */ /* 0x0005ec0000008000 */
[----:B--2---:R-:W2:Y:S02]  /*6a70*/  FENCE.VIEW.ASYNC.S ;  /* 0x00000000000073c6 */ /* 0x004ea40000000000 */
[----:B--2---:R-:W-:Y:S01]  /*6a80*/  NOP ;  /* 0x0000000000007918 */ /* 0x004fe20000000000 */
[----:B------:R-:W-:Y:S05]  /*6a90*/  @P2 BRA `(.L_x_24) ;  /* 0xffffffd400802947 */ /* 0x000fea000383ffff */
.L_x_15:
[----:B------:R-:W-:Y:S06]  /*6aa0*/  BAR.ARV 0x8, 0x1a0 ;  /* 0x0206800000007b1d */ /* 0x000fec0000002000 */
[----:B------:R-:W-:Y:S05]  /*6ab0*/  @!P0 BRA `(.L_x_25) ;  /* 0x0000000000048947 */ /* 0x000fea0003800000 */
[----:B------:R-:W-:Y:S01]  /*6ac0*/  BPT.TRAP 0x1 ;  /* 0x000000040000795c */ /* 0x000fe20000300000 */
.L_x_25:
[----:B------:R-:W-:Y:S01]  /*6ad0*/  ULEA UR12, UR46, UR40, 0x3 ;  /* 0x000000282e0c7291 */ /* 0x000fe2000f8e183f */
[----:B------:R-:W-:-:S05]  /*6ae0*/  IMAD.U32 R4, RZ, RZ, UR47 ;  /* 0x0000002fff047e24 */ /* 0x000fca000f8e00ff */
[----:B------:R-:W-:-:S04]  /*6af0*/  SHF.L.U32 R4, R4, 0x1f, RZ ;  /* 0x0000001f04047819 */ /* 0x000fc800000006ff */
[----:B------:R3:W4:Y:S01]  /*6b00*/  SYNCS.PHASECHK.TRANS64.TRYWAIT P2, [UR12+0x30850], R4 ;  /* 0x03085004ff0075a7 */ /* 0x000722000804014c */
[----:B------:R-:W-:Y:S05]  /*6b10*/  @!P0 BRA `(.L_x_26) ;  /* 0x0000000000048947 */ /* 0x000fea0003800000 */
[----:B------:R-:W-:Y:S01]  /*6b20*/  BPT.TRAP 0x1 ;  /* 0x000000040000795c */ /* 0x000fe20000300000 */
.L_x_26:
[----:B----4-:R-:W-:Y:S05]  /*6b30*/  @P2 BRA `(.L_x_27) ;  /* 0x0000000000082947 */ /* 0x010fea0003800000 */
[----:B------:R-:W4:Y:S02]  /*6b40*/  SYNCS.PHASECHK.TRANS64.TRYWAIT P0, [UR12+0x30850], R4 ;  /* 0x03085004ff0075a7 */ /* 0x000f24000800014c */
[----:B----4-:R-:W-:Y:S05]  /*6b50*/  @!P0 BRA `(.L_x_28) ;  /* 0x00000038000c8947 */ /* 0x010fea0003800000 */
.L_x_27:
[----:B------:R-:W-:Y:S01]  /*6b60*/  R2UR UR4, R19 ;  /* 0x00000000130472ca */ /* 0x000fe200000e0000 */
[----:B------:R-:W-:Y:S01]  /*6b70*/  UIADD3 UR5, UR40, 0x400, URZ ;  /* 0x0000040028057890 */ /* 0x000fe2000fffe03f */
[----:B--2---:R-:W2:Y:S03]  /*6b80*/  LDL R14, [R1+0x4] ;  /* 0x00000400010e7983 */ /* 0x004ea60000100800 */
[----:B------:R-:W-:Y:S01]  /*6b90*/  USHF.R.U32.HI UR5, URZ, 0x4, UR5 ;  /* 0x000000043f057899 */ /* 0x000fe20008011605 */
[----:B------:R-:W5:Y:S01]  /*6ba0*/  LDL R20, [R1+0x8] ;  /* 0x0000080001147983 */ /* 0x000f620000100800 */
[----:B------:R-:W-:Y:S01]  /*6bb0*/  WARPGROUP.ARRIVE ;  /* 0x00000000000079c5 */ /* 0x000fe20000000000 */
[----:B------:R-:W-:Y:S01]  /*6bc0*/  UMOV UR7, 0x40000040 ;  /* 0x4000004000077882 */ /* 0x000fe20000000000 */
[----:B------:R-:W-:Y:S01]  /*6bd0*/  ULOP3.LUT UR5, UR5, 0x3fff, URZ, 0xc0, !UPT ;  /* 0x00003fff05057892 */ /* 0x000fe2000f8ec03f */
[----:B----4-:R-:W4:Y:S01]  /*6be0*/  SHFL.BFLY PT, R7, R6, 0x2, 0x1f ;  /* 0x0c401f0006077f89 */ /* 0x010f2200000e0000 */
[----:B------:R-:W-:Y:S01]  /*6bf0*/  UMOV UR11, 0x40000040 ;  /* 0x40000040000b7882 */ /* 0x000fe20000000000 */
[----:B------:R-:W-:Y:S01]  /*6c00*/  UMOV UR9, 0x40000040 ;  /* 0x4000004000097882 */ /* 0x000fe20000000000 */
[----:B------:R-:W-:Y:S01]  /*6c10*/  UIADD3 UR4, UR4, 0x1e800, URZ ;  /* 0x0001e80004047890 */ /* 0x000fe2000fffe03f */
[----:B------:R-:W1:Y:S01]  /*6c20*/  SHFL.BFLY PT, R8, R5, 0x2, 0x1f ;  /* 0x0c401f0005087f89 */ /* 0x000e6200000e0000 */
[----:B------:R-:W-:Y:S01]  /*6c30*/  UIMAD UR6, UR46, 0x600, UR5 ;  /* 0x000006002e0678a4 */ /* 0x000fe2000f8e0205 */
[C---:B------:R-:W-:Y:S01]  /*6c40*/  IADD3 R11, P4, R156.reuse, 0x20, RZ ;  /* 0x000000209c0b7810 */ /* 0x040fe20007f9e0ff */
[----:B------:R-:W-:Y:S01]  /*6c50*/  USHF.R.U32.HI UR4, URZ, 0x4, UR4 ;  /* 0x000000043f047899 */ /* 0x000fe20008011604 */
[----:B------:R-:W-:Y:S01]  /*6c60*/  LOP3.LUT R13, R156, 0x380, RZ, 0xc0, !PT ;  /* 0x000003809c0d7812 */ /* 0x000fe200078ec0ff */
[----:B------:R-:W-:Y:S01]  /*6c70*/  UMOV UR5, 0x40000040 ;  /* 0x4000004000057882 */ /* 0x000fe20000000000 */
[----:B------:R-:W-:Y:S01]  /*6c80*/  UIADD3 UR10, UR6, 0x80, URZ ;  /* 0x00000080060a7890 */ /* 0x000fe2000fffe03f */
[----:B------:R-:W-:Y:S01]  /*6c90*/  LOP3.LUT R10, R11, 0x380, RZ, 0xc0, !PT ;  /* 0x000003800b0a7812 */ /* 0x000fe200078ec0ff */
[----:B------:R-:W-:Y:S01]  /*6ca0*/  ULOP3.LUT UR4, UR4, 0x3fff, URZ, 0xc0, !UPT ;  /* 0x00003fff04047892 */ /* 0x000fe2000f8ec03f */
[----:B------:R-:W-:Y:S01]  /*6cb0*/  SHF.R.U64 R13, R13, 0x3, RZ ;  /* 0x000000030d0d7819 */ /* 0x000fe200000012ff */
[----:B------:R-:W-:Y:S01]  /*6cc0*/  UIADD3 UR42, -UR41, URZ, URZ ;  /* 0x0000003f292a7290 */ /* 0x000fe2000fffe13f */
[----:B------:R-:W-:Y:S01]  /*6cd0*/  SHF.R.U64 R10, R10, 0x3, RZ ;  /* 0x000000030a0a7819 */ /* 0x000fe200000012ff */
[----:B------:R-:W-:Y:S01]  /*6ce0*/  ULOP3.LUT UR4, UR4, 0x10000, URZ, 0xfc, !UPT ;  /* 0x0001000004047892 */ /* 0x000fe2000f8efc3f */
[----:B------:R-:W-:Y:S01]  /*6cf0*/  LOP3.LUT R12, R13, R156, RZ, 0x3c, !PT ;  /* 0x0000009c0d0c7212 */ /* 0x000fe200078e3cff */
[--C-:B------:R-:W-:Y:S01]  /*6d00*/  IMAD.MOV.U32 R13, RZ, RZ, R157.reuse ;  /* 0x000000ffff0d7224 */ /* 0x100fe200078e009d */
[----:B------:R-:W-:Y:S01]  /*6d10*/  LOP3.LUT R10, R10, R11, RZ, 0x3c, !PT ;  /* 0x0000000b0a0a7212 */ /* 0x000fe200078e3cff */
[----:B------:R-:W-:Y:S01]  /*6d20*/  UIADD3 UR8, UR4, 0x2, URZ ;  /* 0x0000000204087890 */ /* 0x000fe2000fffe03f */
[----:B------:R-:W-:Y:S01]  /*6d30*/  IMAD.X R11, RZ, RZ, R157, P4 ;  /* 0x000000ffff0b7224 */ /* 0x000fe200020e069d */
[----:B------:R-:W-:Y:S01]  /*6d40*/  UIADD3 UR43, -UR44, URZ, URZ ;  /* 0x0000003f2c2b7290 */ /* 0x000fe2000fffe13f */
[----:B------:R-:W-:Y:S01]  /*6d50*/  MOV R41, R12 ;  /* 0x0000000c00297202 */ /* 0x000fe20000000f00 */
[----:B----4-:R-:W-:Y:S01]  /*6d60*/  FADD.FTZ R7, R7, R6 ;  /* 0x0000000607077221 */ /* 0x010fe20000010000 */
[----:B------:R-:W-:Y:S01]  /*6d70*/  HGMMA.64x64x16.F32.BF16 R120, gdesc[UR4].tnspB, R120, gsb0 ;  /* 0x40e00000047879f0 */ /* 0x000fe20008001878 */
[----:B------:R-:W-:Y:S01]  /*6d80*/  UMOV UR7, 0x40000040 ;  /* 0x4000004000077882 */ /* 0x000fe20000000000 */
[----:B------:R-:W-:Y:S01]  /*6d90*/  UMOV UR5, 0x40000040 ;  /* 0x4000004000057882 */ /* 0x000fe20000000000 */
[----:B-1----:R-:W-:Y:S01]  /*6da0*/  FADD.FTZ R8, R8, R5 ;  /* 0x0000000508087221 */ /* 0x002fe20000010000 */
[----:B---3--:R-:W1:Y:S01]  /*6db0*/  SHFL.BFLY PT, R4, R7, 0x1, 0x1f ;  /* 0x0c201f0007047f89 */ /* 0x008e6200000e0000 */
[----:B------:R-:W-:-:S02]  /*6dc0*/  IADD3 R5, P0, R156, 0x60, RZ ;  /* 0x000000609c057810 */ /* 0x000fc40007f1e0ff */
[----:B------:R-:W-:Y:S02]  /*6dd0*/  CS2R R12, SRZ ;  /* 0x00000000000c7805 */ /* 0x000fe4000001ff00 */
[----:B------:R-:W-:Y:S01]  /*6de0*/  MOV R40, R10 ;  /* 0x0000000a00287202 */ /* 0x000fe20000000f00 */
[----:B------:R-:W3:Y:S01]  /*6df0*/  SHFL.BFLY PT, R15, R8, 0x1, 0x1f ;  /* 0x0c201f00080f7f89 */ /* 0x000ee200000e0000 */
[----:B------:R-:W-:Y:S02]  /*6e00*/  IMAD.MOV.U32 R19, RZ, RZ, -0x800000 ;  /* 0xff800000ff137424 */ /* 0x000fe400078e00ff */
[----:B------:R-:W-:Y:S01]  /*6e10*/  IMAD.MOV.U32 R21, RZ, RZ, -0x800000 ;  /* 0xff800000ff157424 */ /* 0x000fe200078e00ff */
[----:B------:R-:W4:Y:S01]  /*6e20*/  S2R R45, SR_TID.X ;  /* 0x00000000002d7919 */ /* 0x000f220000002100 */
[----:B-1----:R-:W-:Y:S01]  /*6e30*/  FADD.FTZ R18, R7, R4 ;  /* 0x0000000407127221 */ /* 0x002fe20000010000 */
[----:B------:R-:W-:Y:S02]  /*6e40*/  LOP3.LUT R4, R5, 0x380, RZ, 0xc0, !PT ;  /* 0x0000038005047812 */ /* 0x000fe400078ec0ff */
[----:B------:R-:W-:Y:S01]  /*6e50*/  IADD3 R7, P3, R156, 0x40, RZ ;  /* 0x000000409c077810 */ /* 0x000fe20007f7e0ff */
[----:B---3--:R-:W-:Y:S01]  /*6e60*/  FADD.FTZ R8, R8, R15 ;  /* 0x0000000f08087221 */ /* 0x008fe20000010000 */
[----:B------:R-:W-:Y:S01]  /*6e70*/  FSETP.NE.FTZ.AND P2, PT, R18, RZ, PT ;  /* 0x000000ff1200720b */ /* 0x000fe20003f55000 */
[----:B------:R-:W-:Y:S01]  /*6e80*/  IMAD.U32 R15, RZ, RZ, UR12 ;  /* 0x0000000cff0f7e24 */ /* 0x000fe2000f8e00ff */
[----:B------:R-:W-:-:S02]  /*6e90*/  SHF.R.U64 R4, R4, 0x3, RZ ;  /* 0x0000000304047819 */ /* 0x000fc400000012ff */
[----:B------:R-:W-:Y:S01]  /*6ea0*/  FSETP.NE.FTZ.AND P4, PT, R8, RZ, PT ;  /* 0x000000ff0800720b */ /* 0x000fe20003f95000 */
[----:B------:R-:W-:Y:S01]  /*6eb0*/  @!P1 VIADD R15, R15, 0x30860 ;  /* 0x000308600f0f9836 */ /* 0x000fe20000000000 */
[----:B------:R-:W-:Y:S01]  /*6ec0*/  LOP3.LUT R4, R4, R5, RZ, 0x3c, !PT ;  /* 0x0000000504047212 */ /* 0x000fe200078e3cff */
[----:B------:R-:W-:Y:S01]  /*6ed0*/  IMAD.X R5, RZ, RZ, R157, P0 ;  /* 0x000000ffff057224 */ /* 0x000fe200000e069d */
[----:B------:R-:W-:Y:S02]  /*6ee0*/  LOP3.LUT R6, R7, 0x380, RZ, 0xc0, !PT ;  /* 0x0000038007067812 */ /* 0x000fe400078ec0ff */
[----:B------:R-:W-:Y:S01]  /*6ef0*/  @!P1 PRMT R15, RZ, 0x654, R15 ;  /* 0x00000654ff0f9816 */ /* 0x000fe2000000000f */
[C---:B----4-:R-:W-:Y:S01]  /*6f00*/  VIADD R46, R45.reuse, 0xffffff80 ;  /* 0xffffff802d2e7836 */ /* 0x050fe20000000000 */
[----:B------:R-:W-:Y:S01]  /*6f10*/  MOV R36, R4 ;  /* 0x0000000400247202 */ /* 0x000fe20000000f00 */
[----:B------:R-:W1:Y:S01]  /*6f20*/  @P2 MUFU.LG2 R10, R18 ;  /* 0x00000012000a2308 */ /* 0x000e620000000c00 */
[----:B------:R-:W-:Y:S01]  /*6f30*/  SHF.R.U64 R6, R6, 0x3, RZ ;  /* 0x0000000306067819 */ /* 0x000fe200000012ff */
[----:B------:R-:W3:Y:S01]  /*6f40*/  LDC.64 R4, c[0x0][0xb78] ;  /* 0x0002de00ff047b82 */ /* 0x000ee20000000a00 */
[----:B------:R-:W-:-:S02]  /*6f50*/  VIADD R45, R45, 0xffffff80 ;  /* 0xffffff802d2d7836 */ /* 0x000fc40000000000 */
[----:B------:R-:W-:Y:S01]  /*6f60*/  @P4 FMUL.FTZ R23, R0, 0.69314718246459960938 ;  /* 0x3f31721800174820 */ /* 0x000fe20000410000 */
[----:B------:R-:W-:Y:S01]  /*6f70*/  LOP3.LUT R6, R6, R7, RZ, 0x3c, !PT ;  /* 0x0000000706067212 */ /* 0x000fe200078e3cff */
[----:B------:R-:W-:Y:S01]  /*6f80*/  IMAD.X R7, RZ, RZ, R157, P3 ;  /* 0x000000ffff077224 */ /* 0x000fe200018e069d */
[----:B------:R-:W-:Y:S01]  /*6f90*/  @P2 MUFU.RCP R12, R18 ;  /* 0x00000012000c2308 */ /* 0x000fe20000001000 */
[----:B------:R-:W-:-:S03]  /*6fa0*/  SHF.R.S32.HI R45, RZ, 0x1f, R45 ;  /* 0x0000001fff2d7819 */ /* 0x000fc6000001142d */
[----:B------:R-:W-:Y:S02]  /*6fb0*/  MOV R38, R6 ;  /* 0x0000000600267202 */ /* 0x000fe40000000f00 */
[----:B------:R-:W-:Y:S02]  /*6fc0*/  LEA.HI R45, R45, R46, RZ, 0x5 ;  /* 0x0000002e2d2d7211 */ /* 0x000fe400078f28ff */
[----:B------:R-:W-:Y:S01]  /*6fd0*/  @P4 MUFU.RCP R13, R8 ;  /* 0x00000008000d4308 */ /* 0x000fe20000001000 */
[----:B-1----:R-:W-:Y:S01]  /*6fe0*/  @P2 FMUL.FTZ R11, R10, 0.69314718246459960938 ;  /* 0x3f3172180a0b2820 */ /* 0x002fe20000410000 */
[----:B------:R-:W-:Y:S01]  /*6ff0*/  SHF.R.S32.HI R45, RZ, 0x5, R45 ;  /* 0x00000005ff2d7819 */ /* 0x000fe2000001142d */
[----:B------:R-:W-:Y:S02]  /*7000*/  WARPGROUP.DEPBAR.LE gsb0, 0x0 ;  /* 0x00008000000079c5 */ /* 0x000fe40000010000 */
[----:B------:R-:W-:-:S06]  /*7010*/  WARPGROUP.ARRIVE ;  /* 0x00000000000079c5 */ /* 0x000fcc0000000000 */
[----:B------:R-:W-:Y:S01]  /*7020*/  HGMMA.64x64x16.F32.BF16 R120, gdesc[UR8].tnspB, R120, gsb0 ;  /* 0x40e00000087879f0 */ /* 0x000fe20008001878 */
[----:B------:R-:W-:Y:S02]  /*7030*/  UIADD3 UR10, UR6, 0x100, URZ ;  /* 0x00000100060a7890 */ /* 0x000fe4000fffe03f */
[----:B------:R-:W-:Y:S01]  /*7040*/  UIADD3 UR8, UR4, 0x4, URZ ;  /* 0x0000000404087890 */ /* 0x000fe2000fffe03f */
[----:B------:R-:W-:Y:S01]  /*7050*/  UMOV UR11, 0x40000040 ;  /* 0x40000040000b7882 */ /* 0x000fe20000000000 */
[----:B------:R-:W-:Y:S01]  /*7060*/  UMOV UR9, 0x40000040 ;  /* 0x4000004000097882 */ /* 0x000fe20000000000 */
        /* <DEDUP_REMOVED lines=14> */
[----:B--2---:R-:W-:Y:S02]  /*7150*/  LOP3.LUT P0, RZ, R14, 0x3, RZ, 0xc0, !PT ;  /* 0x000000030eff7812 */ /* 0x004fe4000780c0ff */
[----:B------:R1:W2:Y:S02]  /*7160*/  @P4 MUFU.LG2 R14, R8 ;  /* 0x00000008000e4308 */ /* 0x0002a40000000c00 */
[----:B-1----:R-:W-:-:S04]  /*7170*/  @P2 FMUL.FTZ R8, R0, 0.69314718246459960938 ;  /* 0x3f31721800082820 */ /* 0x002fc80000410000 */
[----:B------:R-:W-:Y:S01]  /*7180*/  @P2 FFMA.FTZ R19, R8, R3, R11 ;  /* 0x0000000308132223 */ /* 0x000fe2000001000b */
[----:B--2---:R-:W-:-:S04]  /*7190*/  @P4 FMUL.FTZ R14, R14, 0.69314718246459960938 ;  /* 0x3f3172180e0e4820 */ /* 0x004fc80000410000 */
[----:B------:R-:W-:Y:S01]  /*71a0*/  @P4 FFMA.FTZ R21, R23, R9, R14 ;  /* 0x0000000917154223 */ /* 0x000fe2000001000e */
        /* <DEDUP_REMOVED lines=42> */
[----:B------:R-:W-:Y:S02]  /*7450*/  UIADD3 UR6, UR6, 0x580, URZ ;  /* 0x0000058006067890 */ /* 0x000fe4000fffe03f */
[----:B------:R-:W-:Y:S01]  /*7460*/  UIADD3 UR4, UR4, 0xc06, URZ ;  /* 0x00000c0604047890 */ /* 0x000fe2000fffe03f */
[----:B------:R-:W-:Y:S02]  /*7470*/  WARPGROUP.DEPBAR.LE gsb0, 0x0 ;  /* 0x00008000000079c5 */ /* 0x000fe40000010000 */
[----:B------:R-:W-:-:S06]  /*7480*/  WARPGROUP.ARRIVE ;  /* 0x00000000000079c5 */ /* 0x000fcc0000000000 */
[----:B------:R-:W-:Y:S01]  /*7490*/  HGMMA.64x64x16.F32.BF16 R120, gdesc[UR8].tnspB, R120, gsb0 ;  /* 0x40e00000087879f0 */ /* 0x000fe20008001878 */
[----:B------:R-:W-:Y:S02]  /*74a0*/  ULDC.64 UR8, c[0x0][0xb70] ;  /* 0x0002dc0000087ab9 */ /* 0x000fe40000000a00 */
[----:B------:R-:W-:Y:S02]  /*74b0*/  WARPGROUP.DEPBAR.LE gsb0, 0x0 ;  /* 0x00008000000079c5 */ /* 0x000fe40000010000 */
[----:B------:R-:W-:-:S06]  /*74c0*/  WARPGROUP.ARRIVE ;  /* 0x00000000000079c5 */ /* 0x000fcc0000000000 */
[----:B------:R-:W-:Y:S01]  /*74d0*/  HGMMA.64x64x16.F32.BF16 R120, gdesc[UR4].tnspB, R120, gsb0 ;  /* 0x40e00000047879f0 */ /* 0x000fe20008001878 */
[----:B------:R-:W-:Y:S01]  /*74e0*/  ULDC UR4, c[0x0][0xda8] ;  /* 0x00036a0000047ab9 */ /* 0x000fe20000000800 */
[----:B------:R-:W-:Y:S01]  /*74f0*/  ULDC UR7, c[0x0][0xa88] ;  /* 0x0002a20000077ab9 */ /* 0x000fe20000000800 */
[----:B------:R-:W-:-:S03]  /*7500*/  UIMAD UR42, UR4, UR42, UR48 ;  /* 0x0000002a042a72a4 */ /* 0x000fc6000f8e0230 */
[----:B------:R-:W-:Y:S01]  /*7510*/  ULDC UR4, c[0x0][0xdb4] ;  /* 0x00036d0000047ab9 */ /* 0x000fe20000000800 */
[----:B------:R-:W-:Y:S02]  /*7520*/  UIMAD UR42, UR42, 0xc0, URZ ;  /* 0x000000c02a2a78a4 */ /* 0x000fe4000f8e023f */
[----:B------:R-:W-:-:S04]  /*7530*/  UIMAD UR43, UR4, UR43, UR41 ;  /* 0x0000002b042b72a4 */ /* 0x000fc8000f8e0229 */
[----:B------:R-:W-:Y:S01]  /*7540*/  USHF.R.S32.HI UR4, URZ, 0x1f, UR43 ;  /* 0x0000001f3f047899 */ /* 0x000fe2000801142b */
[----:B-----5:R-:W-:-:S03]  /*7550*/  VIADD R31, R20, UR42 ;  /* 0x0000002a141f7c36 */ /* 0x020fc60008000000 */
[----:B------:R-:W-:Y:S01]  /*7560*/  UIMAD UR6, UR4, UR8, URZ ;  /* 0x00000008040672a4 */ /* 0x000fe2000f8e023f */
[C---:B------:R-:W-:Y:S01]  /*7570*/  VIADD R6, R31.reuse, 0x8 ;  /* 0x000000081f067836 */ /* 0x040fe20000000000 */
[----:B------:R-:W-:Y:S01]  /*7580*/  UIMAD.WIDE.U32 UR4, UR43, UR8, URZ ;  /* 0x000000082b0472a5 */ /* 0x000fe2000f8e003f */
[----:B------:R-:W-:Y:S01]  /*7590*/  SHF.R.S32.HI R43, RZ, 0x1f, R31 ;  /* 0x0000001fff2b7819 */ /* 0x000fe2000001141f */
[----:B------:R-:W-:Y:S02]  /*75a0*/  UIMAD UR6, UR43, UR9, UR6 ;  /* 0x000000092b0672a4 */ /* 0x000fe4000f8e0206 */
[----:B------:R-:W-:Y:S02]  /*75b0*/  ISETP.GE.OR P3, PT, R6, UR7, P0 ;  /* 0x0000000706007c0c */ /* 0x000fe40008766670 */
[----:B------:R-:W-:Y:S01]  /*75c0*/  IMAD.U32 R6, RZ, RZ, UR4 ;  /* 0x00000004ff067e24 */ /* 0x000fe2000f8e00ff */
[----:B------:R-:W-:Y:S01]  /*75d0*/  USHF.R.S32.HI UR4, URZ, 0x1f, UR44 ;  /* 0x0000001f3f047899 */ /* 0x000fe2000801142c */
[----:B------:R-:W-:Y:S01]  /*75e0*/  IMAD.U32 R7, RZ, RZ, UR5 ;  /* 0x00000005ff077e24 */ /* 0x000fe2000f8e00ff */
[----:B------:R-:W-:Y:S01]  /*75f0*/  UIADD3 UR6, UR5, UR6, URZ ;  /* 0x0000000605067290 */ /* 0x000fe2000fffe03f */
[----:B------:R-:W-:-:S03]  /*7600*/  ISETP.GE.OR P0, PT, R31, UR7, P0 ;  /* 0x000000071f007c0c */ /* 0x000fc60008706670 */
[C---:B---3--:R-:W-:Y:S01]  /*7610*/  IMAD R8, R4.reuse, UR4, RZ ;  /* 0x0000000404087c24 */ /* 0x048fe2000f8e02ff */
[----:B------:R-:W-:Y:S01]  /*7620*/  ULDC.64 UR4, c[0x0][0xb40] ;  /* 0x0002d00000047ab9 */ /* 0x000fe20000000a00 */
[----:B------:R-:W-:Y:S02]  /*7630*/  IMAD.U32 R7, RZ, RZ, UR6 ;  /* 0x00000006ff077e24 */ /* 0x000fe4000f8e00ff */
[----:B------:R-:W-:Y:S02]  /*7640*/  IMAD R44, R5, UR44, R8 ;  /* 0x0000002c052c7c24 */ /* 0x000fe4000f8e0208 */
[----:B------:R-:W-:Y:S01]  /*7650*/  IMAD.WIDE.U32 R8, R4, UR44, R6 ;  /* 0x0000002c04087c25 */ /* 0x000fe2000f8e0006 */
[----:B------:R-:W-:Y:S02]  /*7660*/  WARPGROUP.DEPBAR.LE gsb0, 0x0 ;  /* 0x00008000000079c5 */ /* 0x000fe40000010000 */
[----:B------:R1:W-:Y:S01]  /*7670*/  @!P1 SYNCS.ARRIVE.TRANS64.RED.A1T0 RZ, [R15+URZ], RZ ;  /* 0x000000ff0fff99a7 */ /* 0x0003e2000810043f */
[-C--:B------:R-:W-:Y:S01]  /*7680*/  FMUL.FTZ R0, R121, R12.reuse ;  /* 0x0000000c79007220 */ /* 0x080fe20000410000 */
        /* <DEDUP_REMOVED lines=14> */
[----:B------:R-:W-:Y:S01]  /*7770*/  FMUL.FTZ R37, R148, R12 ;  /* 0x0000000c94257220 */ /* 0x000fe20000410000 */
[-C--:B------:R-:W-:Y:S01]  /*7780*/  FMUL.FTZ R12, R127, R13.reuse ;  /* 0x0000000d7f0c7220 */ /* 0x080fe20000410000 */
[-C--:B-1----:R-:W-:Y:S01]  /*7790*/  FMUL.FTZ R15, R126, R13.reuse ;  /* 0x0000000d7e0f7220 */ /* 0x082fe20000410000 */
[----:B------:R-:W-:Y:S01]  /*77a0*/  F2FP.BF16.F32.PACK_AB R6, R11, R14 ;  /* 0x0000000e0b06723e */ /* 0x000fe200000010ff */
[-C--:B------:R-:W-:Y:S01]  /*77b0*/  FMUL.FTZ R5, R123, R13.reuse ;  /* 0x0000000d7b057220 */ /* 0x080fe20000410000 */
[----:B------:R-:W-:Y:S01]  /*77c0*/  FMUL.FTZ R10, R122, R13 ;  /* 0x0000000d7a0a7220 */ /* 0x000fe20000410000 */
[----:B------:R-:W-:Y:S01]  /*77d0*/  F2FP.BF16.F32.PACK_AB R4, R0, R3 ;  /* 0x000000030004723e */ /* 0x000fe200000010ff */
[----:B------:R-:W-:Y:S01]  /*77e0*/  FMUL.FTZ R14, R139, R13 ;  /* 0x0000000d8b0e7220 */ /* 0x000fe20000410000 */
[----:B------:R-:W-:Y:S01]  /*77f0*/  F2FP.BF16.F32.PACK_AB R7, R12, R15 ;  /* 0x0000000f0c07723e */ /* 0x000fe200000010ff */
[-C--:B------:R-:W-:Y:S01]  /*7800*/  FMUL.FTZ R15, R138, R13.reuse ;  /* 0x0000000d8a0f7220 */ /* 0x080fe20000410000 */
[----:B------:R-:W-:Y:S01]  /*7810*/  IADD3 R42, P1, R31, R8, RZ ;  /* 0x000000081f2a7210 */ /* 0x000fe20007f3e0ff */
        /* <DEDUP_REMOVED lines=10> */
[----:B------:R-:W-:Y:S01]  /*78c0*/  F2FP.BF16.F32.PACK_AB R5, R5, R10 ;  /* 0x0000000a0505723e */ /* 0x000fe200000010ff */
[----:B------:R-:W-:Y:S01]  /*78d0*/  BAR.SYNC.DEFER_BLOCKING 0x1, 0x180 ;  /* 0x0046000000007b1d */ /* 0x000fe20000010000 */
[----:B------:R-:W-:-:S02]  /*78e0*/  IADD3.X R43, R43, R9, R44, P1, !PT ;  /* 0x000000092b2b7210 */ /* 0x000fc40000ffe42c */
[----:B------:R-:W-:Y:S02]  /*78f0*/  F2FP.BF16.F32.PACK_AB R13, R14, R15 ;  /* 0x0000000f0e0d723e */ /* 0x000fe400000010ff */
[----:B------:R-:W-:Y:S02]  /*7900*/  F2FP.BF16.F32.PACK_AB R8, R18, R23 ;  /* 0x000000171208723e */ /* 0x000fe400000010ff */
[----:B------:R-:W-:Y:S02]  /*7910*/  F2FP.BF16.F32.PACK_AB R9, R0, R3 ;  /* 0x000000030009723e */ /* 0x000fe400000010ff */
[----:B------:R-:W-:Y:S01]  /*7920*/  F2FP.BF16.F32.PACK_AB R10, R20, R25 ;  /* 0x00000019140a723e */ /* 0x000fe200000010ff */
[----:B------:R-:W1:Y:S01]  /*7930*/  SHFL.IDX PT, R0, R45, RZ, 0x1f ;  /* 0x00001fff2d007589 */ /* 0x000e6200000e0000 */
[----:B------:R-:W-:Y:S02]  /*7940*/  F2FP.BF16.F32.PACK_AB R11, R11, R12 ;  /* 0x0000000c0b0b723e */ /* 0x000fe400000010ff */
[----:B------:R-:W-:-:S02]  /*7950*/  F2FP.BF16.F32.PACK_AB R14, R24, R29 ;  /* 0x0000001d180e723e */ /* 0x000fc400000010ff */
[----:B------:R-:W-:Y:S02]  /*7960*/  F2FP.BF16.F32.PACK_AB R12, R22, R27 ;  /* 0x0000001b160c723e */ /* 0x000fe400000010ff */
[----:B------:R-:W-:Y:S02]  /*7970*/  F2FP.BF16.F32.PACK_AB R15, R26, R31 ;  /* 0x0000001f1a0f723e */ /* 0x000fe400000010ff */
[----:B------:R-:W-:Y:S02]  /*7980*/  F2FP.BF16.F32.PACK_AB R29, R30, R35 ;  /* 0x000000231e1d723e */ /* 0x000fe400000010ff */
[----:B------:R-:W-:Y:S02]  /*7990*/  F2FP.BF16.F32.PACK_AB R28, R28, R33 ;  /* 0x000000211c1c723e */ /* 0x000fe400000010ff */
[----:B------:R-:W-:Y:S01]  /*79a0*/  F2FP.BF16.F32.PACK_AB R30, R32, R37 ;  /* 0x00000025201e723e */ /* 0x000fe200000010ff */
[----:B------:R2:W-:Y:S01]  /*79b0*/  STSM.16.M88.4 [R41], R4 ;  /* 0x0000000429007844 */ /* 0x0005e20000000200 */
[----:B------:R-:W-:-:S03]  /*79c0*/  F2FP.BF16.F32.PACK_AB R31, R34, R39 ;  /* 0x00000027221f723e */ /* 0x000fc600000010ff */
[----:B------:R3:W-:Y:S04]  /*79d0*/  STSM.16.M88.4 [R40], R8 ;  /* 0x0000000828007844 */ /* 0x0007e80000000200 */
[----:B------:R3:W-:Y:S04]  /*79e0*/  STSM.16.M88.4 [R38], R12 ;  /* 0x0000000c26007844 */ /* 0x0007e80000000200 */
[----:B------:R3:W-:Y:S01]  /*79f0*/  STSM.16.M88.4 [R36], R28 ;  /* 0x0000001c24007844 */ /* 0x0007e20000000200 */
[----:B------:R-:W-:Y:S01]  /*7a00*/  @!PT LDS RZ, [RZ] ;  /* 0x00000000fffff984 */ /* 0x000fe20000000800 */
[----:B------:R-:W-:Y:S01]  /*7a10*/  @!PT LDS RZ, [RZ] ;  /* 0x00000000fffff984 */ /* 0x000fe20000000800 */
[----:B------:R-:W-:Y:S01]  /*7a20*/  @!PT LDS RZ, [RZ] ;  /* 0x00000000fffff984 */ /* 0x000fe20000000800 */
[----:B------:R4:W-:Y:S06]  /*7a30*/  MEMBAR.ALL.CTA ;  /* 0x0000000000007992 */ /* 0x0009ec0000008000 */
[----:B----4-:R-:W4:Y:S02]  /*7a40*/  FENCE.VIEW.ASYNC.S ;  /* 0x00000000000073c6 */ /* 0x010f240000000000 */
[----:B----4-:R-:W-:Y:S06]  /*7a50*/  BAR.ARV 0x1, 0x1a0 ;  /* 0x0046800000007b1d */ /* 0x010fec0000002000 */
[----:B--2---:R-:W-:Y:S01]  /*7a60*/  LEA R4, P1, R42, UR4, 0x2 ;  /* 0x000000042a047c11 */ /* 0x004fe2000f8210ff */
[----:B------:R-:W-:-:S02]  /*7a70*/  ULDC UR4, c[0x0][0xc] ;  /* 0x0000030000047ab9 */ /* 0x000fc40000000800 */
[----:B------:R-:W-:Y:S01]  /*7a80*/  UIADD3 UR48, UR4, UR48, URZ ;  /* 0x0000003004307290 */ /* 0x000fe2000fffe03f */
[----:B------:R-:W-:-:S05]  /*7a90*/  LEA.HI.X R5, R42, UR5, R43, 0x2, P1 ;  /* 0x000000052a057c11 */ /* 0x000fca00088f142b */
[----:B------:R3:W-:Y:S04]  /*7aa0*/  @!P3 STG.E desc[UR38][R4.64+0x20], R21 ;  /* 0x000020150400b986 */ /* 0x0007e8000c101926 */
[----:B------:R3:W-:Y:S01]  /*7ab0*/  @!P0 STG.E desc[UR38][R4.64], R19 ;  /* 0x0000001304008986 */ /* 0x0007e2000c101926 */
[----:B-1----:R-:W-:-:S13]  /*7ac0*/  ISETP.NE.AND P0, PT, R0, 0xb, PT ;  /* 0x0000000b0000780c */ /* 0x002fda0003f05270 */
[----:B---3--:R-:W-:Y:S05]  /*7ad0*/  @P0 BRA `(.L_x_29) ;  /* 0x00000000003c0947 */ /* 0x008fea0003800000 */
[----:B------:R-:W-:Y:S01]  /*7ae0*/  BAR.SYNC.DEFER_BLOCKING 0x1, 0x1a0 ;  /* 0x0046800000007b1d */ /* 0x000fe20000010000 */
[----:B------:R-:W-:-:S05]  /*7af0*/  ELECT P0, URZ, PT ;  /* 0x00000000003f782f */ /* 0x000fca0003800000 */
[----:B------:R-:W-:Y:S08]  /*7b00*/  BSSY B0, `(.L_x_29) ;  /* 0x000000c000007945 */ /* 0x000ff00003800000 */
[----:B------:R-:W-:Y:S05]  /*7b10*/  @!P0 BRA `(.L_x_30) ;  /* 0x0000000000288947 */ /* 0x000fea0003800000 */
[----:B------:R-:W-:Y:S01]  /*7b20*/  UIADD3 UR4, UP0, UR36, 0x9f0, URZ ;  /* 0x000009f024047890 */ /* 0x000fe2000ff1e03f */
[----:B------:R-:W-:Y:S01]  /*7b30*/  UMOV UR41, URZ ;  /* 0x0000003f00297c82 */ /* 0x000fe20008000000 */
[----:B------:R-:W-:Y:S02]  /*7b40*/  UMOV UR45, URZ ;  /* 0x0000003f002d7c82 */ /* 0x000fe40008000000 */
[----:B------:R-:W-:Y:S02]  /*7b50*/  UIADD3.X UR5, URZ, UR37, URZ, UP0, !UPT ;  /* 0x000000253f057290 */ /* 0x000fe400087fe43f */
[----:B------:R-:W-:-:S04]  /*7b60*/  UIADD3 UR6, UR40, 0x30820, URZ ;  /* 0x0003082028067890 */ /* 0x000fc8000fffe03f */
[----:B------:R-:W-:-:S03]  /*7b70*/  UPRMT UR6, URZ, 0x654, UR6 ;  /* 0x000006543f067896 */ /* 0x000fc60008000006 */
[----:B------:R1:W-:Y:S01]  /*7b80*/  UTMASTG.5D [UR40], [UR4] ;  /* 0x00000028040073b5 */ /* 0x0003e20008020000 */
[----:B------:R0:W-:Y:S01]  /*7b90*/  UTMACMDFLUSH ;  /* 0x00000000000079b7 */ /* 0x0001e20000000000 */
[----:B------:R-:W-:-:S04]  /*7ba0*/  DEPBAR.LE SB0, 0x0 ;  /* 0x000080000000791a */ /* 0x000fc80000000000 */
[----:B-1----:R-:W-:Y:S03]  /*7bb0*/  SYNCS.ARRIVE.TRANS64.RED.A1T0 RZ, [UR6], RZ ;  /* 0x000000ffffff79a7 */ /* 0x002fe60008100406 */
.L_x_30:
[----:B------:R-:W-:Y:S05]  /*7bc0*/  BSYNC B0 ;  /* 0x0000000000007941 */ /* 0x000fea0003800000 */
.L_x_29:
[----:B------:R-:W2:Y:S01]  /*7bd0*/  LDL.LU R3, [R1] ;  /* 0x0000000001037983 */ /* 0x000ea20000300800 */
[----:B------:R-:W1:Y:S01]  /*7be0*/  LDC R0, c[0x0][0xda4] ;  /* 0x00036900ff007b82 */ /* 0x000e620000000800 */
[----:B------:R-:W-:-:S04]  /*7bf0*/  UIADD3 UR46, UR46, 0x1, URZ ;  /* 0x000000012e2e7890 */ /* 0x000fc8000fffe03f */
[----:B------:R-:W-:-:S04]  /*7c00*/  UISETP.NE.AND UP0, UPT, UR46, 0x2, UPT ;  /* 0x000000022e00788c */ /* 0x000fc8000bf05270 */
[----:B------:R-:W-:Y:S02]  /*7c10*/  USEL UR4, URZ, 0x1, UP0 ;  /* 0x000000013f047887 */ /* 0x000fe40008000000 */
[----:B------:R-:W-:Y:S02]  /*7c20*/  USEL UR46, UR46, URZ, UP0 ;  /* 0x0000003f2e2e7287 */ /* 0x000fe40008000000 */
[----:B------:R-:W-:Y:S01]  /*7c30*/  ULOP3.LUT UR47, UR47, UR4, URZ, 0x3c, !UPT ;  /* 0x000000042f2f7292 */ /* 0x000fe2000f8e3c3f */
[----:B-1----:R-:W-:Y:S01]  /*7c40*/  ISETP.LE.AND P0, PT, R0, UR48, PT ;  /* 0x0000003000007c0c */ /* 0x002fe2000bf03270 */
[----:B--2---:R-:W-:-:S05]  /*7c50*/  VIADD R3, R3, 0x1 ;  /* 0x0000000103037836 */ /* 0x004fca0000000000 */
[----:B------:R1:W-:Y:S07]  /*7c60*/  STL [R1], R3 ;  /* 0x0000000301007387 */ /* 0x0003ee0000100800 */
[----:B------:R-:W-:Y:S05]  /*7c70*/  @!P0 BRA `(.L_x_31) ;  /* 0xffffff9000ac8947 */ /* 0x000fea000383ffff */
[----:B------:R-:W-:Y:S05]  /*7c80*/  EXIT ;  /* 0x000000000000794d */ /* 0x000fea0003800000 */
.L_x_7:
[----:B------:R-:W-:-:S08]  /*7c90*/  NOP ;  /* 0x0000000000007918 */ /* 0x000fd00000000000 */
[----:B---3--:R-:W1:-:S00]  /*7ca0*/  USETMAXREG.DEALLOC.CTAPOOL 0x20 ;  /* 0x00000020000079c8 */ /* 0x008e4000080e0500 */
[----:B-1----:R-:W-:-:S06]  /*7cb0*/  LOP3.LUT R0, R0, 0x3, RZ, 0xc0, !PT ;  /* 0x0000000300007812 */ /* 0x002fcc00078ec0ff */
[----:B------:R-:W1:Y:S02]  /*7cc0*/  SHFL.IDX PT, R0, R0, RZ, 0x1f ;  /* 0x00001fff00007589 */ /* 0x000e6400000e0000 */
[----:B-1----:R-:W-:-:S13]  /*7cd0*/  ISETP.NE.AND P0, PT, R0, RZ, PT ;  /* 0x000000ff0000720c */ /* 0x002fda0003f05270 */
[----:B------:R-:W-:Y:S05]  /*7ce0*/  @P0 EXIT ;  /* 0x000000000000094d */ /* 0x000fea0003800000 */
[----:B------:R-:W1:Y:S01]  /*7cf0*/  S2UR UR4, SR_CTAID.X ;  /* 0x00000000000479c3 */ /* 0x000e620000002500 */
[----:B------:R-:W-:Y:S02]  /*7d00*/  IMAD.MOV.U32 R16, RZ, RZ, RZ ;  /* 0x000000ffff107224 */ /* 0x000fe400078e00ff */
[----:B------:R-:W-:Y:S02]  /*7d10*/  IMAD.MOV.U32 R29, RZ, RZ, 0x1 ;  /* 0x00000001ff1d7424 */ /* 0x000fe400078e00ff */
[----:B------:R-:W-:-:S03]  /*7d20*/  IMAD.MOV.U32 R17, RZ, RZ, 0x1 ;  /* 0x00000001ff117424 */ /* 0x000fc600078e00ff */
[----:B------:R-:W1:Y:S02]  /*7d30*/  LDC R0, c[0x0][0xda4] ;  /* 0x00036900ff007b82 */ /* 0x000e640000000800 */
[----:B-1----:R-:W-:-:S13]  /*7d40*/  ISETP.LE.AND P0, PT, R0, UR4, PT ;  /* 0x0000000400007c0c */ /* 0x002fda000bf03270 */
[----:B------:R-:W-:Y:S05]  /*7d50*/  @P0 BRA `(.L_x_32) ;  /* 0x00000020005c0947 */ /* 0x000fea0003800000 */
[----:B------:R-:W1:Y:S01]  /*7d60*/  S2R R2, SR_TID.X ;  /* 0x0000000000027919 */ /* 0x000e620000002100 */
[----:B------:R-:W-:Y:S01]  /*7d70*/  IMAD.U32 R26, RZ, RZ, UR4 ;  /* 0x00000004ff1a7e24 */ /* 0x000fe2000f8e00ff */
[----:B------:R-:W-:Y:S01]  /*7d80*/  ULDC.64 UR40, c[0x0][0x198] ;  /* 0x0000660000287ab9 */ /* 0x000fe20000000a00 */
[----:B------:R-:W-:Y:S01]  /*7d90*/  IMAD.MOV.U32 R16, RZ, RZ, RZ ;  /* 0x000000ffff107224 */ /* 0x000fe200078e00ff */
[----:B------:R-:W-:Y:S01]  /*7da0*/  ULDC UR36, c[0x0][0xc] ;  /* 0x0000030000247ab9 */ /* 0x000fe20000000800 */
[----:B------:R-:W-:Y:S02]  /*7db0*/  IMAD.MOV.U32 R17, RZ, RZ, 0x1 ;  /* 0x00000001ff117424 */ /* 0x000fe400078e00ff */
[----:B------:R-:W-:Y:S01]  /*7dc0*/  IMAD.MOV.U32 R29, RZ, RZ, RZ ;  /* 0x000000ffff1d7224 */ /* 0x000fe200078e00ff */
[----:B-1----:R-:W-:-:S07]  /*7dd0*/  LOP3.LUT R27, R2, 0x1f, RZ, 0xc0, !PT ;  /* 0x0000001f021b7812 */ /* 0x002fce00078ec0ff */
.L_x_74:
[----:B-1----:R-:W1:Y:S01]  /*7de0*/  LDC R0, c[0x0][0xda8] ;  /* 0x00036a00ff007b82 */ /* 0x002e620000000800 */
[----:B--2---:R-:W2:Y:S01]  /*7df0*/  S2R R4, SR_CgaCtaId ;  /* 0x0000000000047919 */ /* 0x004ea20000008800 */
[----:B------:R-:W-:Y:S05]  /*7e00*/  YIELD ;  /* 0x0000000000007946 */ /* 0x000fea0003800000 */
[----:B------:R-:W-:Y:S01]  /*7e10*/  ULDC.64 UR4, c[0x0][0x3f8] ;  /* 0x0000fe0000047ab9 */ /* 0x000fe20000000a00 */
[----:B------:R-:W3:Y:S01]  /*7e20*/  LDC R23, c[0x0][0xdb4] ;  /* 0x00036d00ff177b82 */ /* 0x000ee20000000800 */
[----:B------:R-:W-:Y:S01]  /*7e30*/  IMAD.MOV.U32 R25, RZ, RZ, R26 ;  /* 0x000000ffff197224 */ /* 0x000fe200078e001a */
[----:B------:R-:W-:Y:S01]  /*7e40*/  UISETP.NE.U32.AND UP0, UPT, UR4, URZ, UPT ;  /* 0x0000003f0400728c */ /* 0x000fe2000bf05070 */
[----:B------:R-:W-:-:S02]  /*7e50*/  MOV R19, 0x400 ;  /* 0x0000040000137802 */ /* 0x000fc40000000f00 */
[----:B------:R-:W-:Y:S01]  /*7e60*/  ULDC UR4, c[0x0][0x404] ;  /* 0x0001010000047ab9 */ /* 0x000fe20000000800 */
[----:B------:R-:W-:Y:S02]  /*7e70*/  UISETP.NE.AND.EX UP0, UPT, UR5, URZ, UPT, UP0 ;  /* 0x0000003f0500728c */ /* 0x000fe4000bf05300 */
[----:B------:R-:W4:Y:S02]  /*7e80*/  LDC R28, c[0x0][0x2e0] ;  /* 0x0000b800ff1c7b82 */ /* 0x000f240000000800 */
[----:B------:R-:W-:Y:S01]  /*7e90*/  USEL UR4, UR4, 0x1, UP0 ;  /* 0x0000000104047887 */ /* 0x000fe20008000000 */
[----:B-1----:R-:W-:Y:S02]  /*7ea0*/  ISETP.NE.AND P0, PT, R0, 0x1, PT ;  /* 0x000000010000780c */ /* 0x002fe40003f05270 */
[----:B---3--:R-:W-:Y:S02]  /*7eb0*/  ISETP.NE.AND P1, PT, R23, 0x1, PT ;  /* 0x000000011700780c */ /* 0x008fe40003f25270 */
[----:B--2---:R-:W-:-:S09]  /*7ec0*/  LEA R19, R4, R19, 0x18 ;  /* 0x0000001304137211 */ /* 0x004fd200078ec0ff */
[----:B------:R-:W1:Y:S01]  /*7ed0*/  @P0 LDC R5, c[0x0][0xdac] ;  /* 0x00036b00ff050b82 */ /* 0x000e620000000800 */
[----:B----4-:R-:W-:-:S07]  /*7ee0*/  IMAD R28, R28, UR4, RZ ;  /* 0x000000041c1c7c24 */ /* 0x010fce000f8e02ff */
[----:B------:R-:W2:Y:S08]  /*7ef0*/  @P0 LDC R7, c[0x0][0xdb0] ;  /* 0x00036c00ff070b82 */ /* 0x000eb00000000800 */
[----:B------:R-:W3:Y:S01]  /*7f00*/  @P1 LDC.64 R2, c[0x0][0xdb8] ;  /* 0x00036e00ff021b82 */ /* 0x000ee20000000a00 */
[----:B-1----:R-:W-:-:S05]  /*7f10*/  @P0 IMAD.HI.U32 R0, R26, R5, RZ ;  /* 0x000000051a000227 */ /* 0x002fca00078e00ff */
[----:B--2---:R-:W-:Y:S01]  /*7f20*/  @P0 SHF.R.U32.HI R25, RZ, R7, R0 ;  /* 0x00000007ff190219 */ /* 0x004fe20000011600 */
[----:B------:R-:W-:-:S04]  /*7f30*/  VIADD R0, R28, 0xbf ;  /* 0x000000bf1c007836 */ /* 0x000fc80000000000 */
[----:B------:R-:W-:Y:S02]  /*7f40*/  IMAD.MOV.U32 R22, RZ, RZ, R25 ;  /* 0x000000ffff167224 */ /* 0x000fe400078e0019 */
[----:B------:R-:W-:-:S04]  /*7f50*/  IMAD.HI R24, R0, 0x2aaaaaab, RZ ;  /* 0x2aaaaaab00187827 */ /* 0x000fc800078e02ff */
[----:B---3--:R-:W-:-:S05]  /*7f60*/  @P1 IMAD.HI.U32 R2, R25, R2, RZ ;  /* 0x0000000219021227 */ /* 0x008fca00078e00ff */
[----:B------:R-:W-:Y:S01]  /*7f70*/  @P1 SHF.R.U32.HI R22, RZ, R3, R2 ;  /* 0x00000003ff161219 */ /* 0x000fe20000011602 */
[----:B------:R-:W-:Y:S01]  /*7f80*/  VIADD R2, R19, 0x12400 ;  /* 0x0001240013027836 */ /* 0x000fe20000000000 */
[----:B------:R-:W-:-:S03]  /*7f90*/  SHF.R.U32.HI R3, RZ, 0x1f, R24 ;  /* 0x0000001fff037819 */ /* 0x000fc60000011618 */
[----:B------:R-:W-:Y:S01]  /*7fa0*/  IMAD.MOV R0, RZ, RZ, -R22 ;  /* 0x000000ffff007224 */ /* 0x000fe200078e0a16 */
[----:B------:R-:W-:Y:S02]  /*7fb0*/  LOP3.LUT P0, RZ, R2, 0x3ff, RZ, 0xc0, !PT ;  /* 0x000003ff02ff7812 */ /* 0x000fe4000780c0ff */
[----:B------:R-:W-:Y:S01]  /*7fc0*/  LEA.HI.SX32 R24, R24, R3, 0x1b ;  /* 0x0000000318187211 */ /* 0x000fe200078fdaff */
[----:B------:R-:W-:-:S10]  /*7fd0*/  IMAD R23, R23, R0, R25 ;  /* 0x0000000017177224 */ /* 0x000fd400078e0219 */
[----:B------:R-:W-:Y:S05]  /*7fe0*/  @!P0 BRA `(.L_x_33) ;  /* 0x0000000000408947 */ /* 0x000fea0003800000 */
[----:B------:R-:W-:Y:S01]  /*7ff0*/  MOV R2, 0x0 ;  /* 0x0000000000027802 */ /* 0x000fe20000000f00 */
[----:B------:R-:W-:Y:S01]  /*8000*/  ULDC.64 UR6, c[0x4][0xa8] ;  /* 0x01002a0000067ab9 */ /* 0x000fe20000000a00 */
[----:B------:R-:W-:Y:S01]  /*8010*/  ULDC.64 UR8, c[0x4][0xb0] ;  /* 0x01002c0000087ab9 */ /* 0x000fe20000000a00 */
[----:B------:R-:W-:Y:S01]  /*8020*/  ULDC.64 UR4, c[0x4][0x30] ;  /* 0x01000c0000047ab9 */ /* 0x000fe20000000a00 */
[----:B------:R-:W-:Y:S02]  /*8030*/  IMAD.U32 R4, RZ, RZ, UR6 ;  /* 0x00000006ff047e24 */ /* 0x000fe4000f8e00ff */
[----:B------:R-:W1:Y:S01]  /*8040*/  LDC.64 R2, c[0x4][R2] ;  /* 0x0100000002027b82 */ /* 0x000e620000000a00 */
[----:B------:R-:W-:Y:S02]  /*8050*/  IMAD.U32 R5, RZ, RZ, UR7 ;  /* 0x00000007ff057e24 */ /* 0x000fe4000f8e00ff */
[----:B------:R-:W-:Y:S02]  /*8060*/  IMAD.U32 R6, RZ, RZ, UR8 ;  /* 0x00000008ff067e24 */ /* 0x000fe4000f8e00ff */
[----:B------:R-:W-:-:S02]  /*8070*/  IMAD.U32 R7, RZ, RZ, UR9 ;  /* 0x00000009ff077e24 */ /* 0x000fc4000f8e00ff */
[----:B------:R-:W-:Y:S02]  /*8080*/  IMAD.U32 R10, RZ, RZ, UR4 ;  /* 0x00000004ff0a7e24 */ /* 0x000fe4000f8e00ff */
[----:B------:R-:W-:Y:S02]  /*8090*/  IMAD.U32 R11, RZ, RZ, UR5 ;  /* 0x00000005ff0b7e24 */ /* 0x000fe4000f8e00ff */
[----:B------:R-:W-:Y:S02]  /*80a0*/  IMAD.MOV.U32 R8, RZ, RZ, 0x70 ;  /* 0x00000070ff087424 */ /* 0x000fe400078e00ff */
[----:B------:R-:W-:Y:S02]  /*80b0*/  IMAD.MOV.U32 R12, RZ, RZ, 0x1 ;  /* 0x00000001ff0c7424 */ /* 0x000fe400078e00ff */
[----:B------:R-:W-:-:S07]  /*80c0*/  IMAD.MOV.U32 R13, RZ, RZ, RZ ;  /* 0x000000ffff0d7224 */ /* 0x000fce00078e00ff */
[----:B------:R-:W-:-:S07]  /*80d0*/  LEPC R20, `(.L_x_33) ;  /* 0x000000001014794e */ /* 0x000fce0000000000 */
[----:B-1----:R-:W-:Y:S05]  /*80e0*/  CALL.ABS.NOINC R2 ;  /* 0x0000000002007343 */ /* 0x002fea0003c00000 */
.L_x_33:
[----:B------:R-:W-:-:S05]  /*80f0*/  VIADD R0, R19, 0x400 ;  /* 0x0000040013007836 */ /* 0x000fca0000000000 */
[----:B------:R-:W-:-:S13]  /*8100*/  LOP3.LUT P0, RZ, R0, 0x3ff, RZ, 0xc0, !PT ;  /* 0x000003ff00ff7812 */ /* 0x000fda000780c0ff */
[----:B------:R-:W-:Y:S05]  /*8110*/  @!P0 BRA `(.L_x_34) ;  /* 0x0000000000808947 */ /* 0x000fea0003800000 */
[----:B------:R-:W-:Y:S01]  /*8120*/  MOV R0, 0x0 ;  /* 0x0000000000007802 */ /* 0x000fe20000000f00 */
[----:B------:R-:W-:Y:S01]  /*8130*/  ULDC.64 UR6, c[0x4][0xa8] ;  /* 0x01002a0000067ab9 */ /* 0x000fe20000000a00 */
[----:B------:R-:W-:Y:S01]  /*8140*/  ULDC.64 UR8, c[0x4][0xb0] ;  /* 0x01002c0000087ab9 */ /* 0x000fe20000000a00 */
[----:B------:R-:W-:Y:S01]  /*8150*/  ULDC.64 UR4, c[0x4][0x38] ;  /* 0x01000e0000047ab9 */ /* 0x000fe20000000a00 */
[----:B------:R1:W2:Y:S01]  /*8160*/  LDC.64 R2, c[0x4][R0] ;  /* 0x0100000000027b82 */ /* 0x0002a20000000a00 */
[----:B------:R-:W-:Y:S02]  /*8170*/  IMAD.U32 R4, RZ, RZ, UR6 ;  /* 0x00000006ff047e24 */ /* 0x000fe4000f8e00ff */
[----:B------:R-:W-:Y:S02]  /*8180*/  IMAD.U32 R5, RZ, RZ, UR7 ;  /* 0x00000007ff057e24 */ /* 0x000fe4000f8e00ff */
[----:B------:R-:W-:Y:S02]  /*8190*/  IMAD.U32 R6, RZ, RZ, UR8 ;  /* 0x00000008ff067e24 */ /* 0x000fe4000f8e00ff */
[----:B------:R-:W-:-:S02]  /*81a0*/  IMAD.U32 R7, RZ, RZ, UR9 ;  /* 0x00000009ff077e24 */ /* 0x000fc4000f8e00ff */
[----:B------:R-:W-:Y:S02]  /*81b0*/  IMAD.U32 R10, RZ, RZ, UR4 ;  /* 0x00000004ff0a7e24 */ /* 0x000fe4000f8e00ff */
[----:B------:R-:W-:Y:S02]  /*81c0*/  IMAD.U32 R11, RZ, RZ, UR5 ;  /* 0x00000005ff0b7e24 */ /* 0x000fe4000f8e00ff */
[----:B------:R-:W-:Y:S02]  /*81d0*/  IMAD.MOV.U32 R8, RZ, RZ, 0x70 ;  /* 0x00000070ff087424 */ /* 0x000fe400078e00ff */
[----:B------:R-:W-:Y:S02]  /*81e0*/  IMAD.MOV.U32 R12, RZ, RZ, 0x1 ;  /* 0x00000001ff0c7424 */ /* 0x000fe400078e00ff */
[----:B-1----:R-:W-:-:S07]  /*81f0*/  IMAD.MOV.U32 R13, RZ, RZ, RZ ;  /* 0x000000ffff0d7224 */ /* 0x002fce00078e00ff */
[----:B------:R-:W-:-:S07]  /*8200*/  LEPC R20, `(.L_x_35) ;  /* 0x000000001014794e */ /* 0x000fce0000000000 */
[----:B--2---:R-:W-:Y:S05]  /*8210*/  CALL.ABS.NOINC R2 ;  /* 0x0000000002007343 */ /* 0x004fea0003c00000 */
.L_x_35:
        /* <DEDUP_REMOVED lines=16> */
.L_x_34:
[----:B------:R-:W-:Y:S01]  /*8320*/  ULDC.64 UR4, c[0x0][0x9f8] ;  /* 0x00027e0000047ab9 */ /* 0x000fe20000000a00 */
[----:B------:R-:W1:Y:S01]  /*8330*/  LDC R0, c[0x0][0x428] ;  /* 0x00010a00ff007b82 */ /* 0x000e620000000800 */
[----:B------:R-:W-:Y:S01]  /*8340*/  ISETP.NE.U32.AND P0, PT, RZ, UR4, PT ;  /* 0x00000004ff007c0c */ /* 0x000fe2000bf05070 */
[----:B------:R-:W-:Y:S01]  /*8350*/  IMAD.MOV.U32 R6, RZ, RZ, R22 ;  /* 0x000000ffff067224 */ /* 0x000fe200078e0016 */
[----:B------:R-:W-:Y:S01]  /*8360*/  ISETP.NE.AND P1, PT, R27, RZ, PT ;  /* 0x000000ff1b00720c */ /* 0x000fe20003f25270 */
[----:B------:R-:W-:Y:S01]  /*8370*/  IMAD.MOV R9, RZ, RZ, -R25 ;  /* 0x000000ffff097224 */ /* 0x000fe200078e0a19 */
[----:B------:R-:W-:Y:S01]  /*8380*/  ISETP.NE.AND.EX P0, PT, RZ, UR5, PT, P0 ;  /* 0x00000005ff007c0c */ /* 0x000fe2000bf05300 */
[----:B------:R-:W-:-:S12]  /*8390*/  ULDC UR4, c[0x0][0xda8] ;  /* 0x00036a0000047ab9 */ /* 0x000fd80000000800 */
[----:B------:R-:W2:Y:S02]  /*83a0*/  @P0 LDC.64 R2, c[0x0][0x9f8] ;  /* 0x00027e00ff020b82 */ /* 0x000ea40000000a00 */
[----:B--2---:R-:W-:-:S05]  /*83b0*/  @P0 IMAD.WIDE R2, R22, 0x4, R2 ;  /* 0x0000000416020825 */ /* 0x004fca00078e0202 */
[----:B------:R2:W5:Y:S01]  /*83c0*/  @P0 LDG.E R6, desc[UR38][R2.64] ;  /* 0x0000002602060981 */ /* 0x000562000c1e1900 */
[----:B-1----:R-:W-:Y:S01]  /*83d0*/  ISETP.NE.AND P0, PT, R0, 0x1, PT ;  /* 0x000000010000780c */ /* 0x002fe20003f05270 */
[----:B------:R-:W-:Y:S01]  /*83e0*/  VOTEU.ALL UP1, P1 ;  /* 0x00000000003f7886 */ /* 0x000fe20000820000 */
[----:B------:R-:W-:Y:S01]  /*83f0*/  IMAD R9, R9, UR4, R26 ;  /* 0x0000000409097c24 */ /* 0x000fe2000f8e021a */
[----:B------:R-:W-:Y:S01]  /*8400*/  PLOP3.LUT P2, PT, P1, PT, PT, 0x8, 0x0 ;  /* 0x000000000000781c */ /* 0x000fe20000f4e170 */
[----:B------:R-:W-:Y:S02]  /*8410*/  IMAD.MOV.U32 R0, RZ, RZ, R23 ;  /* 0x000000ffff007224 */ /* 0x000fe400078e0017 */
[----:B------:R-:W-:Y:S01]  /*8420*/  @!UP1 UIADD3 UR8, UP0, UR40, 0x270, URZ ;  /* 0x0000027028089890 */ /* 0x000fe2000ff1e03f */
[----:B------:R-:W-:-:S03]  /*8430*/  IMAD R9, R9, 0xc0, RZ ;  /* 0x000000c009097824 */ /* 0x000fc600078e02ff */
[----:B------:R-:W-:-:S03]  /*8440*/  @!UP1 UIADD3.X UR9, URZ, UR41, URZ, UP0, !UPT ;  /* 0x000000293f099290 */ /* 0x000fc600087fe43f */
[----:B------:R-:W1:Y:S01]  /*8450*/  @P0 LDC R4, c[0x0][0x42c] ;  /* 0x00010b00ff040b82 */ /* 0x000e620000000800 */
[----:B------:R-:W-:-:S07]  /*8460*/  VOTEU.ALL UP0, P1 ;  /* 0x00000000003f7886 */ /* 0x000fce0000800000 */
[----:B------:R-:W3:Y:S01]  /*8470*/  @P0 LDC R5, c[0x0][0x430] ;  /* 0x00010c00ff050b82 */ /* 0x000ee20000000800 */
[----:B-1----:R-:W-:-:S05]  /*8480*/  @P0 IMAD.HI.U32 R4, R23, R4, RZ ;  /* 0x0000000417040227 */ /* 0x002fca00078e00ff */
[----:B--23--:R-:W-:-:S07]  /*8490*/  @P0 SHF.R.U32.HI R0, RZ, R5, R4 ;  /* 0x00000005ff000219 */ /* 0x00cfce0000011604 */
.L_x_36:
[----:B------:R-:W-:Y:S02]  /*84a0*/  PLOP3.LUT P0, PT, P0, P2, PT, 0xa2, 0x0 ;  /* 0x000000000000781c */ /* 0x000fe40000705472 */
[----:B------:R-:W-:Y:S01]  /*84b0*/  @P2 R2UR P0, UR7, R22 ;  /* 0x00000000160722ca */ /* 0x000fe20000000000 */
[----:B------:R-:W-:-:S07]  /*84c0*/  UMOV UR4, URZ ;  /* 0x0000003f00047c82 */ /* 0x000fce0008000000 */
[----:B------:R-:W-:Y:S02]  /*84d0*/  PLOP3.LUT P0, PT, P0, P2, PT, 0xa2, 0x0 ;  /* 0x000000000000781c */ /* 0x000fe40000705472 */
[----:B------:R-:W-:-:S08]  /*84e0*/  @P2 R2UR.OR P0, UR6, R23 ;  /* 0x00000000170622ca */ /* 0x000fd00000100000 */
[----:B------:R-:W-:Y:S02]  /*84f0*/  PLOP3.LUT P0, PT, P0, P2, PT, 0xa2, 0x0 ;  /* 0x000000000000781c */ /* 0x000fe40000705472 */
[----:B------:R-:W-:-:S08]  /*8500*/  @P2 R2UR.OR P0, UR5, R9 ;  /* 0x00000000090522ca */ /* 0x000fd00000100000 */
[----:B------:R-:W-:-:S05]  /*8510*/  @P2 PLOP3.LUT P2, PT, P0, PT, PT, 0x80, 0x0 ;  /* 0x000000000000281c */ /* 0x000fca000074f070 */
[----:B------:R1:W-:Y:S08]  /*8520*/  @!UP0 UTMAPF.L2.4D [UR4], [UR8] ;  /* 0x00000004080085b8 */ /* 0x0003f00008018000 */
[----:B-1----:R-:W-:Y:S05]  /*8530*/  @P2 BRA.U.ANY `(.L_x_36) ;  /* 0xfffffffd00d82947 */ /* 0x002fea000393ffff */
[----:B------:R-:W1:Y:S01]  /*8540*/  LDC.64 R2, c[0x0][0x3f8] ;  /* 0x0000fe00ff027b82 */ /* 0x000e620000000a00 */
[----:B------:R-:W-:Y:S01]  /*8550*/  UMOV UR4, 0xffffffff ;  /* 0xffffffff00047882 */ /* 0x000fe20000000000 */
[----:B-1----:R-:W-:-:S04]  /*8560*/  ISETP.NE.U32.AND P0, PT, R2, RZ, PT ;  /* 0x000000ff0200720c */ /* 0x002fc80003f05070 */
[----:B------:R-:W-:-:S04]  /*8570*/  ISETP.NE.AND.EX P0, PT, R3, RZ, PT, P0 ;  /* 0x000000ff0300720c */ /* 0x000fc80003f05300 */
[----:B-----5:R-:W-:Y:S01]  /*8580*/  SEL R7, R6, RZ, !P0 ;  /* 0x000000ff06077207 */ /* 0x020fe20004000000 */
[----:B------:R-:W-:Y:S08]  /*8590*/  BRA.DIV UR4, `(.L_x_37) ;  /* 0x0000001e04947947 */ /* 0x000ff0000b800000 */
.L_x_90:
[----:B------:R-:W-:Y:S01]  /*85a0*/  UMOV UR4, 0xffffffff ;  /* 0xffffffff00047882 */ /* 0x000fe20000000000 */
[----:B------:R-:W-:Y:S01]  /*85b0*/  SHF.R.S32.HI R8, RZ, 0x1f, R6 ;  /* 0x0000001fff087819 */ /* 0x000fe20000011406 */
[----:B------:R-:W-:Y:S01]  /*85c0*/  VIADD R10, R24, 0xffffffff ;  /* 0xffffffff180a7836 */ /* 0x000fe20000000000 */
[----:B------:R-:W-:Y:S06]  /*85d0*/  BRA.DIV UR4, `(.L_x_38) ;  /* 0x0000001e04b87947 */ /* 0x000fec000b800000 */
[----:B------:R-:W-:-:S13]  /*85e0*/  ELECT P6, URZ, PT ;  /* 0x00000000003f782f */ /* 0x000fda00038c0000 */
.L_x_93:
[----:B------:R-:W-:Y:S05]  /*85f0*/  @!P6 BRA `(.L_x_39) ;  /* 0x0000000000c8e947 */ /* 0x000fea0003800000 */
[----:B------:R-:W-:Y:S02]  /*8600*/  IMAD.MOV.U32 R18, RZ, RZ, R10 ;  /* 0x000000ffff127224 */ /* 0x000fe400078e000a */
[----:B------:R-:W-:Y:S01]  /*8610*/  IMAD.MOV.U32 R7, RZ, RZ, R6 ;  /* 0x000000ffff077224 */ /* 0x000fe200078e0006 */
[----:B------:R-:W-:Y:S06]  /*8620*/  @!P0 BRA `(.L_x_40) ;  /* 0x0000000000488947 */ /* 0x000fec0003800000 */
[----:B------:R-:W1:Y:S01]  /*8630*/  LDC R18, c[0x0][0x41c] ;  /* 0x00010700ff127b82 */ /* 0x000e620000000800 */
[----:B------:R-:W-:Y:S01]  /*8640*/  IMAD.MOV.U32 R11, RZ, RZ, R10 ;  /* 0x000000ffff0b7224 */ /* 0x000fe200078e000a */
[----:B------:R-:W-:Y:S02]  /*8650*/  ULDC.64 UR4, c[0x0][0x408] ;  /* 0x0001020000047ab9 */ /* 0x000fe40000000a00 */
[----:B------:R-:W-:-:S04]  /*8660*/  IMAD R7, R8, UR4, RZ ;  /* 0x0000000408077c24 */ /* 0x000fc8000f8e02ff */
[----:B------:R-:W-:Y:S01]  /*8670*/  IMAD R7, R6, UR5, R7 ;  /* 0x0000000506077c24 */ /* 0x000fe2000f8e0207 */
[----:B-1----:R-:W-:-:S13]  /*8680*/  ISETP.NE.AND P1, PT, R18, 0x1, PT ;  /* 0x000000011200780c */ /* 0x002fda0003f25270 */
[----:B------:R-:W1:Y:S02]  /*8690*/  @P1 LDC.64 R4, c[0x0][0x420] ;  /* 0x00010800ff041b82 */ /* 0x000e640000000a00 */
[----:B-1----:R-:W-:-:S05]  /*86a0*/  @P1 IMAD.HI.U32 R4, R10, R4, RZ ;  /* 0x000000040a041227 */ /* 0x002fca00078e00ff */
[----:B------:R-:W-:-:S04]  /*86b0*/  @P1 SHF.R.U32.HI R11, RZ, R5, R4 ;  /* 0x00000005ff0b1219 */ /* 0x000fc80000011604 */
[--C-:B------:R-:W-:Y:S01]  /*86c0*/  SHF.R.S32.HI R5, RZ, 0x1f, R11.reuse ;  /* 0x0000001fff057819 */ /* 0x100fe2000001140b */
[----:B------:R-:W-:-:S04]  /*86d0*/  IMAD.MOV.U32 R4, RZ, RZ, R11 ;  /* 0x000000ffff047224 */ /* 0x000fc800078e000b */
[----:B------:R-:W-:-:S04]  /*86e0*/  IMAD.WIDE.U32 R4, R6, UR4, R4 ;  /* 0x0000000406047c25 */ /* 0x000fc8000f8e0004 */
[----:B------:R-:W-:Y:S01]  /*86f0*/  IMAD.IADD R5, R5, 0x1, R7 ;  /* 0x0000000105057824 */ /* 0x000fe200078e0207 */
[----:B------:R-:W-:-:S04]  /*8700*/  LEA R12, P1, R4, R2, 0x2 ;  /* 0x00000002040c7211 */ /* 0x000fc800078210ff */
[----:B------:R-:W-:-:S05]  /*8710*/  LEA.HI.X R13, R4, R3, R5, 0x2, P1 ;  /* 0x00000003040d7211 */ /* 0x000fca00008f1405 */
[----:B------:R1:W5:Y:S01]  /*8720*/  LDG.E R7, desc[UR38][R12.64] ;  /* 0x000000260c077981 */ /* 0x000362000c1e1900 */
[----:B------:R-:W-:-:S04]  /*8730*/  IMAD.MOV R5, RZ, RZ, -R11 ;  /* 0x000000ffff057224 */ /* 0x000fc800078e0a0b */
[----:B------:R-:W-:-:S07]  /*8740*/  IMAD R18, R18, R5, R10 ;  /* 0x0000000512127224 */ /* 0x000fce00078e020a */
.L_x_40:
[----:B------:R-:W2:Y:S01]  /*8750*/  S2R R4, SR_TID.X ;  /* 0x0000000000047919 */ /* 0x000ea20000002100 */
[----:B------:R-:W-:Y:S01]  /*8760*/  IMAD R5, R16, 0x8, R19 ;  /* 0x0000000810057824 */ /* 0x000fe200078e0213 */
[----:B--2---:R-:W-:Y:S02]  /*8770*/  LOP3.LUT R11, R4, 0x7f, RZ, 0xc0, !PT ;  /* 0x0000007f040b7812 */ /* 0x004fe400078ec0ff */
[----:B------:R-:W-:Y:S02]  /*8780*/  SHF.L.U32 R4, R17, 0x1f, RZ ;  /* 0x0000001f11047819 */ /* 0x000fe400000006ff */
[----:B------:R-:W-:Y:S02]  /*8790*/  ISETP.NE.AND P2, PT, R11, RZ, PT ;  /* 0x000000ff0b00720c */ /* 0x000fe40003f45270 */
[----:B------:R-:W2:Y:S02]  /*87a0*/  SYNCS.PHASECHK.TRANS64.TRYWAIT P1, [R5+URZ+0x30840], R4 ;  /* 0x03084004050075a7 */ /* 0x000ea4000802017f */
[----:B--2---:R-:W-:Y:S09]  /*87b0*/  @!P1 BRA `(.L_x_41) ;  /* 0x0000001c00609947 */ /* 0x004ff20003800000 */
.L_x_94:
[----:B------:R-:W-:Y:S05]  /*87c0*/  @P2 BRA `(.L_x_42) ;  /* 0x0000000000142947 */ /* 0x000fea0003800000 */
[----:B------:R-:W-:Y:S01]  /*87d0*/  ISETP.NE.AND P1, PT, R27, RZ, PT ;  /* 0x000000ff1b00720c */ /* 0x000fe20003f25270 */
[----:B--2---:R-:W-:-:S04]  /*87e0*/  IMAD.MOV.U32 R4, RZ, RZ, 0x6000 ;  /* 0x00006000ff047424 */ /* 0x004fc800078e00ff */
[----:B------:R3:W-:Y:S08]  /*87f0*/  SYNCS.ARRIVE.TRANS64 RZ, [R5+URZ+0x30830], R4 ;  /* 0x0308300405ff79a7 */ /* 0x0007f0000800003f */
[----:B------:R-:W-:Y:S05]  /*8800*/  @!P1 BRA `(.L_x_42) ;  /* 0x0000000000049947 */ /* 0x000fea0003800000 */
[----:B------:R-:W-:Y:S01]  /*8810*/  BPT.TRAP 0x1 ;  /* 0x000000040000795c */ /* 0x000fe20000300000 */
.L_x_42:
[----:B--23--:R-:W-:Y:S01]  /*8820*/  IMAD R4, R16, 0x6000, R19 ;  /* 0x0000600010047824 */ /* 0x00cfe200078e0213 */
[----:B------:R-:W-:Y:S01]  /*8830*/  R2UR UR9, R5 ;  /* 0x00000000050972ca */ /* 0x000fe200000e0000 */
[----:B------:R-:W-:Y:S01]  /*8840*/  UIADD3 UR4, UP0, UR40, 0x370, URZ ;  /* 0x0000037028047890 */ /* 0x000fe2000ff1e03f */
[----:B------:R-:W-:Y:S01]  /*8850*/  R2UR UR11, R18 ;  /* 0x00000000120b72ca */ /* 0x000fe200000e0000 */
[----:B------:R-:W-:Y:S01]  /*8860*/  UMOV UR6, 0x0 ;  /* 0x0000000000067882 */ /* 0x000fe20000000000 */
[----:B------:R-:W-:Y:S01]  /*8870*/  R2UR UR8, R4 ;  /* 0x00000000040872ca */ /* 0x000fe200000e0000 */
[----:B------:R-:W-:Y:S01]  /*8880*/  UIADD3.X UR5, URZ, UR41, URZ, UP0, !UPT ;  /* 0x000000293f057290 */ /* 0x000fe200087fe43f */
[----:B------:R-:W-:Y:S01]  /*8890*/  R2UR UR12, R0 ;  /* 0x00000000000c72ca */ /* 0x000fe200000e0000 */
[----:B------:R-:W-:Y:S01]  /*88a0*/  UMOV UR7, 0x14f00000 ;  /* 0x14f0000000077882 */ /* 0x000fe20000000000 */
[----:B-----5:R-:W-:Y:S01]  /*88b0*/  R2UR UR13, R7 ;  /* 0x00000000070d72ca */ /* 0x020fe200000e0000 */
[----:B------:R-:W-:-:S04]  /*88c0*/  UMOV UR10, URZ ;  /* 0x0000003f000a7c82 */ /* 0x000fc80008000000 */
[----:B------:R-:W-:Y:S02]  /*88d0*/  UIADD3 UR9, UR9, 0x30830, URZ ;  /* 0x0003083009097890 */ /* 0x000fe4000fffe03f */
[----:B------:R-:W-:Y:S02]  /*88e0*/  UIMAD UR11, UR11, 0xc0, URZ ;  /* 0x000000c00b0b78a4 */ /* 0x000fe4000f8e023f */
[----:B------:R-:W-:-:S09]  /*88f0*/  UIADD3 UR8, UR8, 0x12400, URZ ;  /* 0x0001240008087890 */ /* 0x000fd2000fffe03f */
[----:B------:R2:W-:Y:S02]  /*8900*/  UTMALDG.4D [UR8], [UR4], desc[UR6] ;  /* 0x00000608040075b4 */ /* 0x0005e40008019000 */
[----:B--2---:R-:W-:Y:S01]  /*8910*/  NOP ;  /* 0x0000000000007918 */ /* 0x004fe20000000000 */
.L_x_39:
[----:B------:R-:W-:Y:S05]  /*8920*/  WARPSYNC.ALL ;  /* 0x0000000000007948 */ /* 0x000fea0003800000 */
[----:B------:R-:W-:Y:S01]  /*8930*/  BAR.SYNC.DEFER_BLOCKING 0x8, 0x1a0 ;  /* 0x0206800000007b1d */ /* 0x000fe20000010000 */
[----:B------:R-:W-:Y:S02]  /*8940*/  ELECT P1, URZ, PT ;  /* 0x00000000003f782f */ /* 0x000fe40003820000 */
[----:B------:R-:W-:Y:S01]  /*8950*/  R2UR UR9, R19 ;  /* 0x00000000130972ca */ /* 0x000fe200000e0000 */
[----:B------:R-:W-:-:S10]  /*8960*/  UIADD3 UR4, UP0, UR40, 0x270, URZ ;  /* 0x0000027028047890 */ /* 0x000fd4000ff1e03f */
[----:B------:R-:W-:Y:S02]  /*8970*/  @P1 R2UR UR13, R22 ;  /* 0x00000000160d12ca */ /* 0x000fe400000e0000 */
[----:B------:R-:W-:Y:S01]  /*8980*/  @P1 R2UR UR12, R23 ;  /* 0x00000000170c12ca */ /* 0x000fe200000e0000 */
[----:B------:R-:W-:Y:S01]  /*8990*/  UIADD3.X UR5, URZ, UR41, URZ, UP0, !UPT ;  /* 0x000000293f057290 */ /* 0x000fe200087fe43f */
[----:B------:R-:W-:Y:S01]  /*89a0*/  @P1 R2UR UR11, R9 ;  /* 0x00000000090b12ca */ /* 0x000fe200000e0000 */
[----:B------:R-:W-:Y:S01]  /*89b0*/  UMOV UR6, 0x0 ;  /* 0x0000000000067882 */ /* 0x000fe20000000000 */
[----:B------:R-:W-:Y:S01]  /*89c0*/  UMOV UR7, 0x12f00000 ;  /* 0x12f0000000077882 */ /* 0x000fe20000000000 */
[----:B------:R-:W-:Y:S01]  /*89d0*/  UMOV UR10, URZ ;  /* 0x0000003f000a7c82 */ /* 0x000fe20008000000 */
[----:B------:R-:W-:Y:S01]  /*89e0*/  BSSY B0, `(.L_x_43) ;  /* 0x000000b000007945 */ /* 0x000fe20003800000 */
[----:B------:R-:W-:Y:S01]  /*89f0*/  ISETP.GE.AND P2, PT, R28, 0xc1, PT ;  /* 0x000000c11c00780c */ /* 0x000fe20003f46270 */
[----:B------:R-:W-:Y:S01]  /*8a00*/  @P1 IMAD.MOV.U32 R4, RZ, RZ, 0x6000 ;  /* 0x00006000ff041424 */ /* 0x000fe200078e00ff */
[----:B------:R-:W-:-:S02]  /*8a10*/  UIADD3 UR8, UR9, 0xc400, URZ ;  /* 0x0000c40009087890 */ /* 0x000fc4000fffe03f */
[----:B------:R-:W-:Y:S01]  /*8a20*/  UIADD3 UR9, UR9, 0x30800, URZ ;  /* 0x0003080009097890 */ /* 0x000fe2000fffe03f */
[----:B------:R2:W-:Y:S08]  /*8a30*/  @P1 SYNCS.ARRIVE.TRANS64 RZ, [R19+URZ+0x30800], R4 ;  /* 0x0308000413ff19a7 */ /* 0x0005f0000800003f */
[----:B------:R3:W-:Y:S01]  /*8a40*/  UTMALDG.4D [UR8], [UR4], desc[UR6] ;  /* 0x00000608040075b4 */ /* 0x0007e20008019000 */
[----:B--2---:R-:W-:-:S04]  /*8a50*/  LOP3.LUT R4, R29, 0x1, RZ, 0xc, !PT ;  /* 0x000000011d047812 */ /* 0x004fc800078e0cff */
[----:B------:R-:W-:-:S04]  /*8a60*/  SHF.L.U32 R4, R4, 0x1f, RZ ;  /* 0x0000001f04047819 */ /* 0x000fc800000006ff */
[----:B------:R-:W2:Y:S02]  /*8a70*/  SYNCS.PHASECHK.TRANS64.TRYWAIT P1, [R19+URZ+0x30820], R4 ;  /* 0x03082004130075a7 */ /* 0x000ea4000802017f */
[----:B--23--:R-:W-:Y:S05]  /*8a80*/  @!P1 BRA `(.L_x_44) ;  /* 0x0000001800c09947 */ /* 0x00cfea0003800000 */
.L_x_95:
[----:B------:R-:W-:Y:S05]  /*8a90*/  BSYNC B0 ;  /* 0x0000000000007941 */ /* 0x000fea0003800000 */
.L_x_43:
[----:B------:R-:W-:Y:S05]  /*8aa0*/  @!P2 BRA `(.L_x_45) ;  /* 0x00000010005ca947 */ /* 0x000fea0003800000 */
[----:B------:R-:W-:Y:S02]  /*8ab0*/  IMAD.MOV R11, RZ, RZ, -R24 ;  /* 0x000000ffff0b7224 */ /* 0x000fe400078e0a18 */
[----:B--2---:R-:W-:Y:S02]  /*8ac0*/  IMAD.MOV.U32 R4, RZ, RZ, 0x1 ;  /* 0x00000001ff047424 */ /* 0x004fe400078e00ff */
[----:B------:R-:W-:-:S03]  /*8ad0*/  VIADD R9, R24, 0xfffffffe ;  /* 0xfffffffe18097836 */ /* 0x000fc60000000000 */
[----:B------:R-:W-:-:S05]  /*8ae0*/  VIADDMNMX R11, R11, R4, 0xffffffff, !PT ;  /* 0xffffffff0b0b7446 */ /* 0x000fca0007800104 */
[----:B------:R-:W-:-:S05]  /*8af0*/  IMAD.IADD R4, R24, 0x1, R11 ;  /* 0x0000000118047824 */ /* 0x000fca00078e020b */
[----:B------:R-:W-:-:S04]  /*8b00*/  LOP3.LUT R4, R4, 0x1, RZ, 0xc0, !PT ;  /* 0x0000000104047812 */ /* 0x000fc800078ec0ff */
[----:B------:R-:W-:-:S13]  /*8b10*/  ISETP.NE.U32.AND P1, PT, R4, 0x1, PT ;  /* 0x000000010400780c */ /* 0x000fda0003f25070 */
[----:B------:R-:W-:Y:S05]  /*8b20*/  @P1 BRA `(.L_x_46) ;  /* 0x0000000400641947 */ /* 0x000fea0003800000 */
[----:B-1----:R-:W-:Y:S01]  /*8b30*/  VIADD R12, R16, 0x1 ;  /* 0x00000001100c7836 */ /* 0x002fe20000000000 */
[----:B------:R-:W-:Y:S04]  /*8b40*/  BSSY B0, `(.L_x_47) ;  /* 0x0000054000007945 */ /* 0x000fe80003800000 */
[----:B------:R-:W-:-:S04]  /*8b50*/  ISETP.NE.AND P1, PT, R12, 0x2, PT ;  /* 0x000000020c00780c */ /* 0x000fc80003f25270 */
[----:B------:R-:W-:Y:S02]  /*8b60*/  SEL R4, RZ, 0x1, P1 ;  /* 0x00000001ff047807 */ /* 0x000fe40000800000 */
[----:B------:R-:W-:Y:S02]  /*8b70*/  SEL R12, R12, RZ, P1 ;  /* 0x000000ff0c0c7207 */ /* 0x000fe40000800000 */
[----:B------:R-:W-:Y:S01]  /*8b80*/  LOP3.LUT R13, R17, R4, RZ, 0x3c, !PT ;  /* 0x00000004110d7212 */ /* 0x000fe200078e3cff */
[----:B------:R-:W-:Y:S06]  /*8b90*/  @!P6 BRA `(.L_x_48) ;  /* 0x000000040038e947 */ /* 0x000fec0003800000 */
[----:B------:R-:W-:Y:S01]  /*8ba0*/  IMAD.MOV.U32 R4, RZ, RZ, R7 ;  /* 0x000000ffff047224 */ /* 0x000fe200078e0007 */
[----:B------:R-:W-:Y:S06]  /*8bb0*/  @!P0 BRA `(.L_x_49) ;  /* 0x0000000000448947 */ /* 0x000fec0003800000 */
[----:B------:R-:W1:Y:S01]  /*8bc0*/  LDC R15, c[0x0][0x41c] ;  /* 0x00010700ff0f7b82 */ /* 0x000e620000000800 */
[----:B------:R-:W-:Y:S01]  /*8bd0*/  ULDC.64 UR4, c[0x0][0x408] ;  /* 0x0001020000047ab9 */ /* 0x000fe20000000a00 */
[----:B-1----:R-:W-:-:S13]  /*8be0*/  ISETP.NE.AND P1, PT, R15, 0x1, PT ;  /* 0x000000010f00780c */ /* 0x002fda0003f25270 */
[----:B------:R-:W1:Y:S02]  /*8bf0*/  @P1 LDC.64 R4, c[0x0][0x420] ;  /* 0x00010800ff041b82 */ /* 0x000e640000000a00 */
[----:B-1----:R-:W-:-:S04]  /*8c00*/  @P1 IMAD.HI.U32 R14, R9, R4, RZ ;  /* 0x00000004090e1227 */ /* 0x002fc800078e00ff */
[----:B------:R-:W-:Y:S01]  /*8c10*/  IMAD.MOV.U32 R4, RZ, RZ, R9 ;  /* 0x000000ffff047224 */ /* 0x000fe200078e0009 */
[----:B------:R-:W-:-:S04]  /*8c20*/  @P1 SHF.R.U32.HI R4, RZ, R5, R14 ;  /* 0x00000005ff041219 */ /* 0x000fc8000001160e */
[--C-:B------:R-:W-:Y:S01]  /*8c30*/  SHF.R.S32.HI R5, RZ, 0x1f, R4.reuse ;  /* 0x0000001fff057819 */ /* 0x100fe20000011404 */
[----:B------:R-:W-:-:S04]  /*8c40*/  IMAD.MOV R14, RZ, RZ, -R4 ;  /* 0x000000ffff0e7224 */ /* 0x000fc800078e0a04 */
[----:B------:R-:W-:Y:S02]  /*8c50*/  IMAD R9, R15, R14, R9 ;  /* 0x0000000e0f097224 */ /* 0x000fe400078e0209 */
[----:B------:R-:W-:Y:S02]  /*8c60*/  IMAD R15, R8, UR4, RZ ;  /* 0x00000004080f7c24 */ /* 0x000fe4000f8e02ff */
[----:B------:R-:W-:-:S04]  /*8c70*/  IMAD.WIDE.U32 R4, R6, UR4, R4 ;  /* 0x0000000406047c25 */ /* 0x000fc8000f8e0004 */
[----:B------:R-:W-:Y:S01]  /*8c80*/  IMAD R15, R6, UR5, R15 ;  /* 0x00000005060f7c24 */ /* 0x000fe2000f8e020f */
[----:B------:R-:W-:-:S03]  /*8c90*/  LEA R2, P1, R4, R2, 0x2 ;  /* 0x0000000204027211 */ /* 0x000fc600078210ff */
[----:B------:R-:W-:-:S05]  /*8ca0*/  IMAD.IADD R5, R15, 0x1, R5 ;  /* 0x000000010f057824 */ /* 0x000fca00078e0205 */
[----:B------:R-:W-:-:S05]  /*8cb0*/  LEA.HI.X R3, R4, R3, R5, 0x2, P1 ;  /* 0x0000000304037211 */ /* 0x000fca00008f1405 */
[----:B------:R1:W5:Y:S02]  /*8cc0*/  LDG.E R4, desc[UR38][R2.64] ;  /* 0x0000002602047981 */ /* 0x000364000c1e1900 */
.L_x_49:
[----:B-1----:R-:W1:Y:S01]  /*8cd0*/  S2R R2, SR_TID.X ;  /* 0x0000000000027919 */ /* 0x002e620000002100 */
[----:B------:R-:W-:Y:S01]  /*8ce0*/  IMAD R3, R12, 0x8, R19 ;  /* 0x000000080c037824 */ /* 0x000fe200078e0213 */
[----:B-1----:R-:W-:Y:S02]  /*8cf0*/  LOP3.LUT R5, R2, 0x7f, RZ, 0xc0, !PT ;  /* 0x0000007f02057812 */ /* 0x002fe400078ec0ff */
[----:B------:R-:W-:Y:S02]  /*8d00*/  SHF.L.U32 R2, R13, 0x1f, RZ ;  /* 0x0000001f0d027819 */ /* 0x000fe400000006ff */
[----:B------:R-:W-:Y:S02]  /*8d10*/  ISETP.NE.AND P1, PT, R5, RZ, PT ;  /* 0x000000ff0500720c */ /* 0x000fe40003f25270 */
[----:B------:R-:W1:Y:S02]  /*8d20*/  SYNCS.PHASECHK.TRANS64.TRYWAIT P2, [R3+URZ+0x30840], R2 ;  /* 0x03084002030075a7 */ /* 0x000e64000804017f */
[----:B-1----:R-:W-:Y:S09]  /*8d30*/  @!P2 BRA `(.L_x_50) ;  /* 0x000000180028a947 */ /* 0x002ff20003800000 */
.L_x_96:
[----:B------:R-:W-:Y:S05]  /*8d40*/  @P1 BRA `(.L_x_51) ;  /* 0x0000000000141947 */ /* 0x000fea0003800000 */
[----:B------:R-:W-:Y:S01]  /*8d50*/  ISETP.NE.AND P2, PT, R27, RZ, PT ;  /* 0x000000ff1b00720c */ /* 0x000fe20003f45270 */
[----:B-1----:R-:W-:-:S04]  /*8d60*/  IMAD.MOV.U32 R2, RZ, RZ, 0x6000 ;  /* 0x00006000ff027424 */ /* 0x002fc800078e00ff */
[----:B------:R2:W-:Y:S08]  /*8d70*/  SYNCS.ARRIVE.TRANS64 RZ, [R3+URZ+0x30830], R2 ;  /* 0x0308300203ff79a7 */ /* 0x0005f0000800003f */
[----:B------:R-:W-:Y:S05]  /*8d80*/  @!P2 BRA `(.L_x_51) ;  /* 0x000000000004a947 */ /* 0x000fea0003800000 */
[----:B------:R-:W-:Y:S01]  /*8d90*/  BPT.TRAP 0x1 ;  /* 0x000000040000795c */ /* 0x000fe20000300000 */
.L_x_51:
[----:B-12---:R-:W-:Y:S01]  /*8da0*/  IMAD R2, R12, 0x6000, R19 ;  /* 0x000060000c027824 */ /* 0x006fe200078e0213 */
[----:B------:R-:W-:Y:S01]  /*8db0*/  R2UR UR9, R3 ;  /* 0x00000000030972ca */ /* 0x000fe200000e0000 */
[----:B------:R-:W-:Y:S01]  /*8dc0*/  UIADD3 UR4, UP0, UR40, 0x370, URZ ;  /* 0x0000037028047890 */ /* 0x000fe2000ff1e03f */
[----:B------:R-:W-:Y:S01]  /*8dd0*/  R2UR UR11, R9 ;  /* 0x00000000090b72ca */ /* 0x000fe200000e0000 */
[----:B------:R-:W-:Y:S01]  /*8de0*/  VIADD R3, R19, 0x30800 ;  /* 0x0003080013037836 */ /* 0x000fe20000000000 */
[----:B------:R-:W-:Y:S01]  /*8df0*/  R2UR UR8, R2 ;  /* 0x00000000020872ca */ /* 0x000fe200000e0000 */
[----:B------:R-:W-:Y:S01]  /*8e00*/  UIADD3.X UR5, URZ, UR41, URZ, UP0, !UPT ;  /* 0x000000293f057290 */ /* 0x000fe200087fe43f */
[----:B------:R-:W-:Y:S01]  /*8e10*/  R2UR UR12, R0 ;  /* 0x00000000000c72ca */ /* 0x000fe200000e0000 */
[----:B------:R-:W-:Y:S01]  /*8e20*/  IMAD R2, R16, 0x8, R3 ;  /* 0x0000000810027824 */ /* 0x000fe200078e0203 */
[----:B-----5:R-:W-:Y:S01]  /*8e30*/  R2UR UR13, R4 ;  /* 0x00000000040d72ca */ /* 0x020fe200000e0000 */
[----:B------:R-:W-:Y:S01]  /*8e40*/  UMOV UR6, 0x0 ;  /* 0x0000000000067882 */ /* 0x000fe20000000000 */
[----:B------:R-:W-:Y:S01]  /*8e50*/  SHF.L.U32 R5, R17, 0x1f, RZ ;  /* 0x0000001f11057819 */ /* 0x000fe200000006ff */
[----:B------:R-:W-:Y:S01]  /*8e60*/  UMOV UR7, 0x14f00000 ;  /* 0x14f0000000077882 */ /* 0x000fe20000000000 */
[----:B------:R-:W-:Y:S01]  /*8e70*/  UMOV UR10, URZ ;  /* 0x0000003f000a7c82 */ /* 0x000fe20008000000 */
[----:B------:R-:W-:-:S02]  /*8e80*/  UIADD3 UR9, UR9, 0x30830, URZ ;  /* 0x0003083009097890 */ /* 0x000fc4000fffe03f */
[----:B------:R-:W-:Y:S02]  /*8e90*/  UIMAD UR11, UR11, 0xc0, URZ ;  /* 0x000000c00b0b78a4 */ /* 0x000fe4000f8e023f */
[----:B------:R-:W-:-:S09]  /*8ea0*/  UIADD3 UR8, UR8, 0x12400, URZ ;  /* 0x0001240008087890 */ /* 0x000fd2000fffe03f */
[----:B------:R1:W-:Y:S01]  /*8eb0*/  UTMALDG.4D [UR8], [UR4], desc[UR6] ;  /* 0x00000608040075b4 */ /* 0x0003e20008019000 */
[----:B------:R-:W2:Y:S02]  /*8ec0*/  SYNCS.PHASECHK.TRANS64.TRYWAIT P2, [R2+URZ+0x60], R5 ;  /* 0x00006005020075a7 */ /* 0x000ea4000804017f */
[----:B-12---:R-:W-:Y:S05]  /*8ed0*/  @!P2 BRA `(.L_x_52) ;  /* 0x0000001400d4a947 */ /* 0x006fea0003800000 */
.L_x_97:
[----:B------:R-:W-:Y:S05]  /*8ee0*/  @P1 BRA `(.L_x_53) ;  /* 0x0000000000181947 */ /* 0x000fea0003800000 */
[----:B------:R-:W-:Y:S01]  /*8ef0*/  ISETP.NE.AND P1, PT, R27, RZ, PT ;  /* 0x000000ff1b00720c */ /* 0x000fe20003f25270 */
[----:B-1----:R-:W-:Y:S02]  /*8f00*/  IMAD R2, R16, 0x8, R19 ;  /* 0x0000000810027824 */ /* 0x002fe400078e0213 */
[----:B------:R-:W-:-:S04]  /*8f10*/  IMAD.MOV.U32 R3, RZ, RZ, 0x6000 ;  /* 0x00006000ff037424 */ /* 0x000fc800078e00ff */
[----:B------:R2:W-:Y:S06]  /*8f20*/  SYNCS.ARRIVE.TRANS64 RZ, [R2+URZ+0x30850], R3 ;  /* 0x0308500302ff79a7 */ /* 0x0005ec000800003f */
[----:B------:R-:W-:Y:S05]  /*8f30*/  @!P1 BRA `(.L_x_53) ;  /* 0x0000000000049947 */ /* 0x000fea0003800000 */
[----:B------:R-:W-:Y:S01]  /*8f40*/  BPT.TRAP 0x1 ;  /* 0x000000040000795c */ /* 0x000fe20000300000 */
.L_x_53:
[--C-:B--2---:R-:W-:Y:S01]  /*8f50*/  IMAD R3, R16, 0x6000, R19.reuse ;  /* 0x0000600010037824 */ /* 0x104fe200078e0213 */
[----:B------:R-:W-:Y:S01]  /*8f60*/  R2UR UR11, R18 ;  /* 0x00000000120b72ca */ /* 0x000fe200000e0000 */
[----:B-1----:R-:W-:Y:S01]  /*8f70*/  IMAD R2, R16, 0x8, R19 ;  /* 0x0000000810027824 */ /* 0x002fe200078e0213 */
        /* <DEDUP_REMOVED lines=8> */
[----:B------:R-:W-:Y:S01]  /*9000*/  UMOV UR10, URZ ;  /* 0x0000003f000a7c82 */ /* 0x000fe20008000000 */
[----:B------:R-:W-:-:S02]  /*9010*/  IMAD.MOV.U32 R7, RZ, RZ, R4 ;  /* 0x000000ffff077224 */ /* 0x000fc400078e0004 */
[----:B------:R-:W-:Y:S01]  /*9020*/  UIMAD UR11, UR11, 0xc0, URZ ;  /* 0x000000c00b0b78a4 */ /* 0x000fe2000f8e023f */
[----:B------:R-:W-:-:S03]  /*9030*/  IMAD.MOV.U32 R18, RZ, RZ, R9 ;  /* 0x000000ffff127224 */ /* 0x000fc600078e0009 */
[----:B------:R-:W-:Y:S02]  /*9040*/  UIADD3 UR8, UR8, 0x400, URZ ;  /* 0x0000040008087890 */ /* 0x000fe4000fffe03f */
[----:B------:R-:W-:-:S09]  /*9050*/  UIADD3 UR9, UR9, 0x30850, URZ ;  /* 0x0003085009097890 */ /* 0x000fd2000fffe03f */
[----:B------:R1:W-:Y:S02]  /*9060*/  UTMALDG.4D [UR8], [UR4], desc[UR6] ;  /* 0x00000608040075b4 */ /* 0x0003e40008019000 */
[----:B-1----:R-:W-:Y:S01]  /*9070*/  NOP ;  /* 0x0000000000007918 */ /* 0x002fe20000000000 */
.L_x_48:
[----:B------:R-:W-:Y:S05]  /*9080*/  BSYNC B0 ;  /* 0x0000000000007941 */ /* 0x000fea0003800000 */
.L_x_47:
[----:B------:R-:W-:Y:S02]  /*9090*/  VIADD R9, R24, 0xfffffffd ;  /* 0xfffffffd18097836 */ /* 0x000fe40000000000 */
[----:B------:R-:W-:Y:S02]  /*90a0*/  IMAD.MOV.U32 R16, RZ, RZ, R12 ;  /* 0x000000ffff107224 */ /* 0x000fe400078e000c */
[----:B------:R-:W-:-:S07]  /*90b0*/  IMAD.MOV.U32 R17, RZ, RZ, R13 ;  /* 0x000000ffff117224 */ /* 0x000fce00078e000d */
.L_x_46:
[----:B------:R-:W-:Y:S01]  /*90c0*/  IMAD.MOV R11, RZ, RZ, -R11 ;  /* 0x000000ffff0b7224 */ /* 0x000fe200078e0a0b */
[----:B------:R-:W-:Y:S04]  /*90d0*/  BSSY B0, `(.L_x_45) ;  /* 0x00000b4000007945 */ /* 0x000fe80003800000 */
[----:B------:R-:W-:-:S13]  /*90e0*/  ISETP.NE.AND P1, PT, R10, R11, PT ;  /* 0x0000000b0a00720c */ /* 0x000fda0003f25270 */
[----:B------:R-:W-:Y:S05]  /*90f0*/  @!P1 BRA `(.L_x_54) ;  /* 0x0000000800c49947 */ /* 0x000fea0003800000 */
[----:B------:R-:W-:-:S07]  /*9100*/  IMAD.MOV.U32 R4, RZ, RZ, R7 ;  /* 0x000000ffff047224 */ /* 0x000fce00078e0007 */
.L_x_69:
[----:B------:R-:W-:Y:S01]  /*9110*/  VIADD R10, R16, 0x1 ;  /* 0x00000001100a7836 */ /* 0x000fe20000000000 */
[----:B------:R-:W-:Y:S04]  /*9120*/  BSSY B1, `(.L_x_55) ;  /* 0x0000054000017945 */ /* 0x000fe80003800000 */
[----:B------:R-:W-:-:S04]  /*9130*/  ISETP.NE.AND P1, PT, R10, 0x2, PT ;  /* 0x000000020a00780c */ /* 0x000fc80003f25270 */
[----:B-12---:R-:W-:Y:S02]  /*9140*/  SEL R2, RZ, 0x1, P1 ;  /* 0x00000001ff027807 */ /* 0x006fe40000800000 */
[----:B------:R-:W-:Y:S02]  /*9150*/  SEL R10, R10, RZ, P1 ;  /* 0x000000ff0a0a7207 */ /* 0x000fe40000800000 */
[----:B------:R-:W-:Y:S01]  /*9160*/  LOP3.LUT R11, R17, R2, RZ, 0x3c, !PT ;  /* 0x00000002110b7212 */ /* 0x000fe200078e3cff */
[----:B------:R-:W-:Y:S06]  /*9170*/  @!P6 BRA `(.L_x_56) ;  /* 0x000000040038e947 */ /* 0x000fec0003800000 */
[----:B-1----:R-:W-:Y:S01]  /*9180*/  IMAD.MOV.U32 R12, RZ, RZ, R9 ;  /* 0x000000ffff0c7224 */ /* 0x002fe200078e0009 */
[----:B------:R-:W-:Y:S06]  /*9190*/  @!P0 BRA `(.L_x_57) ;  /* 0x00000000004c8947 */ /* 0x000fec0003800000 */
[----:B------:R-:W1:Y:S01]  /*91a0*/  LDC R12, c[0x0][0x41c] ;  /* 0x00010700ff0c7b82 */ /* 0x000e620000000800 */
[----:B------:R-:W-:Y:S01]  /*91b0*/  IMAD.MOV.U32 R13, RZ, RZ, R9 ;  /* 0x000000ffff0d7224 */ /* 0x000fe200078e0009 */
[----:B------:R-:W-:Y:S02]  /*91c0*/  ULDC.64 UR4, c[0x0][0x408] ;  /* 0x0001020000047ab9 */ /* 0x000fe40000000a00 */
[----:B------:R-:W-:-:S04]  /*91d0*/  IMAD R15, R8, UR4, RZ ;  /* 0x00000004080f7c24 */ /* 0x000fc8000f8e02ff */
[----:B------:R-:W2:Y:S01]  /*91e0*/  LDC.64 R4, c[0x0][0x3f8] ;  /* 0x0000fe00ff047b82 */ /* 0x000ea20000000a00 */
        /* <DEDUP_REMOVED lines=9> */
[----:B--2---:R-:W-:-:S04]  /*9280*/  LEA R4, P1, R2, R4, 0x2 ;  /* 0x0000000402047211 */ /* 0x004fc800078210ff */
[----:B------:R-:W-:-:S05]  /*9290*/  LEA.HI.X R5, R2, R5, R3, 0x2, P1 ;  /* 0x0000000502057211 */ /* 0x000fca00008f1403 */
[----:B------:R1:W5:Y:S01]  /*92a0*/  LDG.E R4, desc[UR38][R4.64] ;  /* 0x0000002604047981 */ /* 0x000362000c1e1900 */
[----:B------:R-:W-:-:S04]  /*92b0*/  IMAD.MOV R2, RZ, RZ, -R13 ;  /* 0x000000ffff027224 */ /* 0x000fc800078e0a0d */
[----:B------:R-:W-:-:S07]  /*92c0*/  IMAD R12, R12, R2, R9 ;  /* 0x000000020c0c7224 */ /* 0x000fce00078e0209 */
.L_x_57:
[----:B------:R-:W1:Y:S01]  /*92d0*/  S2R R2, SR_TID.X ;  /* 0x0000000000027919 */ /* 0x000e620000002100 */
[----:B------:R-:W-:Y:S01]  /*92e0*/  IMAD R3, R10, 0x8, R19 ;  /* 0x000000080a037824 */ /* 0x000fe200078e0213 */
[----:B-1----:R-:W-:Y:S02]  /*92f0*/  LOP3.LUT R5, R2, 0x7f, RZ, 0xc0, !PT ;  /* 0x0000007f02057812 */ /* 0x002fe400078ec0ff */
[----:B------:R-:W-:Y:S02]  /*9300*/  SHF.L.U32 R2, R11, 0x1f, RZ ;  /* 0x0000001f0b027819 */ /* 0x000fe400000006ff */
[----:B------:R-:W-:Y:S02]  /*9310*/  ISETP.NE.AND P1, PT, R5, RZ, PT ;  /* 0x000000ff0500720c */ /* 0x000fe40003f25270 */
[----:B------:R-:W1:Y:S02]  /*9320*/  SYNCS.PHASECHK.TRANS64.TRYWAIT P2, [R3+URZ+0x30840], R2 ;  /* 0x03084002030075a7 */ /* 0x000e64000804017f */
[----:B-1----:R-:W-:Y:S09]  /*9330*/  @!P2 BRA `(.L_x_58) ;  /* 0x0000001000d0a947 */ /* 0x002ff20003800000 */
.L_x_98:
[----:B------:R-:W-:Y:S05]  /*9340*/  @P1 BRA `(.L_x_59) ;  /* 0x0000000000141947 */ /* 0x000fea0003800000 */
[----:B------:R-:W-:Y:S01]  /*9350*/  ISETP.NE.AND P2, PT, R27, RZ, PT ;  /* 0x000000ff1b00720c */ /* 0x000fe20003f45270 */
[----:B-1----:R-:W-:-:S04]  /*9360*/  IMAD.MOV.U32 R2, RZ, RZ, 0x6000 ;  /* 0x00006000ff027424 */ /* 0x002fc800078e00ff */
[----:B------:R2:W-:Y:S08]  /*9370*/  SYNCS.ARRIVE.TRANS64 RZ, [R3+URZ+0x30830], R2 ;  /* 0x0308300203ff79a7 */ /* 0x0005f0000800003f */
[----:B------:R-:W-:Y:S05]  /*9380*/  @!P2 BRA `(.L_x_59) ;  /* 0x000000000004a947 */ /* 0x000fea0003800000 */
[----:B------:R-:W-:Y:S01]  /*9390*/  BPT.TRAP 0x1 ;  /* 0x000000040000795c */ /* 0x000fe20000300000 */
.L_x_59:
        /* <DEDUP_REMOVED lines=20> */
.L_x_99:
[----:B------:R-:W-:Y:S05]  /*94e0*/  @P1 BRA `(.L_x_61) ;  /* 0x0000000000141947 */ /* 0x000fea0003800000 */
[----:B------:R-:W-:Y:S01]  /*94f0*/  ISETP.NE.AND P1, PT, R27, RZ, PT ;  /* 0x000000ff1b00720c */ /* 0x000fe20003f25270 */
[----:B------:R-:W-:-:S04]  /*9500*/  IMAD.MOV.U32 R3, RZ, RZ, 0x6000 ;  /* 0x00006000ff037424 */ /* 0x000fc800078e00ff */
[----:B------:R2:W-:Y:S08]  /*9510*/  SYNCS.ARRIVE.TRANS64 RZ, [R2+URZ+0x50], R3 ;  /* 0x0000500302ff79a7 */ /* 0x0005f0000800003f */
[----:B------:R-:W-:Y:S05]  /*9520*/  @!P1 BRA `(.L_x_61) ;  /* 0x0000000000049947 */ /* 0x000fea0003800000 */
[----:B------:R-:W-:Y:S01]  /*9530*/  BPT.TRAP 0x1 ;  /* 0x000000040000795c */ /* 0x000fe20000300000 */
.L_x_61:
[----:B------:R-:W-:Y:S01]  /*9540*/  IMAD R16, R16, 0x6000, R19 ;  /* 0x0000600010107824 */ /* 0x000fe200078e0213 */
        /* <DEDUP_REMOVED lines=8> */
[----:B------:R-:W-:Y:S01]  /*95d0*/  R2UR UR12, R0 ;  /* 0x00000000000c72ca */ /* 0x000fe200000e0000 */
[----:B------:R-:W-:Y:S01]  /*95e0*/  UMOV UR10, URZ ;  /* 0x0000003f000a7c82 */ /* 0x000fe20008000000 */
[----:B------:R-:W-:-:S02]  /*95f0*/  IMAD.MOV.U32 R18, RZ, RZ, R12 ;  /* 0x000000ffff127224 */ /* 0x000fc400078e000c */
[----:B------:R-:W-:Y:S01]  /*9600*/  IMAD.MOV.U32 R7, RZ, RZ, R4 ;  /* 0x000000ffff077224 */ /* 0x000fe200078e0004 */
[----:B------:R-:W-:Y:S02]  /*9610*/  UIMAD UR11, UR11, 0xc0, URZ ;  /* 0x000000c00b0b78a4 */ /* 0x000fe4000f8e023f */
[----:B------:R-:W-:Y:S02]  /*9620*/  UIADD3 UR9, UR9, 0x50, URZ ;  /* 0x0000005009097890 */ /* 0x000fe4000fffe03f */
[----:B------:R-:W-:-:S09]  /*9630*/  UIADD3 UR8, UR8, 0x400, URZ ;  /* 0x0000040008087890 */ /* 0x000fd2000fffe03f */
[----:B------:R3:W-:Y:S02]  /*9640*/  UTMALDG.4D [UR8], [UR4], desc[UR6] ;  /* 0x00000608040075b4 */ /* 0x0007e40008019000 */
[----:B---3--:R-:W-:Y:S01]  /*9650*/  NOP ;  /* 0x0000000000007918 */ /* 0x008fe20000000000 */
.L_x_56:
[----:B------:R-:W-:Y:S05]  /*9660*/  BSYNC B1 ;  /* 0x0000000000017941 */ /* 0x000fea0003800000 */
.L_x_55:
[----:B------:R-:W-:Y:S01]  /*9670*/  VIADD R16, R10, 0x1 ;  /* 0x000000010a107836 */ /* 0x000fe20000000000 */
[----:B------:R-:W-:Y:S04]  /*9680*/  BSSY B1, `(.L_x_62) ;  /* 0x0000055000017945 */ /* 0x000fe80003800000 */
[----:B------:R-:W-:-:S04]  /*9690*/  ISETP.NE.AND P1, PT, R16, 0x2, PT ;  /* 0x000000021000780c */ /* 0x000fc80003f25270 */
[----:B-12---:R-:W-:Y:S02]  /*96a0*/  SEL R2, RZ, 0x1, P1 ;  /* 0x00000001ff027807 */ /* 0x006fe40000800000 */
[----:B------:R-:W-:Y:S02]  /*96b0*/  SEL R16, R16, RZ, P1 ;  /* 0x000000ff10107207 */ /* 0x000fe40000800000 */
[----:B------:R-:W-:Y:S01]  /*96c0*/  LOP3.LUT R17, R11, R2, RZ, 0x3c, !PT ;  /* 0x000000020b117212 */ /* 0x000fe200078e3cff */
[----:B------:R-:W-:Y:S06]  /*96d0*/  @!P6 BRA `(.L_x_63) ;  /* 0x00000004003ce947 */ /* 0x000fec0003800000 */
[----:B------:R-:W-:Y:S01]  /*96e0*/  VIADD R13, R9, 0xffffffff ;  /* 0xffffffff090d7836 */ /* 0x000fe20000000000 */
        /* <DEDUP_REMOVED lines=20> */
.L_x_64:
[----:B------:R-:W1:Y:S01]  /*9830*/  S2R R2, SR_TID.X ;  /* 0x0000000000027919 */ /* 0x000e620000002100 */
[----:B------:R-:W-:Y:S02]  /*9840*/  SHF.L.U32 R3, R17, 0x1f, RZ ;  /* 0x0000001f11037819 */ /* 0x000fe400000006ff */
[----:B-1----:R-:W-:Y:S01]  /*9850*/  LOP3.LUT R5, R2, 0x7f, RZ, 0xc0, !PT ;  /* 0x0000007f02057812 */ /* 0x002fe200078ec0ff */
[----:B------:R-:W-:-:S03]  /*9860*/  IMAD R2, R16, 0x8, R19 ;  /* 0x0000000810027824 */ /* 0x000fc600078e0213 */
[----:B------:R-:W-:Y:S01]  /*9870*/  ISETP.NE.AND P1, PT, R5, RZ, PT ;  /* 0x000000ff0500720c */ /* 0x000fe20003f25270 */
[----:B------:R-:W1:Y:S02]  /*9880*/  SYNCS.PHASECHK.TRANS64.TRYWAIT P2, [R2+URZ+0x30840], R3 ;  /* 0x03084003020075a7 */ /* 0x000e64000804017f */
[----:B-1----:R-:W-:Y:S10]  /*9890*/  @!P2 BRA `(.L_x_65) ;  /* 0x0000000c00a0a947 */ /* 0x002ff40003800000 */
.L_x_100:
[----:B------:R-:W-:Y:S05]  /*98a0*/  @P1 BRA `(.L_x_66) ;  /* 0x0000000000141947 */ /* 0x000fea0003800000 */
[----:B------:R-:W-:Y:S01]  /*98b0*/  ISETP.NE.AND P2, PT, R27, RZ, PT ;  /* 0x000000ff1b00720c */ /* 0x000fe20003f45270 */
[----:B-1----:R-:W-:-:S04]  /*98c0*/  IMAD.MOV.U32 R3, RZ, RZ, 0x6000 ;  /* 0x00006000ff037424 */ /* 0x002fc800078e00ff */
[----:B------:R2:W-:Y:S08]  /*98d0*/  SYNCS.ARRIVE.TRANS64 RZ, [R2+URZ+0x30830], R3 ;  /* 0x0308300302ff79a7 */ /* 0x0005f0000800003f */
[----:B------:R-:W-:Y:S05]  /*98e0*/  @!P2 BRA `(.L_x_66) ;  /* 0x000000000004a947 */ /* 0x000fea0003800000 */
[----:B------:R-:W-:Y:S01]  /*98f0*/  BPT.TRAP 0x1 ;  /* 0x000000040000795c */ /* 0x000fe20000300000 */
.L_x_66:
[----:B-12---:R-:W-:Y:S01]  /*9900*/  IMAD R2, R16, 0x6000, R19 ;  /* 0x0000600010027824 */ /* 0x006fe200078e0213 */
[----:B------:R-:W-:Y:S01]  /*9910*/  R2UR UR11, R13 ;  /* 0x000000000d0b72ca */ /* 0x000fe200000e0000 */
[----:B------:R-:W-:Y:S01]  /*9920*/  VIADD R3, R19, 0x30800 ;  /* 0x0003080013037836 */ /* 0x000fe20000000000 */
[----:B------:R-:W-:Y:S01]  /*9930*/  UIADD3 UR4, UP0, UR40, 0x370, URZ ;  /* 0x0000037028047890 */ /* 0x000fe2000ff1e03f */
[----:B------:R-:W-:Y:S01]  /*9940*/  R2UR UR12, R0 ;  /* 0x00000000000c72ca */ /* 0x000fe200000e0000 */
[----:B------:R-:W-:Y:S01]  /*9950*/  UMOV UR6, 0x0 ;  /* 0x0000000000067882 */ /* 0x000fe20000000000 */
[----:B------:R-:W-:Y:S01]  /*9960*/  R2UR UR8, R2 ;  /* 0x00000000020872ca */ /* 0x000fe200000e0000 */
[--C-:B------:R-:W-:Y:S01]  /*9970*/  IMAD R2, R16, 0x8, R3.reuse ;  /* 0x0000000810027824 */ /* 0x100fe200078e0203 */
[----:B-----5:R-:W-:Y:S01]  /*9980*/  R2UR UR13, R4 ;  /* 0x00000000040d72ca */ /* 0x020fe200000e0000 */
[----:B------:R-:W-:Y:S01]  /*9990*/  UIADD3.X UR5, URZ, UR41, URZ, UP0, !UPT ;  /* 0x000000293f057290 */ /* 0x000fe200087fe43f */
[----:B------:R-:W-:Y:S01]  /*99a0*/  SHF.L.U32 R11, R11, 0x1f, RZ ;  /* 0x0000001f0b0b7819 */ /* 0x000fe200000006ff */
[----:B------:R-:W-:Y:S01]  /*99b0*/  UMOV UR7, 0x14f00000 ;  /* 0x14f0000000077882 */ /* 0x000fe20000000000 */
[----:B------:R-:W-:Y:S01]  /*99c0*/  R2UR UR9, R2 ;  /* 0x00000000020972ca */ /* 0x000fe200000e0000 */
[----:B------:R-:W-:Y:S01]  /*99d0*/  IMAD R2, R10, 0x8, R3 ;  /* 0x000000080a027824 */ /* 0x000fe200078e0203 */
[----:B------:R-:W-:Y:S01]  /*99e0*/  UIMAD UR11, UR11, 0xc0, URZ ;  /* 0x000000c00b0b78a4 */ /* 0x000fe2000f8e023f */
[----:B------:R-:W-:-:S04]  /*99f0*/  UMOV UR10, URZ ;  /* 0x0000003f000a7c82 */ /* 0x000fc80008000000 */
[----:B------:R-:W-:-:S06]  /*9a00*/  UIADD3 UR8, UR8, 0x12400, URZ ;  /* 0x0001240008087890 */ /* 0x000fcc000fffe03f */
[----:B------:R-:W-:-:S09]  /*9a10*/  UIADD3 UR9, UR9, 0x30, URZ ;  /* 0x0000003009097890 */ /* 0x000fd2000fffe03f */
[----:B------:R1:W-:Y:S01]  /*9a20*/  UTMALDG.4D [UR8], [UR4], desc[UR6] ;  /* 0x00000608040075b4 */ /* 0x0003e20008019000 */
[----:B------:R-:W2:Y:S02]  /*9a30*/  SYNCS.PHASECHK.TRANS64.TRYWAIT P2, [R2+URZ+0x60], R11 ;  /* 0x0000600b020075a7 */ /* 0x000ea4000804017f */
[----:B-12---:R-:W-:Y:S05]  /*9a40*/  @!P2 BRA `(.L_x_67) ;  /* 0x0000000c0048a947 */ /* 0x006fea0003800000 */
.L_x_101:
[----:B------:R-:W-:Y:S05]  /*9a50*/  @P1 BRA `(.L_x_68) ;  /* 0x0000000000141947 */ /* 0x000fea0003800000 */
[----:B------:R-:W-:Y:S01]  /*9a60*/  ISETP.NE.AND P1, PT, R27, RZ, PT ;  /* 0x000000ff1b00720c */ /* 0x000fe20003f25270 */
[----:B------:R-:W-:-:S04]  /*9a70*/  IMAD.MOV.U32 R3, RZ, RZ, 0x6000 ;  /* 0x00006000ff037424 */ /* 0x000fc800078e00ff */
[----:B------:R2:W-:Y:S08]  /*9a80*/  SYNCS.ARRIVE.TRANS64 RZ, [R2+URZ+0x50], R3 ;  /* 0x0000500302ff79a7 */ /* 0x0005f0000800003f */
[----:B------:R-:W-:Y:S05]  /*9a90*/  @!P1 BRA `(.L_x_68) ;  /* 0x0000000000049947 */ /* 0x000fea0003800000 */
[----:B------:R-:W-:Y:S01]  /*9aa0*/  BPT.TRAP 0x1 ;  /* 0x000000040000795c */ /* 0x000fe20000300000 */
.L_x_68:
        /* <DEDUP_REMOVED lines=18> */
.L_x_63:
[----:B------:R-:W-:Y:S05]  /*9bd0*/  BSYNC B1 ;  /* 0x0000000000017941 */ /* 0x000fea0003800000 */
.L_x_62:
[C---:B------:R-:W-:Y:S01]  /*9be0*/  ISETP.GT.AND P1, PT, R9.reuse, 0x1, PT ;  /* 0x000000010900780c */ /* 0x040fe20003f24270 */
[----:B------:R-:W-:-:S12]  /*9bf0*/  VIADD R9, R9, 0xfffffffe ;  /* 0xfffffffe09097836 */ /* 0x000fd80000000000 */
[----:B------:R-:W-:Y:S05]  /*9c00*/  @P1 BRA `(.L_x_69) ;  /* 0xfffffff400401947 */ /* 0x000fea000383ffff */
.L_x_54:
[----:B------:R-:W-:Y:S05]  /*9c10*/  BSYNC B0 ;  /* 0x0000000000007941 */ /* 0x000fea0003800000 */
.L_x_45:
[----:B------:R-:W-:Y:S04]  /*9c20*/  BSSY B0, `(.L_x_70) ;  /* 0x000001f000007945 */ /* 0x000fe80003800000 */
[----:B------:R-:W-:Y:S05]  /*9c30*/  @!P6 BRA `(.L_x_71) ;  /* 0x000000000074e947 */ /* 0x000fea0003800000 */
[----:B-12---:R-:W1:Y:S01]  /*9c40*/  S2R R2, SR_TID.X ;  /* 0x0000000000027919 */ /* 0x006e620000002100 */
[----:B------:R-:W-:Y:S01]  /*9c50*/  IMAD R3, R16, 0x8, R19 ;  /* 0x0000000810037824 */ /* 0x000fe200078e0213 */
[----:B-1----:R-:W-:Y:S02]  /*9c60*/  LOP3.LUT R4, R2, 0x7f, RZ, 0xc0, !PT ;  /* 0x0000007f02047812 */ /* 0x002fe400078ec0ff */
[----:B------:R-:W-:Y:S02]  /*9c70*/  SHF.L.U32 R2, R17, 0x1f, RZ ;  /* 0x0000001f11027819 */ /* 0x000fe400000006ff */
[----:B------:R-:W-:Y:S02]  /*9c80*/  ISETP.NE.AND P1, PT, R4, RZ, PT ;  /* 0x000000ff0400720c */ /* 0x000fe40003f25270 */
[----:B------:R-:W1:Y:S02]  /*9c90*/  SYNCS.PHASECHK.TRANS64.TRYWAIT P0, [R3+URZ+0x30860], R2 ;  /* 0x03086002030075a7 */ /* 0x000e64000800017f */
[----:B-1----:R-:W-:Y:S09]  /*9ca0*/  @!P0 BRA `(.L_x_72) ;  /* 0x0000000800c48947 */ /* 0x002ff20003800000 */
.L_x_102:
[----:B------:R-:W-:Y:S05]  /*9cb0*/  @P1 BRA `(.L_x_73) ;  /* 0x0000000000141947 */ /* 0x000fea0003800000 */
[----:B------:R-:W-:Y:S01]  /*9cc0*/  ISETP.NE.AND P0, PT, R27, RZ, PT ;  /* 0x000000ff1b00720c */ /* 0x000fe20003f05270 */
[----:B-1----:R-:W-:-:S04]  /*9cd0*/  IMAD.MOV.U32 R2, RZ, RZ, 0x6000 ;  /* 0x00006000ff027424 */ /* 0x002fc800078e00ff */
[----:B------:R2:W-:Y:S08]  /*9ce0*/  SYNCS.ARRIVE.TRANS64 RZ, [R3+URZ+0x30850], R2 ;  /* 0x0308500203ff79a7 */ /* 0x0005f0000800003f */
[----:B------:R-:W-:Y:S05]  /*9cf0*/  @!P0 BRA `(.L_x_73) ;  /* 0x0000000000048947 */ /* 0x000fea0003800000 */
[----:B------:R-:W-:Y:S01]  /*9d00*/  BPT.TRAP 0x1 ;  /* 0x000000040000795c */ /* 0x000fe20000300000 */
.L_x_73:
        /* <DEDUP_REMOVED lines=10> */
[----:B------:R-:W-:-:S04]  /*9db0*/  UMOV UR10, URZ ;  /* 0x0000003f000a7c82 */ /* 0x000fc80008000000 */
[----:B------:R-:W-:Y:S02]  /*9dc0*/  UIMAD UR11, UR11, 0xc0, URZ ;  /* 0x000000c00b0b78a4 */ /* 0x000fe4000f8e023f */
[----:B------:R-:W-:Y:S02]  /*9dd0*/  UIADD3 UR9, UR9, 0x30850, URZ ;  /* 0x0003085009097890 */ /* 0x000fe4000fffe03f */
[----:B------:R-:W-:-:S09]  /*9de0*/  UIADD3 UR8, UR8, 0x400, URZ ;  /* 0x0000040008087890 */ /* 0x000fd2000fffe03f */
[----:B------:R3:W-:Y:S02]  /*9df0*/  UTMALDG.4D [UR8], [UR4], desc[UR6] ;  /* 0x00000608040075b4 */ /* 0x0007e40008019000 */
[----:B---3--:R-:W-:Y:S01]  /*9e00*/  NOP ;  /* 0x0000000000007918 */ /* 0x008fe20000000000 */
.L_x_71:
[----:B------:R-:W-:Y:S05]  /*9e10*/  BSYNC B0 ;  /* 0x0000000000007941 */ /* 0x000fea0003800000 */
.L_x_70:
[----:B------:R-:W-:Y:S01]  /*9e20*/  VIADD R26, R26, UR36 ;  /* 0x000000241a1a7c36 */ /* 0x000fe20008000000 */
[----:B------:R-:W-:Y:S01]  /*9e30*/  ULDC UR4, c[0x0][0xda4] ;  /* 0x0003690000047ab9 */ /* 0x000fe20000000800 */
[----:B------:R-:W-:Y:S02]  /*9e40*/  VIADD R16, R16, 0x1 ;  /* 0x0000000110107836 */ /* 0x000fe40000000000 */
[----:B------:R-:W-:Y:S01]  /*9e50*/  VIADD R29, R29, 0x1 ;  /* 0x000000011d1d7836 */ /* 0x000fe20000000000 */
[----:B------:R-:W-:Y:S02]  /*9e60*/  ISETP.GE.AND P1, PT, R26, UR4, PT ;  /* 0x000000041a007c0c */ /* 0x000fe4000bf26270 */
[----:B------:R-:W-:-:S04]  /*9e70*/  ISETP.NE.AND P0, PT, R16, 0x2, PT ;  /* 0x000000021000780c */ /* 0x000fc80003f05270 */
[----:B------:R-:W-:Y:S02]  /*9e80*/  SEL R0, RZ, 0x1, P0 ;  /* 0x00000001ff007807 */ /* 0x000fe40000000000 */
[----:B------:R-:W-:Y:S02]  /*9e90*/  SEL R16, R16, RZ, P0 ;  /* 0x000000ff10107207 */ /* 0x000fe40000000000 */
[----:B------:R-:W-:-:S03]  /*9ea0*/  LOP3.LUT R17, R17, R0, RZ, 0x3c, !PT ;  /* 0x0000000011117212 */ /* 0x000fc600078e3cff */
[----:B------:R-:W-:Y:S05]  /*9eb0*/  @!P1 BRA `(.L_x_74) ;  /* 0xffffffdc00c89947 */ /* 0x000fea000383ffff */
[----:B------:R-:W-:-:S07]  /*9ec0*/  LOP3.LUT R29, R29, 0x1, RZ, 0xc, !PT ;  /* 0x000000011d1d7812 */ /* 0x000fce00078e0cff */
.L_x_32:
[----:B-12---:R-:W1:Y:S01]  /*9ed0*/  S2R R3, SR_CgaCtaId ;  /* 0x0000000000037919 */ /* 0x006e620000008800 */
[----:B------:R-:W-:Y:S01]  /*9ee0*/  MOV R0, 0x400 ;  /* 0x0000040000007802 */ /* 0x000fe20000000f00 */
[----:B------:R-:W-:Y:S01]  /*9ef0*/  BSSY B0, `(.L_x_75) ;  /* 0x0000005000007945 */ /* 0x000fe20003800000 */
[----:B------:R-:W-:Y:S02]  /*9f00*/  SHF.L.U32 R29, R29, 0x1f, RZ ;  /* 0x0000001f1d1d7819 */ /* 0x000fe400000006ff */
[----:B-1----:R-:W-:-:S04]  /*9f10*/  LEA R8, R3, R0, 0x18 ;  /* 0x0000000003087211 */ /* 0x002fc800078ec0ff */
[----:B------:R-:W1:Y:S02]  /*9f20*/  SYNCS.PHASECHK.TRANS64.TRYWAIT P0, [R8+URZ+0x30820], R29 ;  /* 0x0308201d080075a7 */ /* 0x000e64000800017f */
[----:B-1----:R-:W-:Y:S05]  /*9f30*/  @!P0 BRA `(.L_x_76) ;  /* 0x0000000800348947 */ /* 0x002fea0003800000 */
.L_x_103:
[----:B------:R-:W-:Y:S05]  /*9f40*/  BSYNC B0 ;  /* 0x0000000000007941 */ /* 0x000fea0003800000 */
.L_x_75:
[----:B------:R-:W-:-:S03]  /*9f50*/  UMOV UR4, 0xffffffff ;  /* 0xffffffff00047882 */ /* 0x000fc60000000000 */
[----:B------:R-:W-:Y:S05]  /*9f60*/  BRA.DIV UR4, `(.L_x_77) ;  /* 0x0000000a043c7947 */ /* 0x000fea000b800000 */
[----:B------:R-:W2:Y:S02]  /*9f70*/  S2R R0, SR_TID.X ;  /* 0x0000000000007919 */ /* 0x000ea40000002100 */
[----:B--2---:R-:W-:-:S04]  /*9f80*/  SHF.R.U32.HI R0, RZ, 0x5, R0 ;  /* 0x00000005ff007819 */ /* 0x004fc80000011600 */
[----:B------:R-:W-:-:S05]  /*9f90*/  LOP3.LUT R0, R0, 0x3, RZ, 0xc0, !PT ;  /* 0x0000000300007812 */ /* 0x000fca00078ec0ff */
[----:B------:R2:W3:Y:S02]  /*9fa0*/  SHFL.IDX PT, R14, R0, RZ, 0x1f ;  /* 0x00001fff000e7589 */ /* 0x0004e400000e0000 */
.L_x_106:
[----:B---3--:R-:W-:Y:S01]  /*9fb0*/  ISETP.NE.AND P0, PT, R14, RZ, PT ;  /* 0x000000ff0e00720c */ /* 0x008fe20003f05270 */
[----:B------:R-:W-:-:S12]  /*9fc0*/  BSSY B0, `(.L_x_78) ;  /* 0x0000024000007945 */ /* 0x000fd80003800000 */
[----:B------:R-:W-:Y:S05]  /*9fd0*/  @P0 BRA `(.L_x_79) ;  /* 0x0000000000880947 */ /* 0x000fea0003800000 */
[----:B------:R-:W-:-:S03]  /*9fe0*/  UMOV UR4, 0xffffffff ;  /* 0xffffffff00047882 */ /* 0x000fc60000000000 */
[----:B------:R-:W-:Y:S05]  /*9ff0*/  BRA.DIV UR4, `(.L_x_80) ;  /* 0x0000000a044c7947 */ /* 0x000fea000b800000 */
[----:B------:R-:W-:-:S13]  /*a000*/  ELECT P6, URZ, PT ;  /* 0x00000000003f782f */ /* 0x000fda00038c0000 */
.L_x_109:
[----:B------:R-:W-:Y:S05]  /*a010*/  @!P6 BRA `(.L_x_79) ;  /* 0x000000000078e947 */ /* 0x000fea0003800000 */
[----:B--2---:R-:W2:Y:S02]  /*a020*/  LDL.LU R0, [R1+0x10] ;  /* 0x0000100001007983 */ /* 0x004ea40000300800 */
[----:B--2---:R-:W-:-:S04]  /*a030*/  LOP3.LUT R0, R0, 0x2, RZ, 0xfc, !PT ;  /* 0x0000000200007812 */ /* 0x004fc800078efcff */
[----:B------:R-:W-:-:S13]  /*a040*/  ISETP.NE.AND P2, PT, R0, 0x3, PT ;  /* 0x000000030000780c */ /* 0x000fda0003f45270 */
[----:B------:R-:W-:Y:S05]  /*a050*/  @!P2 BRA `(.L_x_81) ;  /* 0x000000000004a947 */ /* 0x000fea0003800000 */
[----:B------:R-:W-:Y:S01]  /*a060*/  BPT.TRAP 0x1 ;  /* 0x000000040000795c */ /* 0x000fe20000300000 */
.L_x_81:
[----:B------:R-:W-:Y:S01]  /*a070*/  VIADD R3, R8, 0x30840 ;  /* 0x0003084008037836 */ /* 0x000fe20000000000 */
[----:B------:R-:W-:Y:S01]  /*a080*/  SHF.L.U32 R4, R17, 0x1f, RZ ;  /* 0x0000001f11047819 */ /* 0x000fe200000006ff */
[C---:B------:R-:W-:Y:S02]  /*a090*/  VIADD R0, R16.reuse, 0x1 ;  /* 0x0000000110007836 */ /* 0x040fe40000000000 */
[----:B------:R-:W-:-:S03]  /*a0a0*/  IMAD R5, R16, 0x8, R3 ;  /* 0x0000000810057824 */ /* 0x000fc600078e0203 */
[C---:B------:R-:W-:Y:S01]  /*a0b0*/  ISETP.NE.AND P1, PT, R0.reuse, 0x2, PT ;  /* 0x000000020000780c */ /* 0x040fe20003f25270 */
[----:B------:R-:W2:Y:S03]  /*a0c0*/  SYNCS.PHASECHK.TRANS64.TRYWAIT P0, [R5+URZ], R4 ;  /* 0x00000004050075a7 */ /* 0x000ea6000800017f */
[----:B------:R-:W-:Y:S02]  /*a0d0*/  SEL R2, RZ, 0x1, P1 ;  /* 0x00000001ff027807 */ /* 0x000fe40000800000 */
[----:B------:R-:W-:Y:S02]  /*a0e0*/  SEL R6, R0, RZ, P1 ;  /* 0x000000ff00067207 */ /* 0x000fe40000800000 */
[----:B------:R-:W-:-:S03]  /*a0f0*/  LOP3.LUT R0, R17, R2, RZ, 0x3c, !PT ;  /* 0x0000000211007212 */ /* 0x000fc600078e3cff */
[----:B------:R-:W-:Y:S01]  /*a100*/  IMAD R3, R6, 0x8, R3 ;  /* 0x0000000806037824 */ /* 0x000fe200078e0203 */
[----:B------:R-:W-:Y:S01]  /*a110*/  SHF.L.U32 R0, R0, 0x1f, RZ ;  /* 0x0000001f00007819 */ /* 0x000fe200000006ff */
[----:B--2---:R-:W-:Y:S06]  /*a120*/  @!P0 BRA `(.L_x_82) ;  /* 0x0000000800208947 */ /* 0x004fec0003800000 */
.L_x_110:
[----:B------:R-:W3:Y:S02]  /*a130*/  SYNCS.PHASECHK.TRANS64.TRYWAIT P0, [R3+URZ], R0 ;  /* 0x00000000030075a7 */ /* 0x000ee4000800017f */
[----:B---3--:R-:W-:Y:S05]  /*a140*/  @!P0 BRA `(.L_x_83) ;  /* 0x00000008002c8947 */ /* 0x008fea0003800000 */
.L_x_111:
[----:B------:R-:W-:Y:S05]  /*a150*/  @!P2 BRA `(.L_x_84) ;  /* 0x000000000004a947 */ /* 0x000fea0003800000 */
[----:B------:R-:W-:Y:S01]  /*a160*/  BPT.TRAP 0x1 ;  /* 0x000000040000795c */ /* 0x000fe20000300000 */
.L_x_84:
[----:B---3--:R-:W-:-:S04]  /*a170*/  VIADD R3, R8, 0x30860 ;  /* 0x0003086008037836 */ /* 0x008fc80000000000 */
[----:B--2---:R-:W-:-:S04]  /*a180*/  IMAD R5, R16, 0x8, R3 ;  /* 0x0000000810057824 */ /* 0x004fc800078e0203 */
[----:B------:R-:W2:Y:S02]  /*a190*/  SYNCS.PHASECHK.TRANS64.TRYWAIT P0, [R5+URZ], R4 ;  /* 0x00000004050075a7 */ /* 0x000ea4000800017f */
[----:B--2---:R-:W-:Y:S05]  /*a1a0*/  @!P0 BRA `(.L_x_85) ;  /* 0x0000000800288947 */ /* 0x004fea0003800000 */
.L_x_112:
[----:B------:R-:W-:-:S07]  /*a1b0*/  IMAD R3, R6, 0x8, R3 ;  /* 0x0000000806037824 */ /* 0x000fce00078e0203 */
.L_x_86:
[----:B---3--:R3:W4:Y:S02]  /*a1c0*/  SYNCS.PHASECHK.TRANS64.TRYWAIT P0, [R3+URZ], R0 ;  /* 0x00000000030075a7 */ /* 0x008724000800017f */
[----:B----4-:R-:W-:Y:S05]  /*a1d0*/  @!P0 NANOSLEEP.SYNCS 0x989680 ;  /* 0x009896800000895d */ /* 0x010fea0003900000 */
[----:B------:R-:W4:Y:S02]  /*a1e0*/  @!P0 SYNCS.PHASECHK.TRANS64 P0, [R3+URZ], R0 ;  /* 0x00000000030085a7 */ /* 0x000f24000800007f */
[----:B----4-:R-:W-:Y:S05]  /*a1f0*/  @!P0 BRA `(.L_x_86) ;  /* 0xfffffffc00f08947 */ /* 0x010fea000383ffff */
.L_x_79:
[----:B------:R-:W-:Y:S05]  /*a200*/  BSYNC B0 ;  /* 0x0000000000007941 */ /* 0x000fea0003800000 */
.L_x_78:
[----:B------:R-:W-:Y:S05]  /*a210*/  EXIT ;  /* 0x000000000000794d */ /* 0x000fea0003800000 */
.L_x_10:
[----:B-1----:R-:W-:-:S04]  /*a220*/  IMAD.U32 R3, RZ, RZ, UR40 ;  /* 0x00000028ff037e24 */ /* 0x002fc8000f8e00ff */
[----:B------:R1:W2:Y:S03]  /*a230*/  SYNCS.PHASECHK.TRANS64.TRYWAIT P1, [R3+URZ+0x30800], R0 ;  /* 0x03080000030075a7 */ /* 0x0002a6000802017f */
[----:B--2---:R-:W-:Y:S05]  /*a240*/  @!P1 NANOSLEEP.SYNCS 0x989680 ;  /* 0x009896800000995d */ /* 0x004fea0003900000 */
[----:B------:R-:W2:Y:S02]  /*a250*/  @!P1 SYNCS.PHASECHK.TRANS64 P1, [R3+URZ+0x30800], R0 ;  /* 0x03080000030095a7 */ /* 0x000ea4000802007f */
[----:B--2---:R-:W-:Y:S05]  /*a260*/  @!P1 BRA `(.L_x_10) ;  /* 0xfffffffc00ec9947 */ /* 0x004fea000383ffff */
[----:B------:R-:W-:Y:S05]  /*a270*/  BRA `(.L_x_87) ;  /* 0xffffff70001c7947 */ /* 0x000fea000383ffff */
.L_x_14:
[----:B--2---:R2:W3:Y:S02]  /*a280*/  SYNCS.PHASECHK.TRANS64.TRYWAIT P2, [R4+URZ+0x30830], R3 ;  /* 0x03083003040075a7 */ /* 0x0044e4000804017f */
[----:B---3--:R-:W-:Y:S05]  /*a290*/  @!P2 NANOSLEEP.SYNCS 0x989680 ;  /* 0x009896800000a95d */ /* 0x008fea0003900000 */
[----:B------:R-:W3:Y:S02]  /*a2a0*/  @!P2 SYNCS.PHASECHK.TRANS64 P2, [R4+URZ+0x30830], R3 ;  /* 0x030830030400a5a7 */ /* 0x000ee4000804007f */
[----:B---3--:R-:W-:Y:S05]  /*a2b0*/  @!P2 BRA `(.L_x_14) ;  /* 0xfffffffc00f0a947 */ /* 0x008fea000383ffff */
[----:B------:R-:W-:Y:S05]  /*a2c0*/  BRA `(.L_x_13) ;  /* 0xffffff7000507947 */ /* 0x000fea000383ffff */
.L_x_19:
[----:B---3--:R-:W-:-:S04]  /*a2d0*/  IMAD.U32 R3, RZ, RZ, UR7 ;  /* 0x00000007ff037e24 */ /* 0x008fc8000f8e00ff */
[----:B------:R3:W4:Y:S03]  /*a2e0*/  SYNCS.PHASECHK.TRANS64.TRYWAIT P2, [R3+URZ+0x30830], R0 ;  /* 0x03083000030075a7 */ /* 0x000726000804017f */
[----:B----4-:R-:W-:Y:S05]  /*a2f0*/  @!P2 NANOSLEEP.SYNCS 0x989680 ;  /* 0x009896800000a95d */ /* 0x010fea0003900000 */
[----:B------:R-:W4:Y:S02]  /*a300*/  @!P2 SYNCS.PHASECHK.TRANS64 P2, [R3+URZ+0x30830], R0 ;  /* 0x030830000300a5a7 */ /* 0x000f24000804007f */
[----:B----4-:R-:W-:Y:S05]  /*a310*/  @!P2 BRA `(.L_x_19) ;  /* 0xfffffffc00eca947 */ /* 0x010fea000383ffff */
[----:B------:R-:W-:Y:S05]  /*a320*/  BRA `(.L_x_16) ;  /* 0xffffff9c00a47947 */ /* 0x000fea000383ffff */
.L_x_23:
[----:B--2---:R-:W-:-:S04]  /*a330*/  IMAD.U32 R3, RZ, RZ, UR7 ;  /* 0x00000007ff037e24 */ /* 0x004fc8000f8e00ff */
[----:B------:R2:W3:Y:S03]  /*a340*/  SYNCS.PHASECHK.TRANS64.TRYWAIT P2, [R3+URZ+0x30850], R0 ;  /* 0x03085000030075a7 */ /* 0x0004e6000804017f */
[----:B---3--:R-:W-:Y:S05]  /*a350*/  @!P2 NANOSLEEP.SYNCS 0x989680 ;  /* 0x009896800000a95d */ /* 0x008fea0003900000 */
[----:B------:R-:W3:Y:S02]  /*a360*/  @!P2 SYNCS.PHASECHK.TRANS64 P2, [R3+URZ+0x30850], R0 ;  /* 0x030850000300a5a7 */ /* 0x000ee4000804007f */
[----:B---3--:R-:W-:Y:S05]  /*a370*/  @!P2 BRA `(.L_x_23) ;  /* 0xfffffffc00eca947 */ /* 0x008fea000383ffff */
[----:B------:R-:W-:Y:S05]  /*a380*/  BRA `(.L_x_20) ;  /* 0xffffffa000247947 */ /* 0x000fea000383ffff */
.L_x_28:
[----:B----4-:R-:W-:-:S04]  /*a390*/  IMAD.U32 R7, RZ, RZ, UR12 ;  /* 0x0000000cff077e24 */ /* 0x010fc8000f8e00ff */
[----:B------:R4:W1:Y:S03]  /*a3a0*/  SYNCS.PHASECHK.TRANS64.TRYWAIT P0, [R7+URZ+0x30850], R4 ;  /* 0x03085004070075a7 */ /* 0x000866000800017f */
[----:B-1----:R-:W-:Y:S05]  /*a3b0*/  @!P0 NANOSLEEP.SYNCS 0x989680 ;  /* 0x009896800000895d */ /* 0x002fea0003900000 */
[----:B------:R-:W1:Y:S02]  /*a3c0*/  @!P0 SYNCS.PHASECHK.TRANS64 P0, [R7+URZ+0x30850], R4 ;  /* 0x03085004070085a7 */ /* 0x000e64000800007f */
[----:B-1----:R-:W-:Y:S05]  /*a3d0*/  @!P0 BRA `(.L_x_28) ;  /* 0xfffffffc00ec8947 */ /* 0x002fea000383ffff */
[----:B------:R-:W-:Y:S05]  /*a3e0*/  BRA `(.L_x_27) ;  /* 0xffffffc400dc7947 */ /* 0x000fea000383ffff */
.L_x_37:
[----:B------:R-:W1:Y:S01]  /*a3f0*/  S2R R4, SR_TID.X ;  /* 0x0000000000047919 */ /* 0x000e620000002100 */
[----:B------:R-:W-:Y:S01]  /*a400*/  BSSY B0, `(.L_x_88) ;  /* 0x000000a000007945 */ /* 0x000fe20003800000 */
[----:B------:R-:W-:Y:S02]  /*a410*/  IMAD.MOV.U32 R12, RZ, RZ, RZ ;  /* 0x000000ffff0c7224 */ /* 0x000fe400078e00ff */
[----:B------:R-:W-:Y:S02]  /*a420*/  IMAD.MOV.U32 R11, RZ, RZ, 0x1f ;  /* 0x0000001fff0b7424 */ /* 0x000fe400078e00ff */
[----:B------:R-:W-:Y:S01]  /*a430*/  IMAD.MOV.U32 R15, RZ, RZ, -0x1 ;  /* 0xffffffffff0f7424 */ /* 0x000fe200078e00ff */
[----:B-1----:R-:W-:-:S04]  /*a440*/  SHF.R.U32.HI R4, RZ, 0x5, R4 ;  /* 0x00000005ff047819 */ /* 0x002fc80000011604 */
[----:B------:R-:W-:-:S05]  /*a450*/  LOP3.LUT R4, R4, 0x3, RZ, 0xc0, !PT ;  /* 0x0000000304047812 */ /* 0x000fca00078ec0ff */
[----:B------:R-:W-:-:S07]  /*a460*/  IMAD.MOV.U32 R13, RZ, RZ, R4 ;  /* 0x000000ffff0d7224 */ /* 0x000fce00078e0004 */
[----:B------:R-:W-:Y:S05]  /*a470*/  WARPSYNC.COLLECTIVE R15, `(.L_x_89) ;  /* 0x000000000f087348 */ /* 0x000fea0003c00000 */
[----:B------:R1:W2:Y:S02]  /*a480*/  SHFL.IDX P6, R14, R13, R12, R11 ;  /* 0x0000000c0d0e7389 */ /* 0x0002a400000c000b */
[----:B-12---:R-:W-:Y:S01]  /*a490*/  ENDCOLLECTIVE ;  /* 0x000000000000791b */ /* 0x006fe20003800000 */
.L_x_89:
[----:B------:R-:W-:Y:S05]  /*a4a0*/  BSYNC B0 ;  /* 0x0000000000007941 */ /* 0x000fea0003800000 */
.L_x_88:
[----:B------:R-:W-:Y:S05]  /*a4b0*/  BRA `(.L_x_90) ;  /* 0xffffffe000387947 */ /* 0x000fea000383ffff */
.L_x_38:
[----:B------:R-:W-:Y:S01]  /*a4c0*/  BSSY B0, `(.L_x_91) ;  /* 0x0000006000007945 */ /* 0x000fe20003800000 */
[----:B------:R-:W-:-:S07]  /*a4d0*/  IMAD.MOV.U32 R15, RZ, RZ, -0x1 ;  /* 0xffffffffff0f7424 */ /* 0x000fce00078e00ff */
[----:B------:R-:W-:Y:S05]  /*a4e0*/  WARPSYNC.COLLECTIVE R15, `(.L_x_92) ;  /* 0x000000000f0c7348 */ /* 0x000fea0003c00000 */
[----:B------:R-:W-:Y:S02]  /*a4f0*/  ELECT P6, UR62, PT ;  /* 0x00000000003e782f */ /* 0x000fe400038c0000 */
[----:B------:R-:W-:Y:S01]  /*a500*/  MOV R14, UR62 ;  /* 0x0000003e000e7c02 */ /* 0x000fe20008000f00 */
[----:B------:R-:W-:Y:S10]  /*a510*/  ENDCOLLECTIVE ;  /* 0x000000000000791b */ /* 0x000ff40003800000 */
.L_x_92:
[----:B------:R-:W-:Y:S05]  /*a520*/  BSYNC B0 ;  /* 0x0000000000007941 */ /* 0x000fea0003800000 */
.L_x_91:
[----:B------:R-:W-:Y:S05]  /*a530*/  BRA `(.L_x_93) ;  /* 0xffffffe0002c7947 */ /* 0x000fea000383ffff */
.L_x_41:
[----:B--2---:R2:W3:Y:S02]  /*a540*/  SYNCS.PHASECHK.TRANS64.TRYWAIT P1, [R5+URZ+0x30840], R4 ;  /* 0x03084004050075a7 */ /* 0x0044e4000802017f */
[----:B---3--:R-:W-:Y:S05]  /*a550*/  @!P1 NANOSLEEP.SYNCS 0x989680 ;  /* 0x009896800000995d */ /* 0x008fea0003900000 */
[----:B------:R-:W3:Y:S02]  /*a560*/  @!P1 SYNCS.PHASECHK.TRANS64 P1, [R5+URZ+0x30840], R4 ;  /* 0x03084004050095a7 */ /* 0x000ee4000802007f */
[----:B---3--:R-:W-:Y:S05]  /*a570*/  @!P1 BRA `(.L_x_41) ;  /* 0xfffffffc00f09947 */ /* 0x008fea000383ffff */
[----:B------:R-:W-:Y:S05]  /*a580*/  BRA `(.L_x_94) ;  /* 0xffffffe0008c7947 */ /* 0x000fea000383ffff */
.L_x_44:
[----:B--2---:R2:W3:Y:S02]  /*a590*/  SYNCS.PHASECHK.TRANS64.TRYWAIT P1, [R19+URZ+0x30820], R4 ;  /* 0x03082004130075a7 */ /* 0x0044e4000802017f */
[----:B---3--:R-:W-:Y:S05]  /*a5a0*/  @!P1 NANOSLEEP.SYNCS 0x989680 ;  /* 0x009896800000995d */ /* 0x008fea0003900000 */
[----:B------:R-:W3:Y:S02]  /*a5b0*/  @!P1 SYNCS.PHASECHK.TRANS64 P1, [R19+URZ+0x30820], R4 ;  /* 0x03082004130095a7 */ /* 0x000ee4000802007f */
[----:B---3--:R-:W-:Y:S05]  /*a5c0*/  @!P1 BRA `(.L_x_44) ;  /* 0xfffffffc00f09947 */ /* 0x008fea000383ffff */
[----:B------:R-:W-:Y:S05]  /*a5d0*/  BRA `(.L_x_95) ;  /* 0xffffffe4002c7947 */ /* 0x000fea000383ffff */
.L_x_50:
[----:B-1----:R1:W2:Y:S02]  /*a5e0*/  SYNCS.PHASECHK.TRANS64.TRYWAIT P2, [R3+URZ+0x30840], R2 ;  /* 0x03084002030075a7 */ /* 0x0022a4000804017f */
[----:B--2---:R-:W-:Y:S05]  /*a5f0*/  @!P2 NANOSLEEP.SYNCS 0x989680 ;  /* 0x009896800000a95d */ /* 0x004fea0003900000 */
[----:B------:R-:W2:Y:S02]  /*a600*/  @!P2 SYNCS.PHASECHK.TRANS64 P2, [R3+URZ+0x30840], R2 ;  /* 0x030840020300a5a7 */ /* 0x000ea4000804007f */
[----:B--2---:R-:W-:Y:S05]  /*a610*/  @!P2 BRA `(.L_x_50) ;  /* 0xfffffffc00f0a947 */ /* 0x004fea000383ffff */
[----:B------:R-:W-:Y:S05]  /*a620*/  BRA `(.L_x_96) ;  /* 0xffffffe400c47947 */ /* 0x000fea000383ffff */
.L_x_52:
[----:B-1----:R1:W2:Y:S02]  /*a630*/  SYNCS.PHASECHK.TRANS64.TRYWAIT P2, [R2+URZ+0x60], R5 ;  /* 0x00006005020075a7 */ /* 0x0022a4000804017f */
[----:B--2---:R-:W-:Y:S05]  /*a640*/  @!P2 NANOSLEEP.SYNCS 0x989680 ;  /* 0x009896800000a95d */ /* 0x004fea0003900000 */
[----:B------:R-:W2:Y:S02]  /*a650*/  @!P2 SYNCS.PHASECHK.TRANS64 P2, [R2+URZ+0x60], R5 ;  /* 0x000060050200a5a7 */ /* 0x000ea4000804007f */
[----:B--2---:R-:W-:Y:S05]  /*a660*/  @!P2 BRA `(.L_x_52) ;  /* 0xfffffffc00f0a947 */ /* 0x004fea000383ffff */
[----:B------:R-:W-:Y:S05]  /*a670*/  BRA `(.L_x_97) ;  /* 0xffffffe800187947 */ /* 0x000fea000383ffff */
.L_x_58:
[----:B-1----:R1:W2:Y:S02]  /*a680*/  SYNCS.PHASECHK.TRANS64.TRYWAIT P2, [R3+URZ+0x30840], R2 ;  /* 0x03084002030075a7 */ /* 0x0022a4000804017f */
[----:B--2---:R-:W-:Y:S05]  /*a690*/  @!P2 NANOSLEEP.SYNCS 0x989680 ;  /* 0x009896800000a95d */ /* 0x004fea0003900000 */
[----:B------:R-:W2:Y:S02]  /*a6a0*/  @!P2 SYNCS.PHASECHK.TRANS64 P2, [R3+URZ+0x30840], R2 ;  /* 0x030840020300a5a7 */ /* 0x000ea4000804007f */
[----:B--2---:R-:W-:Y:S05]  /*a6b0*/  @!P2 BRA `(.L_x_58) ;  /* 0xfffffffc00f0a947 */ /* 0x004fea000383ffff */
[----:B------:R-:W-:Y:S05]  /*a6c0*/  BRA `(.L_x_98) ;  /* 0xffffffec001c7947 */ /* 0x000fea000383ffff */
.L_x_60:
[----:B-1----:R1:W2:Y:S02]  /*a6d0*/  SYNCS.PHASECHK.TRANS64.TRYWAIT P2, [R2+URZ+0x60], R17 ;  /* 0x00006011020075a7 */ /* 0x0022a4000804017f */
[----:B--2---:R-:W-:Y:S05]  /*a6e0*/  @!P2 NANOSLEEP.SYNCS 0x989680 ;  /* 0x009896800000a95d */ /* 0x004fea0003900000 */
[----:B------:R-:W2:Y:S02]  /*a6f0*/  @!P2 SYNCS.PHASECHK.TRANS64 P2, [R2+URZ+0x60], R17 ;  /* 0x000060110200a5a7 */ /* 0x000ea4000804007f */
[----:B--2---:R-:W-:Y:S05]  /*a700*/  @!P2 BRA `(.L_x_60) ;  /* 0xfffffffc00f0a947 */ /* 0x004fea000383ffff */
[----:B------:R-:W-:Y:S05]  /*a710*/  BRA `(.L_x_99) ;  /* 0xffffffec00707947 */ /* 0x000fea000383ffff */
.L_x_65:
[----:B-1----:R1:W2:Y:S02]  /*a720*/  SYNCS.PHASECHK.TRANS64.TRYWAIT P2, [R2+URZ+0x30840], R3 ;  /* 0x03084003020075a7 */ /* 0x0022a4000804017f */
[----:B--2---:R-:W-:Y:S05]  /*a730*/  @!P2 NANOSLEEP.SYNCS 0x989680 ;  /* 0x009896800000a95d */ /* 0x004fea0003900000 */
[----:B------:R-:W2:Y:S02]  /*a740*/  @!P2 SYNCS.PHASECHK.TRANS64 P2, [R2+URZ+0x30840], R3 ;  /* 0x030840030200a5a7 */ /* 0x000ea4000804007f */
[----:B--2---:R-:W-:Y:S05]  /*a750*/  @!P2 BRA `(.L_x_65) ;  /* 0xfffffffc00f0a947 */ /* 0x004fea000383ffff */
[----:B------:R-:W-:Y:S05]  /*a760*/  BRA `(.L_x_100) ;  /* 0xfffffff0004c7947 */ /* 0x000fea000383ffff */
.L_x_67:
[----:B-1----:R1:W2:Y:S02]  /*a770*/  SYNCS.PHASECHK.TRANS64.TRYWAIT P2, [R2+URZ+0x60], R11 ;  /* 0x0000600b020075a7 */ /* 0x0022a4000804017f */
[----:B--2---:R-:W-:Y:S05]  /*a780*/  @!P2 NANOSLEEP.SYNCS 0x989680 ;  /* 0x009896800000a95d */ /* 0x004fea0003900000 */
[----:B------:R-:W2:Y:S02]  /*a790*/  @!P2 SYNCS.PHASECHK.TRANS64 P2, [R2+URZ+0x60], R11 ;  /* 0x0000600b0200a5a7 */ /* 0x000ea4000804007f */
[----:B--2---:R-:W-:Y:S05]  /*a7a0*/  @!P2 BRA `(.L_x_67) ;  /* 0xfffffffc00f0a947 */ /* 0x004fea000383ffff */
[----:B------:R-:W-:Y:S05]  /*a7b0*/  BRA `(.L_x_101) ;  /* 0xfffffff000a47947 */ /* 0x000fea000383ffff */
.L_x_72:
[----:B-1----:R1:W2:Y:S02]  /*a7c0*/  SYNCS.PHASECHK.TRANS64.TRYWAIT P0, [R3+URZ+0x30860], R2 ;  /* 0x03086002030075a7 */ /* 0x0022a4000800017f */
[----:B--2---:R-:W-:Y:S05]  /*a7d0*/  @!P0 NANOSLEEP.SYNCS 0x989680 ;  /* 0x009896800000895d */ /* 0x004fea0003900000 */
[----:B------:R-:W2:Y:S02]  /*a7e0*/  @!P0 SYNCS.PHASECHK.TRANS64 P0, [R3+URZ+0x30860], R2 ;  /* 0x03086002030085a7 */ /* 0x000ea4000800007f */
[----:B--2---:R-:W-:Y:S05]  /*a7f0*/  @!P0 BRA `(.L_x_72) ;  /* 0xfffffffc00f08947 */ /* 0x004fea000383ffff */
[----:B------:R-:W-:Y:S05]  /*a800*/  BRA `(.L_x_102) ;  /* 0xfffffff400287947 */ /* 0x000fea000383ffff */
.L_x_76:
[----:B-1----:R1:W2:Y:S02]  /*a810*/  SYNCS.PHASECHK.TRANS64.TRYWAIT P0, [R8+URZ+0x30820], R29 ;  /* 0x0308201d080075a7 */ /* 0x0022a4000800017f */
[----:B--2---:R-:W-:Y:S05]  /*a820*/  @!P0 NANOSLEEP.SYNCS 0x989680 ;  /* 0x009896800000895d */ /* 0x004fea0003900000 */
[----:B------:R-:W2:Y:S02]  /*a830*/  @!P0 SYNCS.PHASECHK.TRANS64 P0, [R8+URZ+0x30820], R29 ;  /* 0x0308201d080085a7 */ /* 0x000ea4000800007f */
[----:B--2---:R-:W-:Y:S05]  /*a840*/  @!P0 BRA `(.L_x_76) ;  /* 0xfffffffc00f08947 */ /* 0x004fea000383ffff */
[----:B------:R-:W-:Y:S05]  /*a850*/  BRA `(.L_x_103) ;  /* 0xfffffff400b87947 */ /* 0x000fea000383ffff */
.L_x_77:
[----:B------:R-:W2:Y:S01]  /*a860*/  S2R R0, SR_TID.X ;  /* 0x0000000000007919 */ /* 0x000ea20000002100 */
[----:B------:R-:W-:Y:S01]  /*a870*/  BSSY B0, `(.L_x_104) ;  /* 0x000000a000007945 */ /* 0x000fe20003800000 */
[----:B------:R-:W-:Y:S02]  /*a880*/  IMAD.MOV.U32 R12, RZ, RZ, RZ ;  /* 0x000000ffff0c7224 */ /* 0x000fe400078e00ff */
[----:B------:R-:W-:Y:S02]  /*a890*/  IMAD.MOV.U32 R11, RZ, RZ, 0x1f ;  /* 0x0000001fff0b7424 */ /* 0x000fe400078e00ff */
[----:B------:R-:W-:Y:S01]  /*a8a0*/  IMAD.MOV.U32 R15, RZ, RZ, -0x1 ;  /* 0xffffffffff0f7424 */ /* 0x000fe200078e00ff */
[----:B--2---:R-:W-:-:S04]  /*a8b0*/  SHF.R.U32.HI R0, RZ, 0x5, R0 ;  /* 0x00000005ff007819 */ /* 0x004fc80000011600 */
[----:B------:R-:W-:-:S05]  /*a8c0*/  LOP3.LUT R0, R0, 0x3, RZ, 0xc0, !PT ;  /* 0x0000000300007812 */ /* 0x000fca00078ec0ff */
[----:B------:R-:W-:-:S07]  /*a8d0*/  IMAD.MOV.U32 R13, RZ, RZ, R0 ;  /* 0x000000ffff0d7224 */ /* 0x000fce00078e0000 */
[----:B-1----:R-:W-:Y:S05]  /*a8e0*/  WARPSYNC.COLLECTIVE R15, `(.L_x_105) ;  /* 0x000000000f087348 */ /* 0x002fea0003c00000 */
[----:B------:R2:W3:Y:S02]  /*a8f0*/  SHFL.IDX P6, R14, R13, R12, R11 ;  /* 0x0000000c0d0e7389 */ /* 0x0004e400000c000b */
[----:B-123--:R-:W-:Y:S01]  /*a900*/  ENDCOLLECTIVE ;  /* 0x000000000000791b */ /* 0x00efe20003800000 */
.L_x_105:
[----:B------:R-:W-:Y:S05]  /*a910*/  BSYNC B0 ;  /* 0x0000000000007941 */ /* 0x000fea0003800000 */
.L_x_104:
[----:B------:R-:W-:Y:S05]  /*a920*/  BRA `(.L_x_106) ;  /* 0xfffffff400a07947 */ /* 0x000fea000383ffff */
.L_x_80:
[----:B------:R-:W-:Y:S01]  /*a930*/  BSSY B1, `(.L_x_107) ;  /* 0x0000006000017945 */ /* 0x000fe20003800000 */
[----:B------:R-:W-:-:S07]  /*a940*/  IMAD.MOV.U32 R15, RZ, RZ, -0x1 ;  /* 0xffffffffff0f7424 */ /* 0x000fce00078e00ff */
[----:B-12---:R-:W-:Y:S05]  /*a950*/  WARPSYNC.COLLECTIVE R15, `(.L_x_108) ;  /* 0x000000000f0c7348 */ /* 0x006fea0003c00000 */
[----:B------:R-:W-:Y:S02]  /*a960*/  ELECT P6, UR62, PT ;  /* 0x00000000003e782f */ /* 0x000fe400038c0000 */
[----:B------:R-:W-:Y:S01]  /*a970*/  MOV R14, UR62 ;  /* 0x0000003e000e7c02 */ /* 0x000fe20008000f00 */
[----:B-12---:R-:W-:Y:S10]  /*a980*/  ENDCOLLECTIVE ;  /* 0x000000000000791b */ /* 0x006ff40003800000 */
.L_x_108:
[----:B------:R-:W-:Y:S05]  /*a990*/  BSYNC B1 ;  /* 0x0000000000017941 */ /* 0x000fea0003800000 */
.L_x_107:
[----:B------:R-:W-:Y:S05]  /*a9a0*/  BRA `(.L_x_109) ;  /* 0xfffffff400987947 */ /* 0x000fea000383ffff */
.L_x_82:
[----:B--2---:R2:W3:Y:S02]  /*a9b0*/  SYNCS.PHASECHK.TRANS64.TRYWAIT P0, [R5+URZ], R4 ;  /* 0x00000004050075a7 */ /* 0x0044e4000800017f */
[----:B---3--:R-:W-:Y:S05]  /*a9c0*/  @!P0 NANOSLEEP.SYNCS 0x989680 ;  /* 0x009896800000895d */ /* 0x008fea0003900000 */
[----:B------:R-:W3:Y:S02]  /*a9d0*/  @!P0 SYNCS.PHASECHK.TRANS64 P0, [R5+URZ], R4 ;  /* 0x00000004050085a7 */ /* 0x000ee4000800007f */
[----:B---3--:R-:W-:Y:S05]  /*a9e0*/  @!P0 BRA `(.L_x_82) ;  /* 0xfffffffc00f08947 */ /* 0x008fea000383ffff */
[----:B------:R-:W-:Y:S05]  /*a9f0*/  BRA `(.L_x_110) ;  /* 0xfffffff400cc7947 */ /* 0x000fea000383ffff */
.L_x_83:
[----:B---3--:R3:W4:Y:S02]  /*aa00*/  SYNCS.PHASECHK.TRANS64.TRYWAIT P0, [R3+URZ], R0 ;  /* 0x00000000030075a7 */ /* 0x008724000800017f */
[----:B----4-:R-:W-:Y:S05]  /*aa10*/  @!P0 NANOSLEEP.SYNCS 0x989680 ;  /* 0x009896800000895d */ /* 0x010fea0003900000 */
[----:B------:R-:W4:Y:S02]  /*aa20*/  @!P0 SYNCS.PHASECHK.TRANS64 P0, [R3+URZ], R0 ;  /* 0x00000000030085a7 */ /* 0x000f24000800007f */
[----:B----4-:R-:W-:Y:S05]  /*aa30*/  @!P0 BRA `(.L_x_83) ;  /* 0xfffffffc00f08947 */ /* 0x010fea000383ffff */
[----:B------:R-:W-:Y:S05]  /*aa40*/  BRA `(.L_x_111) ;  /* 0xfffffff400c07947 */ /* 0x000fea000383ffff */
.L_x_85:
[----:B--2---:R2:W3:Y:S02]  /*aa50*/  SYNCS.PHASECHK.TRANS64.TRYWAIT P0, [R5+URZ], R4 ;  /* 0x00000004050075a7 */ /* 0x0044e4000800017f */
[----:B---3--:R-:W-:Y:S05]  /*aa60*/  @!P0 NANOSLEEP.SYNCS 0x989680 ;  /* 0x009896800000895d */ /* 0x008fea0003900000 */
[----:B------:R-:W3:Y:S02]  /*aa70*/  @!P0 SYNCS.PHASECHK.TRANS64 P0, [R5+URZ], R4 ;  /* 0x00000004050085a7 */ /* 0x000ee4000800007f */
[----:B---3--:R-:W-:Y:S05]  /*aa80*/  @!P0 BRA `(.L_x_85) ;  /* 0xfffffffc00f08947 */ /* 0x008fea000383ffff */
[----:B------:R-:W-:Y:S05]  /*aa90*/  BRA `(.L_x_112) ;  /* 0xfffffff400c47947 */ /* 0x000fea000383ffff */
.L_x_113:
[----:B------:R-:W-:-:S00]  /*aaa0*/  BRA `(.L_x_113) ;  /* 0xfffffffc00fc7947 */ /* 0x000fc0000383ffff */
[----:B------:R-:W-:-:S00]  /*aab0*/  NOP ;  /* 0x0000000000007918 */ /* 0x000fc00000000000 */
        /* <DEDUP_REMOVED lines=12> */
.L_x_2276:


//--------------------- .text._ZN7cutlass13device_kernelIN5flash11enable_sm90INS1_16FlashAttnFwdSm90INS1_25CollectiveMainloopFwdSm90ILi2EN4cute5tupleIJNS5_1CILi1EEES8_S8_EEENS6_IJNS7_ILi192EEESA_NS7_ILi64EEEEEELi64ENS_10bfloat16_tEfNS_4arch4Sm90ELb0ELb0ELb0ELb1ELb0ELb0ELb0ELb0ELb1ELb0ELb0ELb0EEENS1_21CollectiveEpilogueFwdINS6_IJSA_SB_SA_EEES9_SD_SF_Li384ELb1ELb0ELb0ELb0EEENS1_36VarlenDynamicPersistentTileSchedulerILi192ELi192ELi384ELi32ELb0ELb0ELb1ELb0ELb1ELb1EEEEEEEEEvNT_6ParamsE --------------------------
	.section	.text._ZN7cutlass13device_kernelIN5flash11enable_sm90INS1_16FlashAttnFwdSm90INS1_25CollectiveMainloopFwdSm90ILi2EN4cute5tupleIJNS5_1CILi1EEES8_S8_EEENS6_IJNS7_ILi192EEESA_NS7_ILi64EEEEEELi64ENS_10bfloat16_tEfNS_4arch4Sm90ELb0ELb0ELb0ELb1ELb0ELb0ELb0ELb0ELb1ELb0ELb0ELb0EEENS1_21CollectiveEpilogueFwdINS6_IJSA_SB_SA_EEES9_SD_SF_Li384ELb1ELb0ELb0ELb0EEENS1_36VarlenDynamicPersistentTileSchedulerILi192ELi192ELi384ELi32ELb0ELb0ELb1ELb0ELb1ELb1EEEEEEEEEvNT_6ParamsE,"ax",@progbits
	.align	128
.text._ZN7cutlass13device_kernelIN5flash11enable_sm90INS1_16FlashAttnFwdSm90INS1_25CollectiveMainloopFwdSm90ILi2EN4cute5tupleIJNS5_1CILi1EEES8_S8_EEENS6_IJNS7_ILi192EEESA_NS7_ILi64EEEEEELi64ENS_10bfloat16_tEfNS_4arch4Sm90ELb0ELb0ELb0ELb1ELb0ELb0ELb0ELb0ELb1ELb0ELb0ELb0EEENS1_21CollectiveEpilogueFwdINS6_IJSA_SB_SA_EEES9_SD_SF_Li384ELb1ELb0ELb0ELb0EEENS1_36VarlenDynamicPersistentTileSchedulerILi192ELi192ELi384ELi32ELb0ELb0ELb1ELb0ELb1ELb1EEEEEEEEEvNT_6ParamsE:
        .type           _ZN7cutlass13device_kernelIN5flash11enable_sm90INS1_16FlashAttnFwdSm90INS1_25CollectiveMainloopFwdSm90ILi2EN4cute5tupleIJNS5_1CILi1EEES8_S8_EEENS6_IJNS7_ILi192EEESA_NS7_ILi64EEEEEELi64ENS_10bfloat16_tEfNS_4arch4Sm90ELb0ELb0ELb0ELb1ELb0ELb0ELb0ELb0ELb1ELb0ELb0ELb0EEENS1_21CollectiveEpilogueFwdINS6_IJSA_SB_SA_EEES9_SD_SF_Li384ELb1ELb0ELb0ELb0EEENS1_36VarlenDynamicPersistentTileSchedulerILi192ELi192ELi384ELi32ELb0ELb0ELb1ELb0ELb1ELb1EEEEEEEEEvNT_6ParamsE,@function
        .size           _ZN7cutlass13device_kernelIN5flash11enable_sm90INS1_16FlashAttnFwdSm90INS1_25CollectiveMainloopFwdSm90ILi2EN4cute5tupleIJNS5_1CILi1EEES8_S8_EEENS6_IJNS7_ILi192EEESA_NS7_ILi64EEEEEELi64ENS_10bfloat16_tEfNS_4arch4Sm90ELb0ELb0ELb0ELb1ELb0ELb0ELb0ELb0ELb1ELb0ELb0ELb0EEENS1_21CollectiveEpilogueFwdINS6_IJSA_SB_SA_EEES9_SD_SF_Li384ELb1ELb0ELb0ELb0EEENS1_36VarlenDynamicPersistentTileSchedulerILi192ELi192ELi384ELi32ELb0ELb0ELb1ELb0ELb1ELb1EEEEEEEEEvNT_6ParamsE,(.L_x_2277 - _ZN7cutlass13device_kernelIN5flash11enable_sm90INS1_16FlashAttnFwdSm90INS1_25CollectiveMainloopFwdSm90ILi2EN4cute5tupleIJNS5_1CILi1EEES8_S8_EEENS6_IJNS7_ILi192EEESA_NS7_ILi64EEEEEELi64ENS_10bfloat16_tEfNS_4arch4Sm90ELb0ELb0ELb0ELb1ELb0ELb0ELb0ELb0ELb1ELb0ELb0ELb0EEENS1_21CollectiveEpilogueFwdINS6_IJSA_SB_SA_EEES9_SD_SF_Li384ELb1ELb0ELb0ELb0EEENS1_36VarlenDynamicPersistentTileSchedulerILi192ELi192ELi384ELi32ELb0ELb0ELb1ELb0ELb1ELb1EEEEEEEEEvNT_6ParamsE)
        .other          _ZN7cutlass13device_kernelIN5flash11enable_sm90INS1_16FlashAttnFwdSm90INS1_25CollectiveMainloopFwdSm90ILi2EN4cute5tupleIJNS5_1CILi1EEES8_S8_EEENS6_IJNS7_ILi192EEESA_NS7_ILi64EEEEEELi64ENS_10bfloat16_tEfNS_4arch4Sm90ELb0ELb0ELb0ELb1ELb0ELb0ELb0ELb0ELb1ELb0ELb0ELb0EEENS1_21CollectiveEpilogueFwdINS6_IJSA_SB_SA_EEES9_SD_SF_Li384ELb1ELb0ELb0ELb0EEENS1_36VarlenDynamicPersistentTileSchedulerILi192ELi192ELi384ELi32ELb0ELb0ELb1ELb0ELb1ELb1EEEEEEEEEvNT_6ParamsE,@"STO_CUDA_ENTRY STV_DEFAULT"
_ZN7cutlass13device_kernelIN5flash11enable_sm90INS1_16FlashAttnFwdSm90INS1_25CollectiveMainloopFwdSm90ILi2EN4cute5tupleIJNS5_1CILi1EEES8_S8_EEENS6_IJNS7_ILi192EEESA_NS7_ILi64EEEEEELi64ENS_10bfloat16_tEfNS_4arch4Sm90ELb0ELb0ELb0ELb1ELb0ELb0ELb0ELb0ELb1ELb0ELb0ELb0EEENS1_21CollectiveEpilogueFwdINS6_IJSA_SB_SA_EEES9_SD_SF_Li384ELb1ELb0ELb0ELb0EEENS1_36VarlenDynamicPersistentTileSchedulerILi192ELi192ELi384ELi32ELb0ELb0ELb1ELb0ELb1ELb1EEEEEEEEEvNT_6ParamsE:
[----:B------:R-:W0:Y:S02]  /*0000*/  LDC R1, c[0x0][0x28] ;  /* 0x00000a00ff017b82 */ /* 0x000e240000000800 */
[----:B0-----:R-:W-:Y:S01]  /*0010*/  VIADD R1, R1, 0xffffffe0 ;  /* 0xffffffe001017836 */ /* 0x001fe20000000000 */
[----:B------:R-:W0:Y:S01]  /*0020*/  S2R R3, SR_TID.X ;  /* 0x0000000000037919 */ /* 0x000e220000002100 */
[----:B------:R-:W-:Y:S01]  /*0030*/  ELECT P0, URZ, PT ;  /* 0x00000000003f782f */ /* 0x000fe20003800000 */
[----:B------:R-:W-:Y:S01]  /*0040*/  BSSY B0, `(.L_x_114) ;  /* 0x0000011000007945 */ /* 0x000fe20003800000 */
[--C-:B0-----:R-:W-:Y:S02]  /*0050*/  SHF.R.U32.HI R0, RZ, 0x5, R3.reuse ;  /* 0x00000005ff007819 */ /* 0x101fe40000011603 */
[----:B------:R-:W-:-:S03]  /*0060*/  SHF.R.U32.HI R3, RZ, 0x7, R3 ;  /* 0x00000007ff037819 */ /* 0x000fc60000011603 */
[----:B------:R-:W0:Y:S02]  /*0070*/  SHFL.IDX PT, R2, R0, RZ, 0x1f ;  /* 0x00001fff00027589 */ /* 0x000e2400000e0000 */
[----:B0-----:R-:W-:-:S13]  /*0080*/  ISETP.EQ.AND P0, PT, R2, RZ, P0 ;  /* 0x000000ff0200720c */ /* 0x001fda0000702270 */
[----:B------:R-:W-:Y:S05]  /*0090*/  @!P0 BRA `(.L_x_115) ;  /* 0x00000000002c8947 */ /* 0x000fea0003800000 */
[----:B------:R-:W-:Y:S02]  /*00a0*/  ULDC.64 UR4, c[0x0][0x198] ;  /* 0x0000660000047ab9 */ /* 0x000fe40000000a00 */
[----:B------:R-:W-:Y:S02]  /*00b0*/  UIADD3 UR6, UP0, UR4, 0x270, URZ ;  /* 0x0000027004067890 */ /* 0x000fe4000ff1e03f */
[----:B------:R-:W-:Y:S02]  /*00c0*/  UIADD3 UR8, UP1, UR4, 0x370, URZ ;  /* 0x0000037004087890 */ /* 0x000fe4000ff3e03f */
[----:B------:R-:W-:Y:S02]  /*00d0*/  UIADD3 UR4, UP2, UR4, 0x470, URZ ;  /* 0x0000047004047890 */ /* 0x000fe4000ff5e03f */
[----:B------:R-:W-:Y:S02]  /*00e0*/  UIADD3.X UR7, URZ, UR5, URZ, UP0, !UPT ;  /* 0x000000053f077290 */ /* 0x000fe400087fe43f */
[----:B------:R-:W-:-:S02]  /*00f0*/  UIADD3.X UR9, URZ, UR5, URZ, UP1, !UPT ;  /* 0x000000053f097290 */ /* 0x000fc40008ffe43f */
[----:B------:R-:W-:-:S05]  /*0100*/  UIADD3.X UR5, URZ, UR5, URZ, UP2, !UPT ;  /* 0x000000053f057290 */ /* 0x000fca00097fe43f */
[----:B------:R0:W-:Y:S02]  /*0110*/  UTMACCTL.PF [UR6] ;  /* 0x00000000060079b9 */ /* 0x0001e40008040000 */
[----:B------:R0:W-:Y:S02]  /*0120*/  UTMACCTL.PF [UR8] ;  /* 0x00000000080079b9 */ /* 0x0001e40008040000 */
[----:B------:R0:W-:Y:S02]  /*0130*/  UTMACCTL.PF [UR4] ;  /* 0x00000000040079b9 */ /* 0x0001e40008040000 */
[----:B0-----:R-:W-:Y:S01]  /*0140*/  NOP ;  /* 0x0000000000007918 */ /* 0x001fe20000000000 */
.L_x_115:
[----:B------:R-:W-:Y:S05]  /*0150*/  BSYNC B0 ;  /* 0x0000000000007941 */ /* 0x000fea0003800000 */
.L_x_114:
[----:B------:R-:W-:Y:S01]  /*0160*/  VOTEU.ANY UP0, P0 ;  /* 0x00000000003f7886 */ /* 0x000fe20000000100 */
[----:B------:R-:W0:Y:S01]  /*0170*/  SHFL.IDX PT, R3, R3, RZ, 0x1f ;  /* 0x00001fff03037589 */ /* 0x000e2200000e0000 */
[----:B------:R-:W-:Y:S01]  /*0180*/  UMOV UR4, 0x1 ;  /* 0x0000000100047882 */ /* 0x000fe20000000000 */
[----:B------:R-:W-:Y:S01]  /*0190*/  UMOV UR7, 0x180 ;  /* 0x0000018000077882 */ /* 0x000fe20000000000 */
[----:B------:R-:W-:Y:S01]  /*01a0*/  VOTEU.ANY UP1, P0 ;  /* 0x00000000003f7886 */ /* 0x000fe20000020100 */
[----:B------:R-:W1:Y:S01]  /*01b0*/  @UP0 S2UR UR8, SR_CgaCtaId ;  /* 0x00000000000809c3 */ /* 0x000e620000008800 */
[----:B------:R-:W2:Y:S01]  /*01c0*/  SHFL.IDX PT, R2, R0, RZ, 0x1f ;  /* 0x00001fff00027589 */ /* 0x000ea200000e0000 */
[----:B------:R-:W-:Y:S01]  /*01d0*/  @UP0 UMOV UR6, 0x400 ;  /* 0x0000040000060882 */ /* 0x000fe20000000000 */
[----:B------:R-:W-:-:S04]  /*01e0*/  @UP0 UIADD3 UR4, -UR4, 0x100000, URZ ;  /* 0x0010000004040890 */ /* 0x000fc8000fffe13f */
[----:B------:R-:W-:Y:S02]  /*01f0*/  @UP0 USHF.L.U32 UR5, UR4, 0xb, URZ ;  /* 0x0000000b04050899 */ /* 0x000fe4000800063f */
[----:B------:R-:W-:Y:S01]  /*0200*/  @UP0 USHF.L.U32 UR4, UR4, 0x1, URZ ;  /* 0x0000000104040899 */ /* 0x000fe2000800063f */
[----:B------:R-:W-:Y:S01]  /*0210*/  VOTEU.ANY UP2, P0 ;  /* 0x00000000003f7886 */ /* 0x000fe20000040100 */
[----:B0-----:R-:W-:Y:S01]  /*0220*/  R2UR UR9, R3 ;  /* 0x00000000030972ca */ /* 0x001fe200000e0000 */
[----:B-1----:R-:W-:Y:S01]  /*0230*/  @UP0 ULEA UR8, UR8, UR6, 0x18 ;  /* 0x0000000608080291 */ /* 0x002fe2000f8ec03f */
[----:B--2---:R-:W-:Y:S01]  /*0240*/  ISETP.NE.AND P1, PT, R2, RZ, PT ;  /* 0x000000ff0200720c */ /* 0x004fe20003f25270 */
[----:B------:R-:W-:-:S04]  /*0250*/  @UP0 UIADD3 UR6, -UR7, 0x100000, URZ ;  /* 0x0010000007060890 */ /* 0x000fc8000fffe13f */
[----:B------:R-:W-:Y:S02]  /*0260*/  @UP0 USHF.L.U32 UR7, UR6, 0xb, URZ ;  /* 0x0000000b06070899 */ /* 0x000fe4000800063f */
[----:B------:R-:W-:-:S04]  /*0270*/  @UP0 USHF.L.U32 UR6, UR6, 0x1, URZ ;  /* 0x0000000106060899 */ /* 0x000fc8000800063f */
[----:B------:R-:W-:Y:S01]  /*0280*/  UISETP.NE.AND UP0, UPT, UR9, URZ, UPT ;  /* 0x0000003f0900728c */ /* 0x000fe2000bf05270 */
[----:B------:R-:W0:Y:S02]  /*0290*/  FENCE.VIEW.ASYNC.S ;  /* 0x00000000000073c6 */ /* 0x000e240000000000 */
[----:B0-----:R0:W1:Y:S05]  /*02a0*/  @UP1 SYNCS.EXCH.64 URZ, [UR8+0x30800], UR4 ;  /* 0x03080004083f15b2 */ /* 0x00106a0008000100 */
[----:B------:R0:W2:Y:S01]  /*02b0*/  @UP2 SYNCS.EXCH.64 URZ, [UR8+0x30820], UR6 ;  /* 0x03082006083f25b2 */ /* 0x0000a20008000100 */
[----:B------:R-:W-:Y:S05]  /*02c0*/  @P1 BRA `(.L_x_116) ;  /* 0x0000000000481947 */ /* 0x000fea0003800000 */
[----:B0-----:R-:W0:Y:S01]  /*02d0*/  S2UR UR5, SR_CgaCtaId ;  /* 0x00000000000579c3 */ /* 0x001e220000008800 */
[----:B------:R-:W-:Y:S01]  /*02e0*/  UMOV UR4, 0x400 ;  /* 0x0000040000047882 */ /* 0x000fe20000000000 */
[----:B------:R-:W-:Y:S01]  /*02f0*/  UMOV UR6, 0x1 ;  /* 0x0000000100067882 */ /* 0x000fe20000000000 */
[----:B------:R-:W-:Y:S01]  /*0300*/  UMOV UR9, 0x3 ;  /* 0x0000000300097882 */ /* 0x000fe20000000000 */
[----:B------:R-:W-:-:S04]  /*0310*/  UIADD3 UR6, -UR6, 0x100000, URZ ;  /* 0x0010000006067890 */ /* 0x000fc8000fffe13f */
[----:B------:R-:W-:Y:S02]  /*0320*/  USHF.L.U32 UR7, UR6, 0xb, URZ ;  /* 0x0000000b06077899 */ /* 0x000fe4000800063f */
[----:B------:R-:W-:Y:S01]  /*0330*/  USHF.L.U32 UR6, UR6, 0x1, URZ ;  /* 0x0000000106067899 */ /* 0x000fe2000800063f */
[----:B------:R-:W-:Y:S01]  /*0340*/  ELECT P0, URZ, PT ;  /* 0x00000000003f782f */ /* 0x000fe20003800000 */
[----:B0-----:R-:W-:Y:S02]  /*0350*/  ULEA UR8, UR5, UR4, 0x18 ;  /* 0x0000000405087291 */ /* 0x001fe4000f8ec03f */
[----:B------:R-:W-:-:S04]  /*0360*/  UIADD3 UR4, -UR9, 0x100000, URZ ;  /* 0x0010000009047890 */ /* 0x000fc8000fffe13f */
[----:B------:R-:W-:Y:S02]  /*0370*/  USHF.L.U32 UR5, UR4, 0xb, URZ ;  /* 0x0000000b04057899 */ /* 0x000fe4000800063f */
[----:B------:R-:W-:Y:S01]  /*0380*/  USHF.L.U32 UR4, UR4, 0x1, URZ ;  /* 0x0000000104047899 */ /* 0x000fe2000800063f */
[----:B------:R-:W0:Y:S03]  /*0390*/  FENCE.VIEW.ASYNC.S ;  /* 0x00000000000073c6 */ /* 0x000e260000000000 */
[----:B0-----:R3:W4:Y:S08]  /*03a0*/  SYNCS.EXCH.64 URZ, [UR8+0x30830], UR6 ;  /* 0x03083006083f75b2 */ /* 0x0017300008000100 */
[----:B------:R3:W0:Y:S01]  /*03b0*/  SYNCS.EXCH.64 URZ, [UR8+0x30840], UR4 ;  /* 0x03084004083f75b2 */ /* 0x0006220008000100 */
[----:B------:R3:W0:Y:S01]  /*03c0*/  SYNCS.EXCH.64 URZ, [UR8+0x30838], UR6 ;  /* 0x03083806083f75b2 */ /* 0x0006220008000100 */
[----:B------:R3:W0:Y:S02]  /*03d0*/  SYNCS.EXCH.64 URZ, [UR8+0x30848], UR4 ;  /* 0x03084804083f75b2 */ /* 0x0006240008000100 */
[----:B---3--:R-:W-:Y:S01]  /*03e0*/  NOP ;  /* 0x0000000000007918 */ /* 0x008fe20000000000 */
.L_x_116:
[----:B------:R-:W3:Y:S01]  /*03f0*/  SHFL.IDX PT, R2, R0, RZ, 0x1f ;  /* 0x00001fff00027589 */ /* 0x000ee200000e0000 */
[----:B------:R-:W-:Y:S01]  /*0400*/  NOP ;  /* 0x0000000000007918 */ /* 0x000fe20000000000 */
[----:B---3--:R-:W-:-:S13]  /*0410*/  ISETP.NE.AND P0, PT, R2, RZ, PT ;  /* 0x000000ff0200720c */ /* 0x008fda0003f05270 */
[----:B------:R-:W-:Y:S05]  /*0420*/  @P0 BRA `(.L_x_117) ;  /* 0x0000000000480947 */ /* 0x000fea0003800000 */
[----:B0-----:R-:W0:Y:S01]  /*0430*/  S2UR UR5, SR_CgaCtaId ;  /* 0x00000000000579c3 */ /* 0x001e220000008800 */
[----:B------:R-:W-:Y:S01]  /*0440*/  UMOV UR4, 0x400 ;  /* 0x0000040000047882 */ /* 0x000fe20000000000 */
[----:B------:R-:W-:Y:S01]  /*0450*/  UMOV UR6, 0x1 ;  /* 0x0000000100067882 */ /* 0x000fe20000000000 */
[----:B------:R-:W-:Y:S01]  /*0460*/  UMOV UR7, 0x3 ;  /* 0x0000000300077882 */ /* 0x000fe20000000000 */
[----:B------:R-:W-:Y:S01]  /*0470*/  ELECT P0, URZ, PT ;  /* 0x00000000003f782f */ /* 0x000fe20003800000 */
[----:B0-----:R-:W-:Y:S02]  /*0480*/  ULEA UR8, UR5, UR4, 0x18 ;  /* 0x0000000405087291 */ /* 0x001fe4000f8ec03f */
[----:B------:R-:W-:-:S04]  /*0490*/  UIADD3 UR4, -UR6, 0x100000, URZ ;  /* 0x0010000006047890 */ /* 0x000fc8000fffe13f */
[----:B------:R-:W-:Y:S02]  /*04a0*/  USHF.L.U32 UR5, UR4, 0xb, URZ ;  /* 0x0000000b04057899 */ /* 0x000fe4000800063f */
[----:B------:R-:W-:Y:S02]  /*04b0*/  USHF.L.U32 UR4, UR4, 0x1, URZ ;  /* 0x0000000104047899 */ /* 0x000fe4000800063f */
[----:B------:R-:W-:-:S04]  /*04c0*/  UIADD3 UR6, -UR7, 0x100000, URZ ;  /* 0x0010000007067890 */ /* 0x000fc8000fffe13f */
[----:B------:R-:W-:Y:S02]  /*04d0*/  USHF.L.U32 UR7, UR6, 0xb, URZ ;  /* 0x0000000b06077899 */ /* 0x000fe4000800063f */
[----:B------:R-:W-:Y:S01]  /*04e0*/  USHF.L.U32 UR6, UR6, 0x1, URZ ;  /* 0x0000000106067899 */ /* 0x000fe2000800063f */
[----:B------:R-:W0:Y:S03]  /*04f0*/  FENCE.VIEW.ASYNC.S ;  /* 0x00000000000073c6 */ /* 0x000e260000000000 */
[----:B0-----:R3:W0:Y:S08]  /*0500*/  SYNCS.EXCH.64 URZ, [UR8+0x30850], UR4 ;  /* 0x03085004083f75b2 */ /* 0x0016300008000100 */
[----:B------:R3:W0:Y:S01]  /*0510*/  SYNCS.EXCH.64 URZ, [UR8+0x30860], UR6 ;  /* 0x03086006083f75b2 */ /* 0x0006220008000100 */
[----:B------:R3:W0:Y:S01]  /*0520*/  SYNCS.EXCH.64 URZ, [UR8+0x30858], UR4 ;  /* 0x03085804083f75b2 */ /* 0x0006220008000100 */
[----:B------:R3:W0:Y:S02]  /*0530*/  SYNCS.EXCH.64 URZ, [UR8+0x30868], UR6 ;  /* 0x03086806083f75b2 */ /* 0x0006240008000100 */
[----:B---3--:R-:W-:Y:S01]  /*0540*/  NOP ;  /* 0x0000000000007918 */ /* 0x008fe20000000000 */
.L_x_117:
[----:B------:R-:W3:Y:S01]  /*0550*/  SHFL.IDX PT, R2, R0, RZ, 0x1f ;  /* 0x00001fff00027589 */ /* 0x000ee200000e0000 */
[----:B------:R-:W-:Y:S01]  /*0560*/  NOP ;  /* 0x0000000000007918 */ /* 0x000fe20000000000 */
[----:B---3--:R-:W-:-:S13]  /*0570*/  ISETP.NE.AND P0, PT, R2, RZ, PT ;  /* 0x000000ff0200720c */ /* 0x008fda0003f05270 */
[----:B------:R-:W-:Y:S05]  /*0580*/  @P0 BRA `(.L_x_118) ;  /* 0x0000000000380947 */ /* 0x000fea0003800000 */
[----:B0-----:R-:W0:Y:S01]  /*0590*/  S2UR UR5, SR_CgaCtaId ;  /* 0x00000000000579c3 */ /* 0x001e220000008800 */
[----:B------:R-:W-:Y:S01]  /*05a0*/  UMOV UR4, 0x400 ;  /* 0x0000040000047882 */ /* 0x000fe20000000000 */
[----:B------:R-:W-:Y:S01]  /*05b0*/  UMOV UR7, 0x1 ;  /* 0x0000000100077882 */ /* 0x000fe20000000000 */
[----:B------:R-:W-:Y:S01]  /*05c0*/  ELECT P0, URZ, PT ;  /* 0x00000000003f782f */ /* 0x000fe20003800000 */
[----:B0-----:R-:W-:Y:S02]  /*05d0*/  ULEA UR6, UR5, UR4, 0x18 ;  /* 0x0000000405067291 */ /* 0x001fe4000f8ec03f */
[----:B------:R-:W-:-:S04]  /*05e0*/  UIADD3 UR4, -UR7, 0x100000, URZ ;  /* 0x0010000007047890 */ /* 0x000fc8000fffe13f */
[----:B------:R-:W-:Y:S02]  /*05f0*/  USHF.L.U32 UR5, UR4, 0xb, URZ ;  /* 0x0000000b04057899 */ /* 0x000fe4000800063f */
[----:B------:R-:W-:Y:S01]  /*0600*/  USHF.L.U32 UR4, UR4, 0x1, URZ ;  /* 0x0000000104047899 */ /* 0x000fe2000800063f */
[----:B------:R-:W0:Y:S11]  /*0610*/  FENCE.VIEW.ASYNC.S ;  /* 0x00000000000073c6 */ /* 0x000e360000000000 */
[----:B0-----:R3:W0:Y:S01]  /*0620*/  SYNCS.EXCH.64 URZ, [UR6+0x30870], UR4 ;  /* 0x03087004063f75b2 */ /* 0x0016220008000100 */
[----:B------:R3:W0:Y:S01]  /*0630*/  SYNCS.EXCH.64 URZ, [UR6+0x30880], UR4 ;  /* 0x03088004063f75b2 */ /* 0x0006220008000100 */
[----:B------:R3:W0:Y:S01]  /*0640*/  SYNCS.EXCH.64 URZ, [UR6+0x30878], UR4 ;  /* 0x03087804063f75b2 */ /* 0x0006220008000100 */
[----:B------:R3:W0:Y:S02]  /*0650*/  SYNCS.EXCH.64 URZ, [UR6+0x30888], UR4 ;  /* 0x03088804063f75b2 */ /* 0x0006240008000100 */
[----:B---3--:R-:W-:Y:S01]  /*0660*/  NOP ;  /* 0x0000000000007918 */ /* 0x008fe20000000000 */
.L_x_118:
        /* <DEDUP_REMOVED lines=22> */
.L_x_119:
        /* <DEDUP_REMOVED lines=22> */
.L_x_120:
[----:B------:R-:W-:Y:S01]  /*0930*/  PLOP3.LUT P0, PT, PT, PT, UP0, 0x80, 0x0 ;  /* 0x000000000000781c */ /* 0x000fe20003f0f008 */
[----:B------:R-:W-:Y:S01]  /*0940*/  UMOV UR36, 0x1 ;  /* 0x0000000100247882 */ /* 0x000fe20000000000 */
[----:B------:R-:W-:Y:S01]  /*0950*/  NOP ;  /* 0x0000000000007918 */ /* 0x000fe20000000000 */
[----:B------:R-:W-:Y:S01]  /*0960*/  USEL UR36, UR36, 0x2, !UP0 ;  /* 0x0000000224247887 */ /* 0x000fe2000c000000 */
[----:B------:R-:W-:Y:S01]  /*0970*/  ULDC.64 UR46, c[0x0][0x208] ;  /* 0x00008200002e7ab9 */ /* 0x000fe20000000a00 */
[----:B012-4-:R-:W-:Y:S08]  /*0980*/  BAR.SYNC.DEFER_BLOCKING 0x0 ;  /* 0x0000000000007b1d */ /* 0x017ff00000010000 */
[----:B------:R-:W-:Y:S05]  /*0990*/  @!P0 BRA `(.L_x_121) ;  /* 0x0000008800388947 */ /* 0x000fea0003800000 */
.L_x_122:
[----:B------:R-:W-:-:S08]  /*09a0*/  NOP ;  /* 0x0000000000007918 */ /* 0x000fd00000000000 */
[----:B------:R-:W0:Y:S02]  /*09b0*/  USETMAXREG.TRY_ALLOC.CTAPOOL UP0, 0xa0 ;  /* 0x000000a0000079c8 */ /* 0x000e240008000600 */
[----:B0-----:R-:W-:-:S13]  /*09c0*/  PLOP3.LUT P0, PT, PT, PT, UP0, 0x80, 0x0 ;  /* 0x000000000000781c */ /* 0x001fda0003f0f008 */
[----:B------:R-:W-:Y:S05]  /*09d0*/  @!P0 BRA `(.L_x_122) ;  /* 0xfffffffc00f08947 */ /* 0x000fea000383ffff */
[----:B------:R-:W0:Y:S01]  /*09e0*/  S2R R2, SR_TID.X ;  /* 0x0000000000027919 */ /* 0x000e220000002100 */
[----:B------:R-:W1:Y:S01]  /*09f0*/  S2UR UR4, SR_CgaCtaId ;  /* 0x00000000000479c3 */ /* 0x000e620000008800 */
[----:B------:R-:W-:-:S07]  /*0a00*/  UMOV UR40, 0x400 ;  /* 0x0000040000287882 */ /* 0x000fce0000000000 */
[----:B------:R-:W-:Y:S06]  /*0a10*/  BAR.ARV 0x8, 0x1a0 ;  /* 0x0206800000007b1d */ /* 0x000fec0000002000 */
[----:B-1----:R-:W-:-:S03]  /*0a20*/  ULEA UR40, UR4, UR40, 0x18 ;  /* 0x0000002804287291 */ /* 0x002fc6000f8ec03f */
[----:B------:R-:W-:Y:S01]  /*0a30*/  ULDC UR4, c[0x0][0xc14] ;  /* 0x0003050000047ab9 */ /* 0x000fe20000000800 */
[----:B0-----:R-:W-:-:S04]  /*0a40*/  LOP3.LUT R0, R2, 0xffffff80, RZ, 0xc0, !PT ;  /* 0xffffff8002007812 */ /* 0x001fc800078ec0ff */
[----:B------:R-:W-:-:S13]  /*0a50*/  ISETP.NE.AND P0, PT, R0, 0x80, PT ;  /* 0x000000800000780c */ /* 0x000fda0003f05270 */
[----:B------:R-:W-:Y:S08]  /*0a60*/  @!P0 BAR.ARV 0x9, 0x100 ;  /* 0x0244000000008b1d */ /* 0x000ff00000002000 */
[----:B------:R-:W-:Y:S06]  /*0a70*/  BAR.SYNC.DEFER_BLOCKING 0x5, 0x1a0 ;  /* 0x0146800000007b1d */ /* 0x000fec0000010000 */
[----:B------:R-:W0:Y:S02]  /*0a80*/  LDS.128 R24, [UR40+0x308d0] ;  /* 0x0308d028ff187984 */ /* 0x000e240008000c00 */
[----:B------:R-:W-:Y:S06]  /*0a90*/  BAR.ARV 0x4, 0x1a0 ;  /* 0x0106800000007b1d */ /* 0x000fec0000002000 */
[----:B0-----:R-:W-:-:S13]  /*0aa0*/  ISETP.GE.AND P0, PT, R27, UR4, PT ;  /* 0x000000041b007c0c */ /* 0x001fda000bf06270 */
[----:B------:R-:W-:Y:S05]  /*0ab0*/  @P0 EXIT ;  /* 0x000000000000094d */ /* 0x000fea0003800000 */
[----:B------:R-:W-:Y:S01]  /*0ac0*/  VIADD R12, R2, 0xffffff80 ;  /* 0xffffff80020c7836 */ /* 0x000fe20000000000 */
[----:B------:R-:W-:Y:S01]  /*0ad0*/  R2UR UR5, R26 ;  /* 0x000000001a0572ca */ /* 0x000fe200000e0000 */
[----:B------:R-:W-:Y:S01]  /*0ae0*/  IMAD.MOV.U32 R16, RZ, RZ, 0x40 ;  /* 0x00000040ff107424 */ /* 0x000fe200078e00ff */
[----:B------:R-:W-:Y:S02]  /*0af0*/  ULOP3.LUT UR45, UR36, 0x1, URZ, 0xfc, !UPT ;  /* 0x00000001242d7892 */ /* 0x000fe4000f8efc3f */
[----:B------:R-:W-:Y:S01]  /*0b00*/  SHF.R.S32.HI R0, RZ, 0x1f, R12 ;  /* 0x0000001fff007819 */ /* 0x000fe2000001140c */
[----:B------:R-:W-:Y:S01]  /*0b10*/  UMOV UR37, URZ ;  /* 0x0000003f00257c82 */ /* 0x000fe20008000000 */
[----:B------:R-:W-:Y:S01]  /*0b20*/  UMOV UR38, URZ ;  /* 0x0000003f00267c82 */ /* 0x000fe20008000000 */
[----:B------:R-:W-:Y:S01]  /*0b30*/  UMOV UR39, URZ ;  /* 0x0000003f00277c82 */ /* 0x000fe20008000000 */
[----:B------:R-:W-:-:S04]  /*0b40*/  LEA.HI R2, R0, R12, RZ, 0x7 ;  /* 0x0000000c00027211 */ /* 0x000fc800078f38ff */
[----:B------:R-:W-:Y:S02]  /*0b50*/  LOP3.LUT R3, R2, 0xffffff80, RZ, 0xc0, !PT ;  /* 0xffffff8002037812 */ /* 0x000fe400078ec0ff */
[----:B------:R-:W-:-:S03]  /*0b60*/  SHF.R.S32.HI R13, RZ, 0x7, R2 ;  /* 0x00000007ff0d7819 */ /* 0x000fc60000011402 */
[----:B------:R-:W-:Y:S01]  /*0b70*/  IMAD.IADD R14, R12, 0x1, -R3 ;  /* 0x000000010c0e7824 */ /* 0x000fe200078e0a03 */
[----:B------:R-:W-:-:S04]  /*0b80*/  LEA.HI R3, R0, R12, RZ, 0x4 ;  /* 0x0000000c00037211 */ /* 0x000fc800078f20ff */
[----:B------:R-:W-:Y:S02]  /*0b90*/  SHF.R.S32.HI R8, RZ, 0x1f, R14 ;  /* 0x0000001fff087819 */ /* 0x000fe4000001140e */
[----:B------:R-:W-:Y:S02]  /*0ba0*/  LOP3.LUT R4, R3, 0xfffffff0, RZ, 0xc0, !PT ;  /* 0xfffffff003047812 */ /* 0x000fe400078ec0ff */
[----:B------:R-:W-:-:S03]  /*0bb0*/  LEA.HI R9, R8, R14, RZ, 0x2 ;  /* 0x0000000e08097211 */ /* 0x000fc600078f10ff */
[----:B------:R-:W-:Y:S01]  /*0bc0*/  IMAD.IADD R4, R12, 0x1, -R4 ;  /* 0x000000010c047824 */ /* 0x000fe200078e0a04 */
[--C-:B------:R-:W-:Y:S02]  /*0bd0*/  SHF.R.S32.HI R7, RZ, 0x2, R9.reuse ;  /* 0x00000002ff077819 */ /* 0x100fe40000011409 */
[----:B------:R-:W-:Y:S02]  /*0be0*/  SHF.R.S32.HI R6, RZ, 0x1f, R9 ;  /* 0x0000001fff067819 */ /* 0x000fe40000011409 */
[----:B------:R-:W-:Y:S02]  /*0bf0*/  SHF.R.S32.HI R5, RZ, 0x1f, R4 ;  /* 0x0000001fff057819 */ /* 0x000fe40000011404 */
[----:B------:R-:W-:Y:S02]  /*0c00*/  LEA.HI R6, R6, R7, RZ, 0x3 ;  /* 0x0000000706067211 */ /* 0x000fe400078f18ff */
[----:B------:R-:W-:Y:S02]  /*0c10*/  LEA.HI R5, R5, R4, RZ, 0x3 ;  /* 0x0000000405057211 */ /* 0x000fe400078f18ff */
[----:B------:R-:W-:-:S02]  /*0c20*/  LOP3.LUT R10, R6, 0xfffffff8, RZ, 0xc0, !PT ;  /* 0xfffffff8060a7812 */ /* 0x000fc400078ec0ff */
[----:B------:R-:W-:Y:S02]  /*0c30*/  SHF.R.S32.HI R6, RZ, 0x4, R3 ;  /* 0x00000004ff067819 */ /* 0x000fe40000011403 */
[----:B------:R-:W-:Y:S01]  /*0c40*/  LOP3.LUT R9, R9, 0x7ffffffc, RZ, 0xc0, !PT ;  /* 0x7ffffffc09097812 */ /* 0x000fe200078ec0ff */
[----:B------:R-:W-:Y:S01]  /*0c50*/  IMAD.IADD R11, R7, 0x1, -R10 ;  /* 0x00000001070b7824 */ /* 0x000fe200078e0a0a */
[----:B------:R-:W-:Y:S02]  /*0c60*/  LEA.HI R7, R0, R12, RZ, 0x5 ;  /* 0x0000000c00077211 */ /* 0x000fe400078f28ff */
[----:B------:R-:W-:Y:S01]  /*0c70*/  LEA.HI R3, R3, R6, RZ, 0x1 ;  /* 0x0000000603037211 */ /* 0x000fe200078f08ff */
[----:B------:R-:W-:Y:S01]  /*0c80*/  IMAD.IADD R9, R14, 0x1, -R9 ;  /* 0x000000010e097824 */ /* 0x000fe200078e0a09 */
[----:B------:R-:W-:Y:S01]  /*0c90*/  LEA.HI R10, R8, R14, RZ, 0x5 ;  /* 0x0000000e080a7211 */ /* 0x000fe200078f28ff */
[----:B------:R-:W-:Y:S01]  /*0ca0*/  IMAD.SHL.U32 R8, R7, 0x20, RZ ;  /* 0x0000002007087824 */ /* 0x000fe200078e00ff */
[----:B------:R-:W-:-:S02]  /*0cb0*/  LOP3.LUT R7, R3, 0x1ffffffe, RZ, 0xc0, !PT ;  /* 0x1ffffffe03077812 */ /* 0x000fc400078ec0ff */
[C---:B------:R-:W-:Y:S01]  /*0cc0*/  LOP3.LUT R3, R5.reuse, 0xfffffff8, RZ, 0xc0, !PT ;  /* 0xfffffff805037812 */ /* 0x040fe200078ec0ff */
[----:B------:R-:W-:Y:S01]  /*0cd0*/  IMAD.SHL.U32 R5, R5, 0x40, RZ ;  /* 0x0000004005057824 */ /* 0x000fe200078e00ff */
[----:B------:R-:W-:Y:S01]  /*0ce0*/  LOP3.LUT R8, R8, 0xfffffc00, RZ, 0xc0, !PT ;  /* 0xfffffc0008087812 */ /* 0x000fe200078ec0ff */
[----:B------:R-:W-:Y:S01]  /*0cf0*/  IMAD.IADD R7, R6, 0x1, -R7 ;  /* 0x0000000106077824 */ /* 0x000fe200078e0a07 */
[----:B------:R-:W-:Y:S01]  /*0d00*/  SHF.R.S32.HI R10, RZ, 0x5, R10 ;  /* 0x00000005ff0a7819 */ /* 0x000fe2000001140a */
[C---:B------:R-:W-:Y:S01]  /*0d10*/  IMAD.IADD R3, R4.reuse, 0x1, -R3 ;  /* 0x0000000104037824 */ /* 0x040fe200078e0a03 */
[----:B------:R-:W-:Y:S01]  /*0d20*/  LOP3.LUT R5, R5, 0x7ffffe00, RZ, 0xc0, !PT ;  /* 0x7ffffe0005057812 */ /* 0x000fe200078ec0ff */
[----:B------:R-:W-:Y:S01]  /*0d30*/  IMAD R4, R4, 0x40, R8 ;  /* 0x0000004004047824 */ /* 0x000fe200078e0208 */
[----:B------:R-:W-:Y:S01]  /*0d40*/  LEA.HI R0, R0, R12, RZ, 0x3 ;  /* 0x0000000c00007211 */ /* 0x000fe200078f18ff */
[C---:B------:R-:W-:Y:S01]  /*0d50*/  IMAD.SHL.U32 R2, R3.reuse, 0x40, RZ ;  /* 0x0000004003027824 */ /* 0x040fe200078e00ff */
[----:B------:R-:W-:Y:S01]  /*0d60*/  R2P PR, R3, 0x6 ;  /* 0x0000000603007804 */ /* 0x000fe20000000000 */
[----:B------:R-:W-:Y:S01]  /*0d70*/  IMAD.SHL.U32 R7, R7, 0x8, RZ ;  /* 0x0000000807077824 */ /* 0x000fe200078e00ff */
[----:B------:R-:W-:Y:S01]  /*0d80*/  SHF.R.S32.HI R152, RZ, 0x3, R0 ;  /* 0x00000003ff987819 */ /* 0x000fe20000011400 */
[----:B------:R-:W-:Y:S01]  /*0d90*/  IMAD.HI R6, R13, 0x55555556, RZ ;  /* 0x555555560d067827 */ /* 0x000fe200078e02ff */
[----:B------:R-:W-:-:S02]  /*0da0*/  LOP3.LUT R2, R2, 0x1c0, RZ, 0xc0, !PT ;  /* 0x000001c002027812 */ /* 0x000fc400078ec0ff */
[----:B------:R-:W-:Y:S01]  /*0db0*/  SEL R16, R16, 0xffffffc0, !P2 ;  /* 0xffffffc010107807 */ /* 0x000fe20005000000 */
[----:B------:R-:W-:Y:S01]  /*0dc0*/  IMAD.IADD R4, R7, 0x1, R4 ;  /* 0x0000000107047824 */ /* 0x000fe200078e0204 */
[----:B------:R-:W-:Y:S01]  /*0dd0*/  LOP3.LUT R7, R2, 0x8, R7, 0xf8, !PT ;  /* 0x0000000802077812 */ /* 0x000fe200078ef807 */
[----:B------:R-:W-:Y:S01]  /*0de0*/  IMAD R11, R10, 0x10, R11 ;  /* 0x000000100a0b7824 */ /* 0x000fe200078e020b */
[----:B------:R-:W-:Y:S01]  /*0df0*/  SHF.R.U32.HI R2, RZ, 0x3, R2 ;  /* 0x00000003ff027819 */ /* 0x000fe20000011602 */
[----:B------:R-:W-:Y:S01]  /*0e00*/  IMAD.MOV.U32 R10, RZ, RZ, -0x2 ;  /* 0xfffffffeff0a7424 */ /* 0x000fe200078e00ff */
[----:B------:R-:W-:Y:S01]  /*0e10*/  LEA.HI R6, R6, R6, RZ, 0x1 ;  /* 0x0000000606067211 */ /* 0x000fe200078f08ff */
[----:B------:R0:W-:Y:S01]  /*0e20*/  STL [R1+0x18], R4 ;  /* 0x0000180401007387 */ /* 0x0001e20000100800 */
[----:B------:R-:W-:-:S03]  /*0e30*/  LOP3.LUT R2, R7, R2, RZ, 0x3c, !PT ;  /* 0x0000000207027212 */ /* 0x000fc600078e3cff */
[----:B------:R-:W-:Y:S01]  /*0e40*/  IMAD R6, R6, -0x3, R13 ;  /* 0xfffffffd06067824 */ /* 0x000fe200078e020d */
[----:B------:R-:W-:-:S03]  /*0e50*/  IADD3 R2, R2, R5, R8 ;  /* 0x0000000502027210 */ /* 0x000fc60007ffe008 */
[----:B------:R-:W-:Y:S01]  /*0e60*/  IMAD R3, R6, 0x40, R11 ;  /* 0x0000004006037824 */ /* 0x000fe200078e020b */
[----:B------:R-:W-:Y:S01]  /*0e70*/  LEA R2, R2, UR40, 0x1 ;  /* 0x0000002802027c11 */ /* 0x000fe2000f8e08ff */
[----:B0-----:R-:W-:-:S04]  /*0e80*/  IMAD R4, R9, R10, 0xc0 ;  /* 0x000000c009047424 */ /* 0x001fc800078e020a */
[C---:B------:R-:W-:Y:S01]  /*0e90*/  VIADD R17, R2.reuse, 0x1e800 ;  /* 0x0001e80002117836 */ /* 0x040fe20000000000 */
[----:B------:R-:W-:Y:S01]  /*0ea0*/  STL [R1+0x10], R4 ;  /* 0x0000100401007387 */ /* 0x000fe20000100800 */
[----:B------:R-:W-:Y:S02]  /*0eb0*/  VIADD R154, R2, 0x1e820 ;  /* 0x0001e820029a7836 */ /* 0x000fe40000000000 */
[C---:B------:R-:W-:Y:S01]  /*0ec0*/  @P1 VIADD R154, R17.reuse, 0xffffffe0 ;  /* 0xffffffe0119a1836 */ /* 0x040fe20000000000 */
[----:B------:R0:W-:Y:S01]  /*0ed0*/  STL [R1+0x14], R3 ;  /* 0x0000140301007387 */ /* 0x0001e20000100800 */
[----:B------:R-:W-:Y:S02]  /*0ee0*/  IMAD.IADD R17, R17, 0x1, R16 ;  /* 0x0000000111117824 */ /* 0x000fe400078e0210 */
[----:B------:R-:W-:Y:S02]  /*0ef0*/  IMAD.IADD R16, R16, 0x1, R154 ;  /* 0x0000000110107824 */ /* 0x000fe400078e029a */
[----:B------:R-:W-:-:S02]  /*0f00*/  VIADD R156, R154, 0x6000 ;  /* 0x000060009a9c7836 */ /* 0x000fc40000000000 */
[----:B------:R-:W-:Y:S01]  /*0f10*/  VIADD R155, R154, 0xc000 ;  /* 0x0000c0009a9b7836 */ /* 0x000fe20000000000 */
[----:B0-----:R-:W-:-:S05]  /*0f20*/  LOP3.LUT R3, R0, 0x1ffffff8, RZ, 0xc0, !PT ;  /* 0x1ffffff800037812 */ /* 0x001fca00078ec0ff */
[----:B------:R-:W-:-:S04]  /*0f30*/  IMAD.IADD R3, R12, 0x1, -R3 ;  /* 0x000000010c037824 */ /* 0x000fc800078e0a03 */
[----:B------:R-:W-:-:S07]  /*0f40*/  IMAD.SHL.U32 R157, R3, 0x8, RZ ;  /* 0x00000008039d7824 */ /* 0x000fce00078e00ff */
.L_x_164:
[----:B0--3-5:R-:W0:Y:S01]  /*0f50*/  LDC.64 R4, c[0x0][0xc60] ;  /* 0x00031800ff047b82 */ /* 0x029e220000000a00 */
[----:B------:R-:W-:Y:S01]  /*0f60*/  ULDC.64 UR6, c[0x0][0xa28] ;  /* 0x00028a0000067ab9 */ /* 0x000fe20000000a00 */
[----:B------:R-:W-:Y:S01]  /*0f70*/  ULDC.64 UR8, c[0x0][0xa20] ;  /* 0x0002880000087ab9 */ /* 0x000fe20000000a00 */
[----:B------:R-:W-:Y:S01]  /*0f80*/  ULDC UR4, c[0x0][0x404] ;  /* 0x0001010000047ab9 */ /* 0x000fe20000000800 */
[----:B0-----:R-:W-:-:S06]  /*0f90*/  IMAD.WIDE R4, R27, 0x4, R4 ;  /* 0x000000041b047825 */ /* 0x001fcc00078e0204 */
[----:B--2---:R-:W2:Y:S01]  /*0fa0*/  LDG.E R4, desc[UR46][R4.64] ;  /* 0x0000002e04047981 */ /* 0x004ea2000c1e1900 */
[----:B------:R-:W-:Y:S02]  /*0fb0*/  UISETP.NE.U32.AND UP0, UPT, UR6, URZ, UPT ;  /* 0x0000003f0600728c */ /* 0x000fe4000bf05070 */
[----:B------:R-:W-:Y:S02]  /*0fc0*/  UISETP.NE.U32.AND UP1, UPT, UR8, URZ, UPT ;  /* 0x0000003f0800728c */ /* 0x000fe4000bf25070 */
[----:B------:R-:W-:Y:S02]  /*0fd0*/  UISETP.NE.AND.EX UP0, UPT, UR7, URZ, UPT, UP0 ;  /* 0x0000003f0700728c */ /* 0x000fe4000bf05300 */
[----:B------:R-:W-:-:S04]  /*0fe0*/  UISETP.NE.AND.EX UP1, UPT, UR9, URZ, UPT, UP1 ;  /* 0x0000003f0900728c */ /* 0x000fc8000bf25310 */
[----:B------:R-:W-:Y:S02]  /*0ff0*/  PLOP3.LUT P0, PT, PT, PT, UP0, 0x80, 0x0 ;  /* 0x000000000000781c */ /* 0x000fe40003f0f008 */
[----:B------:R-:W-:Y:S02]  /*1000*/  PLOP3.LUT P1, PT, PT, PT, UP1, 0x80, 0x0 ;  /* 0x000000000000781c */ /* 0x000fe40003f2f018 */
[----:B--2---:R-:W-:-:S13]  /*1010*/  R2UR UR41, R4 ;  /* 0x00000000042972ca */ /* 0x004fda00000e0000 */
[----:B------:R-:W-:Y:S02]  /*1020*/  USHF.R.S32.HI UR42, URZ, 0x1f, UR41 ;  /* 0x0000001f3f2a7899 */ /* 0x000fe40008011429 */
[----:B------:R-:W-:Y:S02]  /*1030*/  @UP0 ULEA UR6, UP2, UR41, UR6, 0x2 ;  /* 0x0000000629060291 */ /* 0x000fe4000f84103f */
[----:B------:R-:W-:Y:S02]  /*1040*/  @UP1 ULEA UR8, UP3, UR41, UR8, 0x2 ;  /* 0x0000000829081291 */ /* 0x000fe4000f86103f */
[----:B------:R-:W-:Y:S02]  /*1050*/  @UP0 ULEA.HI.X UR7, UR41, UR7, UR42, 0x2, UP2 ;  /* 0x0000000729070291 */ /* 0x000fe400090f142a */
[----:B------:R-:W-:Y:S01]  /*1060*/  @UP1 ULEA.HI.X UR9, UR41, UR9, UR42, 0x2, UP3 ;  /* 0x0000000929091291 */ /* 0x000fe200098f142a */
[----:B------:R-:W-:Y:S02]  /*1070*/  IMAD.U32 R4, RZ, RZ, UR6 ;  /* 0x00000006ff047e24 */ /* 0x000fe4000f8e00ff */
[----:B----4-:R-:W-:-:S02]  /*1080*/  IMAD.U32 R6, RZ, RZ, UR8 ;  /* 0x00000008ff067e24 */ /* 0x010fc4000f8e00ff */
[----:B------:R-:W-:Y:S01]  /*1090*/  IMAD.U32 R5, RZ, RZ, UR7 ;  /* 0x00000007ff057e24 */ /* 0x000fe2000f8e00ff */
[----:B------:R-:W-:Y:S01]  /*10a0*/  ULDC.64 UR6, c[0x0][0x3f8] ;  /* 0x0000fe0000067ab9 */ /* 0x000fe20000000a00 */
[----:B------:R-:W-:-:S03]  /*10b0*/  IMAD.U32 R7, RZ, RZ, UR9 ;  /* 0x00000009ff077e24 */ /* 0x000fc6000f8e00ff */
[----:B------:R-:W2:Y:S04]  /*10c0*/  @P0 LDG.E R4, desc[UR46][R4.64] ;  /* 0x0000002e04040981 */ /* 0x000ea8000c1e1900 */
[----:B------:R-:W3:Y:S01]  /*10d0*/  @P1 LDG.E R6, desc[UR46][R6.64] ;  /* 0x0000002e06061981 */ /* 0x000ee2000c1e1900 */
[----:B------:R-:W-:Y:S01]  /*10e0*/  UISETP.NE.U32.AND UP0, UPT, UR6, URZ, UPT ;  /* 0x0000003f0600728c */ /* 0x000fe2000bf05070 */
[----:B------:R-:W-:Y:S01]  /*10f0*/  IMAD.MOV.U32 R3, RZ, RZ, RZ ;  /* 0x000000ffff037224 */ /* 0x000fe200078e00ff */
[----:B------:R-:W-:Y:S01]  /*1100*/  UMOV UR49, URZ ;  /* 0x0000003f00317c82 */ /* 0x000fe20008000000 */
[----:B------:R0:W-:Y:S01]  /*1110*/  STL [R1], R25 ;  /* 0x0000001901007387 */ /* 0x0001e20000100800 */
[----:B------:R-:W-:Y:S01]  /*1120*/  UISETP.NE.AND.EX UP0, UPT, UR7, URZ, UPT, UP0 ;  /* 0x0000003f0700728c */ /* 0x000fe2000bf05300 */
[----:B------:R-:W-:Y:S01]  /*1130*/  CS2R R18, SRZ ;  /* 0x0000000000127805 */ /* 0x000fe2000001ff00 */
[----:B------:R-:W-:Y:S01]  /*1140*/  ULDC UR6, c[0x0][0x2e0] ;  /* 0x0000b80000067ab9 */ /* 0x000fe20000000800 */
[----:B------:R-:W-:Y:S01]  /*1150*/  UMOV UR43, UR5 ;  /* 0x00000005002b7c82 */ /* 0x000fe20008000000 */
[----:B------:R-:W-:Y:S01]  /*1160*/  USEL UR4, UR4, 0x1, UP0 ;  /* 0x0000000104047887 */ /* 0x000fe20008000000 */
[----:B------:R-:W-:Y:S01]  /*1170*/  IMAD.MOV.U32 R151, RZ, RZ, RZ ;  /* 0x000000ffff977224 */ /* 0x000fe200078e00ff */
[----:B------:R-:W-:Y:S01]  /*1180*/  CS2R R22, SRZ ;  /* 0x0000000000167805 */ /* 0x000fe2000001ff00 */
[----:B------:R-:W-:Y:S01]  /*1190*/  IMAD.MOV.U32 R0, RZ, RZ, RZ ;  /* 0x000000ffff007224 */ /* 0x000fe200078e00ff */
[----:B------:R-:W-:Y:S01]  /*11a0*/  UIMAD UR4, UR4, UR6, URZ ;  /* 0x00000006040472a4 */ /* 0x000fe2000f8e023f */
[----:B------:R-:W-:-:S02]  /*11b0*/  CS2R R28, SRZ ;  /* 0x00000000001c7805 */ /* 0x000fc4000001ff00 */
[----:B------:R-:W-:Y:S02]  /*11c0*/  CS2R R30, SRZ ;  /* 0x00000000001e7805 */ /* 0x000fe4000001ff00 */
[----:B-1----:R-:W-:Y:S01]  /*11d0*/  CS2R R14, SRZ ;  /* 0x00000000000e7805 */ /* 0x002fe2000001ff00 */
[----:B------:R-:W-:Y:S01]  /*11e0*/  IMAD.MOV.U32 R32, RZ, RZ, RZ ;  /* 0x000000ffff207224 */ /* 0x000fe200078e00ff */
[----:B------:R-:W-:Y:S01]  /*11f0*/  CS2R R12, SRZ ;  /* 0x00000000000c7805 */ /* 0x000fe2000001ff00 */
[----:B------:R-:W-:Y:S01]  /*1200*/  IMAD.MOV.U32 R34, RZ, RZ, RZ ;  /* 0x000000ffff227224 */ /* 0x000fe200078e00ff */
[----:B--2---:R-:W-:Y:S02]  /*1210*/  @P0 R2UR UR49, R4 ;  /* 0x00000000043102ca */ /* 0x004fe400000e0000 */
[----:B------:R-:W-:Y:S02]  /*1220*/  PLOP3.LUT P0, PT, PT, PT, PT, 0x80, 0x0 ;  /* 0x000000000000781c */ /* 0x000fe40003f0f070 */
[----:B---3--:R-:W-:Y:S01]  /*1230*/  @P1 R2UR UR4, R6 ;  /* 0x00000000060412ca */ /* 0x008fe200000e0000 */
[----:B0-----:R-:W-:-:S14]  /*1240*/  @P1 BRA `(.L_x_123) ;  /* 0x0000000000341947 */ /* 0x001fdc0003800000 */
[----:B------:R-:W-:Y:S02]  /*1250*/  ULDC.64 UR6, c[0x0][0xa08] ;  /* 0x0002820000067ab9 */ /* 0x000fe40000000a00 */
[----:B------:R-:W-:-:S04]  /*1260*/  ISETP.NE.U32.AND P1, PT, RZ, UR6, PT ;  /* 0x00000006ff007c0c */ /* 0x000fc8000bf25070 */
[----:B------:R-:W-:-:S13]  /*1270*/  ISETP.NE.AND.EX P1, PT, RZ, UR7, PT, P1 ;  /* 0x00000007ff007c0c */ /* 0x000fda000bf25310 */
[----:B------:R-:W-:Y:S05]  /*1280*/  @!P1 BRA `(.L_x_123) ;  /* 0x0000000000249947 */ /* 0x000fea0003800000 */
[----:B------:R-:W-:Y:S02]  /*1290*/  ULDC.64 UR4, c[0x0][0xa08] ;  /* 0x0002820000047ab9 */ /* 0x000fe40000000a00 */
[----:B------:R-:W-:-:S06]  /*12a0*/  UIMAD.WIDE UR4, UR41, 0x4, UR4 ;  /* 0x00000004290478a5 */ /* 0x000fcc000f8e0204 */
[----:B------:R-:W-:Y:S02]  /*12b0*/  IMAD.U32 R4, RZ, RZ, UR4 ;  /* 0x00000004ff047e24 */ /* 0x000fe4000f8e00ff */
[----:B------:R-:W-:-:S05]  /*12c0*/  IMAD.U32 R5, RZ, RZ, UR5 ;  /* 0x00000005ff057e24 */ /* 0x000fca000f8e00ff */
[----:B------:R-:W2:Y:S04]  /*12d0*/  LDG.E R7, desc[UR46][R4.64] ;  /* 0x0000002e04077981 */ /* 0x000ea8000c1e1900 */
[----:B------:R-:W3:Y:S01]  /*12e0*/  LDG.E R6, desc[UR46][R4.64+0x4] ;  /* 0x0000042e04067981 */ /* 0x000ee2000c1e1900 */
[----:B--2---:R-:W-:Y:S02]  /*12f0*/  R2UR UR4, R7 ;  /* 0x00000000070472ca */ /* 0x004fe400000e0000 */
[----:B---3--:R-:W-:-:S13]  /*1300*/  R2UR UR5, R6 ;  /* 0x00000000060572ca */ /* 0x008fda00000e0000 */
[----:B------:R-:W-:-:S12]  /*1310*/  UIADD3 UR4, -UR4, UR5, URZ ;  /* 0x0000000504047290 */ /* 0x000fd8000fffe13f */
.L_x_123:
[----:B------:R-:W-:Y:S01]  /*1320*/  UIADD3 UR49, -UR49, UR4, URZ ;  /* 0x0000000431317290 */ /* 0x000fe2000fffe13f */
[----:B------:R-:W-:Y:S01]  /*1330*/  IMAD.MOV.U32 R33, RZ, RZ, RZ ;  /* 0x000000ffff217224 */ /* 0x000fe200078e00ff */
[----:B------:R-:W-:Y:S01]  /*1340*/  CS2R R36, SRZ ;  /* 0x0000000000247805 */ /* 0x000fe2000001ff00 */
[----:B------:R-:W-:Y:S01]  /*1350*/  IMAD.MOV.U32 R35, RZ, RZ, RZ ;  /* 0x000000ffff237224 */ /* 0x000fe200078e00ff */
[----:B------:R-:W-:Y:S01]  /*1360*/  UISETP.GE.AND UP0, UPT, UR49, 0x1, UPT ;  /* 0x000000013100788c */ /* 0x000fe2000bf06270 */
[----:B------:R-:W-:Y:S01]  /*1370*/  CS2R R38, SRZ ;  /* 0x0000000000267805 */ /* 0x000fe2000001ff00 */
[----:B------:R-:W-:Y:S01]  /*1380*/  UIADD3 UR4, UR49, 0xbf, URZ ;  /* 0x000000bf31047890 */ /* 0x000fe2000fffe03f */
[----:B------:R-:W-:Y:S02]  /*1390*/  CS2R R40, SRZ ;  /* 0x0000000000287805 */ /* 0x000fe4000001ff00 */
[----:B------:R-:W-:Y:S02]  /*13a0*/  CS2R R42, SRZ ;  /* 0x00000000002a7805 */ /* 0x000fe4000001ff00 */
[----:B------:R-:W-:-:S02]  /*13b0*/  CS2R R44, SRZ ;  /* 0x00000000002c7805 */ /* 0x000fc4000001ff00 */
[----:B------:R-:W-:Y:S01]  /*13c0*/  PLOP3.LUT P1, PT, PT, PT, UP0, 0x80, 0x0 ;  /* 0x000000000000781c */ /* 0x000fe20003f2f008 */
[----:B------:R-:W-:Y:S01]  /*13d0*/  UIMAD.WIDE UR4, UR4, 0x2aaaaaab, URZ ;  /* 0x2aaaaaab040478a5 */ /* 0x000fe2000f8e023f */
[----:B------:R-:W-:Y:S02]  /*13e0*/  CS2R R46, SRZ ;  /* 0x00000000002e7805 */ /* 0x000fe4000001ff00 */
[----:B------:R-:W-:Y:S01]  /*13f0*/  CS2R R48, SRZ ;  /* 0x0000000000307805 */ /* 0x000fe2000001ff00 */
[----:B------:R-:W-:Y:S01]  /*1400*/  IMAD.MOV.U32 R50, RZ, RZ, RZ ;  /* 0x000000ffff327224 */ /* 0x000fe200078e00ff */
[----:B------:R-:W-:-:S04]  /*1410*/  USHF.R.U32.HI UR48, URZ, 0x1f, UR5 ;  /* 0x0000001f3f307899 */ /* 0x000fc80008011605 */
[----:B------:R-:W-:-:S03]  /*1420*/  ULEA.HI.SX32 UR48, UR5, UR48, 0x1b ;  /* 0x0000003005307291 */ /* 0x000fc6000f8fda3f */
[----:B------:R-:W-:Y:S09]  /*1430*/  @!P1 BRA `(.L_x_124) ;  /* 0x0000006400289947 */ /* 0x000ff20003800000 */
[----:B------:R-:W0:Y:S01]  /*1440*/  S2R R4, SR_TID.X ;  /* 0x0000000000047919 */ /* 0x000e220000002100 */
[----:B------:R-:W-:-:S04]  /*1450*/  UIADD3 UR6, UR40, 0x1e800, URZ ;  /* 0x0001e80028067890 */ /* 0x000fc8000fffe03f */
[----:B------:R-:W-:-:S06]  /*1460*/  ULOP3.LUT UP0, URZ, UR6, 0x3ff, URZ, 0xc0, !UPT ;  /* 0x000003ff063f7892 */ /* 0x000fcc000f80c03f */
[----:B------:R-:W-:Y:S01]  /*1470*/  PLOP3.LUT P0, PT, PT, PT, UP0, 0x80, 0x0 ;  /* 0x000000000000781c */ /* 0x000fe20003f0f008 */
[----:B0-----:R-:W-:-:S05]  /*1480*/  VIADD R5, R4, 0xffffff80 ;  /* 0xffffff8004057836 */ /* 0x001fca0000000000 */
[----:B------:R-:W-:-:S04]  /*1490*/  SHF.R.S32.HI R4, RZ, 0x1f, R5 ;  /* 0x0000001fff047819 */ /* 0x000fc80000011405 */
[----:B------:R-:W-:-:S04]  /*14a0*/  LEA.HI R4, R4, R5, RZ, 0x7 ;  /* 0x0000000504047211 */ /* 0x000fc800078f38ff */
[----:B------:R-:W-:-:S05]  /*14b0*/  SHF.R.S32.HI R4, RZ, 0x7, R4 ;  /* 0x00000007ff047819 */ /* 0x000fca0000011404 */
[----:B------:R-:W0:Y:S02]  /*14c0*/  SHFL.IDX PT, R0, R4, RZ, 0x1f ;  /* 0x00001fff04007589 */ /* 0x000e2400000e0000 */
[----:B0-----:R-:W-:-:S13]  /*14d0*/  R2UR UR44, R0 ;  /* 0x00000000002c72ca */ /* 0x001fda00000e0000 */
[----:B------:R-:W-:-:S04]  /*14e0*/  UIMAD.WIDE UR4, UR44, 0x55555556, URZ ;  /* 0x555555562c0478a5 */ /* 0x000fc8000f8e023f */
[----:B------:R-:W-:-:S04]  /*14f0*/  ULEA.HI UR5, UR5, UR5, URZ, 0x1 ;  /* 0x0000000505057291 */ /* 0x000fc8000f8f083f */
[----:B------:R-:W-:Y:S01]  /*1500*/  UIMAD UR50, UR5, -0x3, UR44 ;  /* 0xfffffffd053278a4 */ /* 0x000fe2000f8e022c */
[----:B------:R-:W-:Y:S11]  /*1510*/  @!P0 BRA `(.L_x_125) ;  /* 0x0000000000408947 */ /* 0x000ff60003800000 */
[----:B------:R-:W-:Y:S01]  /*1520*/  MOV R0, 0x0 ;  /* 0x0000000000007802 */ /* 0x000fe20000000f00 */
[----:B------:R-:W-:Y:S01]  /*1530*/  ULDC.64 UR4, c[0x4][0xa8] ;  /* 0x01002a0000047ab9 */ /* 0x000fe20000000a00 */
[----:B------:R-:W-:Y:S01]  /*1540*/  ULDC.64 UR6, c[0x4][0x48] ;  /* 0x0100120000067ab9 */ /* 0x000fe20000000a00 */
[----:B------:R-:W-:Y:S01]  /*1550*/  IMAD.U32 R4, RZ, RZ, UR4 ;  /* 0x00000004ff047e24 */ /* 0x000fe2000f8e00ff */
[----:B------:R0:W1:Y:S01]  /*1560*/  LDC.64 R14, c[0x4][R0] ;  /* 0x01000000000e7b82 */ /* 0x0000620000000a00 */
        /* <DEDUP_REMOVED lines=8> */
[----:B0-----:R-:W-:-:S07]  /*15f0*/  IMAD.MOV.U32 R13, RZ, RZ, RZ ;  /* 0x000000ffff0d7224 */ /* 0x001fce00078e00ff */
[----:B------:R-:W-:-:S07]  /*1600*/  LEPC R20, `(.L_x_125) ;  /* 0x000000001014794e */ /* 0x000fce0000000000 */
[----:B-1----:R-:W-:Y:S05]  /*1610*/  CALL.ABS.NOINC R14 ;  /* 0x000000000e007343 */ /* 0x002fea0003c00000 */
.L_x_125:
[----:B------:R-:W-:Y:S01]  /*1620*/  ULEA.HI UR4, UR37, UR37, URZ, 0x1 ;  /* 0x0000002525047291 */ /* 0x000fe2000f8f083f */
[----:B------:R-:W-:-:S03]  /*1630*/  IMAD.U32 R3, RZ, RZ, UR45 ;  /* 0x0000002dff037e24 */ /* 0x000fc6000f8e00ff */
[----:B------:R-:W-:Y:S02]  /*1640*/  ULOP3.LUT UR4, UR4, 0xfffffffe, URZ, 0xc0, !UPT ;  /* 0xfffffffe04047892 */ /* 0x000fe4000f8ec03f */
[----:B------:R-:W-:Y:S02]  /*1650*/  ISETP.NE.AND P0, PT, R3, 0x3, PT ;  /* 0x000000030300780c */ /* 0x000fe40003f05270 */
[----:B------:R-:W-:-:S06]  /*1660*/  UIADD3 UR4, UR37, -UR4, URZ ;  /* 0x8000000425047290 */ /* 0x000fcc000fffe03f */
[----:B------:R-:W-:-:S05]  /*1670*/  IMAD.U32 R0, RZ, RZ, UR4 ;  /* 0x00000004ff007e24 */ /* 0x000fca000f8e00ff */
[----:B------:R-:W-:-:S04]  /*1680*/  SHF.L.U32 R0, R0, 0x1f, RZ ;  /* 0x0000001f00007819 */ /* 0x000fc800000006ff */
[----:B------:R-:W0:Y:S02]  /*1690*/  SYNCS.PHASECHK.TRANS64.TRYWAIT P1, [UR40+0x30800], R0 ;  /* 0x03080000ff0075a7 */ /* 0x000e240008020168 */
[----:B0-----:R-:W-:Y:S05]  /*16a0*/  @!P1 BRA `(.L_x_126) ;  /* 0x000000b800649947 */ /* 0x001fea0003800000 */
.L_x_248:
[----:B------:R-:W-:Y:S05]  /*16b0*/  @!P0 BRA `(.L_x_127) ;  /* 0x0000000000048947 */ /* 0x000fea0003800000 */
[----:B------:R-:W-:Y:S01]  /*16c0*/  BPT.TRAP 0x1 ;  /* 0x000000040000795c */ /* 0x000fe20000300000 */
.L_x_127:
[----:B0-----:R-:W-:Y:S02]  /*16d0*/  IMAD.U32 R3, RZ, RZ, UR39 ;  /* 0x00000027ff037e24 */ /* 0x001fe4000f8e00ff */
[----:B------:R-:W-:-:S03]  /*16e0*/  IMAD.U32 R0, RZ, RZ, UR38 ;  /* 0x00000026ff007e24 */ /* 0x000fc6000f8e00ff */
[----:B------:R-:W-:Y:S02]  /*16f0*/  LEA R3, R3, UR40, 0x3 ;  /* 0x0000002803037c11 */ /* 0x000fe4000f8e18ff */
[----:B------:R-:W-:-:S04]  /*1700*/  SHF.L.U32 R0, R0, 0x1f, RZ ;  /* 0x0000001f00007819 */ /* 0x000fc800000006ff */
[----:B------:R0:W1:Y:S01]  /*1710*/  SYNCS.PHASECHK.TRANS64.TRYWAIT P2, [R3+URZ+0x30830], R0 ;  /* 0x03083000030075a7 */ /* 0x000062000804017f */
[----:B------:R-:W-:Y:S05]  /*1720*/  @!P0 BRA `(.L_x_128) ;  /* 0x0000000000048947 */ /* 0x000fea0003800000 */
[----:B------:R-:W-:Y:S01]  /*1730*/  BPT.TRAP 0x1 ;  /* 0x000000040000795c */ /* 0x000fe20000300000 */
.L_x_128:
[----:B------:R-:W2:Y:S01]  /*1740*/  S2R R4, SR_TID.X ;  /* 0x0000000000047919 */ /* 0x000ea20000002100 */
[----:B------:R-:W-:Y:S01]  /*1750*/  IMAD.MOV.U32 R151, RZ, RZ, RZ ;  /* 0x000000ffff977224 */ /* 0x000fe200078e00ff */
[----:B--2---:R-:W-:Y:S01]  /*1760*/  LOP3.LUT P1, RZ, R4, 0x7f, RZ, 0xc0, !PT ;  /* 0x0000007f04ff7812 */ /* 0x004fe2000782c0ff */
[----:B-1----:R-:W-:-:S12]  /*1770*/  @P2 BRA `(.L_x_129) ;  /* 0x0000000000082947 */ /* 0x002fd80003800000 */
[----:B------:R-:W1:Y:S02]  /*1780*/  SYNCS.PHASECHK.TRANS64.TRYWAIT P2, [R3+URZ+0x30830], R0 ;  /* 0x03083000030075a7 */ /* 0x000e64000804017f */
[----:B-1----:R-:W-:Y:S05]  /*1790*/  @!P2 BRA `(.L_x_130) ;  /* 0x000000b80040a947 */ /* 0x002fea0003800000 */
.L_x_129:
[----:B------:R-:W-:Y:S05]  /*17a0*/  WARPSYNC.ALL ;  /* 0x0000000000007948 */ /* 0x000fea0003800000 */
[----:B------:R-:W-:Y:S01]  /*17b0*/  ULEA UR25, UR50, UR40, 0xd ;  /* 0x0000002832197291 */ /* 0x000fe2000f8e683f */
[----:B------:R-:W2:Y:S01]  /*17c0*/  LDL R4, [R1+0x10] ;  /* 0x0000100001047983 */ /* 0x000ea20000100800 */
[----:B------:R-:W-:Y:S01]  /*17d0*/  UIADD3 UR4, UR40, 0x12400, URZ ;  /* 0x0001240028047890 */ /* 0x000fe2000fffe03f */
[----:B------:R-:W-:Y:S01]  /*17e0*/  WARPGROUP.ARRIVE ;  /* 0x00000000000079c5 */ /* 0x000fe20000000000 */
[----:B------:R-:W-:Y:S01]  /*17f0*/  UIADD3 UR5, UR25, 0xc400, URZ ;  /* 0x0000c40019057890 */ /* 0x000fe2000fffe03f */
[----:B------:R-:W-:Y:S01]  /*1800*/  IMAD.U32 R7, RZ, RZ, UR48 ;  /* 0x00000030ff077e24 */ /* 0x000fe2000f8e00ff */
[----:B------:R-:W-:Y:S01]  /*1810*/  USHF.R.U32.HI UR4, URZ, 0x4, UR4 ;  /* 0x000000043f047899 */ /* 0x000fe20008011604 */
[----:B------:R-:W-:Y:S01]  /*1820*/  P2R R6, PR, RZ, 0x2 ;  /* 0x00000002ff067803 */ /* 0x000fe20000000000 */
[----:B------:R-:W-:Y:S01]  /*1830*/  USHF.R.U32.HI UR5, URZ, 0x4, UR5 ;  /* 0x000000043f057899 */ /* 0x000fe20008011605 */
[----:B------:R-:W-:Y:S01]  /*1840*/  P2R R5, PR, RZ, 0x1 ;  /* 0x00000001ff057803 */ /* 0x000fe20000000000 */
[----:B------:R-:W-:Y:S01]  /*1850*/  ULOP3.LUT UR4, UR4, 0x3fff, URZ, 0xc0, !UPT ;  /* 0x00003fff04047892 */ /* 0x000fe2000f8ec03f */
[--C-:B------:R-:W-:Y:S01]  /*1860*/  IMAD.MOV.U32 R150, RZ, RZ, R151.reuse ;  /* 0x000000ffff967224 */ /* 0x100fe200078e0097 */
[----:B------:R-:W-:Y:S01]  /*1870*/  ULOP3.LUT UR5, UR5, 0x3fff, URZ, 0xc0, !UPT ;  /* 0x00003fff05057892 */ /* 0x000fe2000f8ec03f */
[--C-:B------:R-:W-:Y:S01]  /*1880*/  IMAD.MOV.U32 R149, RZ, RZ, R151.reuse ;  /* 0x000000ffff957224 */ /* 0x100fe200078e0097 */
[----:B------:R-:W-:Y:S01]  /*1890*/  ULOP3.LUT UR24, UR4, 0x10000, URZ, 0xfc, !UPT ;  /* 0x0001000004187892 */ /* 0x000fe2000f8efc3f */
[--C-:B------:R-:W-:Y:S01]  /*18a0*/  IMAD.MOV.U32 R148, RZ, RZ, R151.reuse ;  /* 0x000000ffff947224 */ /* 0x100fe200078e0097 */
[----:B------:R-:W-:Y:S01]  /*18b0*/  ULOP3.LUT UR4, UR5, 0x10000, URZ, 0xfc, !UPT ;  /* 0x0001000005047892 */ /* 0x000fe2000f8efc3f */
[--C-:B------:R-:W-:Y:S01]  /*18c0*/  IMAD.MOV.U32 R147, RZ, RZ, R151.reuse ;  /* 0x000000ffff937224 */ /* 0x100fe200078e0097 */
[----:B------:R-:W-:Y:S01]  /*18d0*/  UIMAD UR6, UR39, 0x600, UR24 ;  /* 0x00000600270678a4 */ /* 0x000fe2000f8e0218 */
[--C-:B------:R-:W-:Y:S01]  /*18e0*/  IMAD.MOV.U32 R146, RZ, RZ, R151.reuse ;  /* 0x000000ffff927224 */ /* 0x100fe200078e0097 */
[----:B------:R-:W-:Y:S01]  /*18f0*/  UMOV UR5, 0x40000040 ;  /* 0x4000004000057882 */ /* 0x000fe20000000000 */
[----:B------:R-:W-:Y:S01]  /*1900*/  UMOV UR7, 0x40000040 ;  /* 0x4000004000077882 */ /* 0x000fe20000000000 */
[----:B------:R-:W-:Y:S01]  /*1910*/  UIADD3 UR8, UR4, 0x2, URZ ;  /* 0x0000000204087890 */ /* 0x000fe2000fffe03f */
[--C-:B------:R-:W-:Y:S01]  /*1920*/  IMAD.MOV.U32 R145, RZ, RZ, R151.reuse ;  /* 0x000000ffff917224 */ /* 0x100fe200078e0097 */
[----:B------:R-:W-:Y:S01]  /*1930*/  UIADD3 UR10, UR6, 0x2, URZ ;  /* 0x00000002060a7890 */ /* 0x000fe2000fffe03f */
[--C-:B------:R-:W-:Y:S01]  /*1940*/  IMAD.MOV.U32 R144, RZ, RZ, R151.reuse ;  /* 0x000000ffff907224 */ /* 0x100fe200078e0097 */
[----:B------:R-:W-:Y:S01]  /*1950*/  UMOV UR9, 0x40000040 ;  /* 0x4000004000097882 */ /* 0x000fe20000000000 */
[----:B------:R-:W-:Y:S01]  /*1960*/  HGMMA.64x192x16.F32.BF16 R24, gdesc[UR4], RZ, !UPT, gsb0 ;  /* 0x02e00000041879f0 */ /* 0x000fe2000c0018ff */
[----:B------:R-:W-:Y:S01]  /*1970*/  UMOV UR11, 0x40000040 ;  /* 0x40000040000b7882 */ /* 0x000fe20000000000 */
[----:B------:R-:W-:Y:S01]  /*1980*/  UIADD3 UR12, UR4, 0x4, URZ ;  /* 0x00000004040c7890 */ /* 0x000fe2000fffe03f */
[--C-:B------:R-:W-:Y:S01]  /*1990*/  IMAD.MOV.U32 R143, RZ, RZ, R151.reuse ;  /* 0x000000ffff8f7224 */ /* 0x100fe200078e0097 */
[----:B------:R-:W-:Y:S01]  /*19a0*/  UIADD3 UR14, UR6, 0x4, URZ ;  /* 0x00000004060e7890 */ /* 0x000fe2000fffe03f */
        /* <DEDUP_REMOVED lines=8> */
[----:B------:R-:W-:Y:S01]  /*1a30*/  UMOV UR19, 0x40000040 ;  /* 0x4000004000137882 */ /* 0x000fe20000000000 */
[----:B------:R-:W-:Y:S01]  /*1a40*/  ULDC UR26, c[0x0][0x988] ;  /* 0x00026200001a7ab9 */ /* 0x000fe20000000800 */
[----:B------:R-:W-:Y:S01]  /*1a50*/  UISETP.GE.AND UP0, UPT, UR49, 0xc1, UPT ;  /* 0x000000c13100788c */ /* 0x000fe2000bf06270 */
        /* <DEDUP_REMOVED lines=18> */
[----:B------:R-:W-:Y:S01]  /*1b80*/  IMAD.MOV.U32 R121, RZ, RZ, R151 ;  /* 0x000000ffff797224 */ /* 0x000fe200078e0097 */
[----:B------:R-:W-:-:S02]  /*1b90*/  WARPGROUP.DEPBAR.LE gsb0, 0x0 ;  /* 0x00008000000079c5 */ /* 0x000fc40000010000 */
[----:B------:R-:W-:-:S06]  /*1ba0*/  WARPGROUP.ARRIVE ;  /* 0x00000000000079c5 */ /* 0x000fcc0000000000 */
[----:B------:R-:W-:Y:S01]  /*1bb0*/  HGMMA.64x192x16.F32.BF16 R24, gdesc[UR8], R24, gsb0 ;  /* 0x02e00000081879f0 */ /* 0x000fe20008001818 */
[----:B--2---:R-:W-:-:S04]  /*1bc0*/  VIADD R4, R4, UR49 ;  /* 0x0000003104047c36 */ /* 0x004fc80008000000 */
        /* <DEDUP_REMOVED lines=20> */
[----:B01----:R-:W-:Y:S02]  /*1d10*/  FMNMX.FTZ R0, R28, R7, !PT ;  /* 0x000000071c007209 */ /* 0x003fe40007810000 */
        /* <DEDUP_REMOVED lines=137> */
[----:B------:R-:W-:Y:S02]  /*25b0*/  FMNMX.FTZ R7, R97, R0, !PT ;  /* 0x0000000061077209 */ /* 0x000fe40007810000 */
[----:B------:R-:W-:Y:S02]  /*25c0*/  FSEL R101, R101, -INF , P1 ;  /* 0xff80000065657808 */ /* 0x000fe40000800000 */
[----:B------:R-:W-:Y:S02]  /*25d0*/  FMNMX.FTZ R0, R100, R7, !PT ;  /* 0x0000000764007209 */ /* 0x000fe40007810000 */
[----:B------:R-:W-:Y:S02]  /*25e0*/  ISETP.GT.AND P1, PT, R4, 0xa1, PT ;  /* 0x000000a10400780c */ /* 0x000fe40003f24270 */
[----:B------:R-:W-:-:S02]  /*25f0*/  FSEL R104, R104, -INF , P0 ;  /* 0xff80000068687808 */ /* 0x000fc40000000000 */
[----:B------:R-:W-:Y:S02]  /*2600*/  FMNMX.FTZ R7, R101, R0, !PT ;  /* 0x0000000065077209 */ /* 0x000fe40007810000 */
        /* <DEDUP_REMOVED lines=8> */
[----:B------:R-:W-:Y:S02]  /*2690*/  FSEL R109, R109, -INF , P2 ;  /* 0xff8000006d6d7808 */ /* 0x000fe40001000000 */
[----:B------:R-:W-:Y:S02]  /*26a0*/  FMNMX.FTZ R0, R108, R7, !PT ;  /* 0x000000076c007209 */ /* 0x000fe40007810000 */
[----:B------:R-:W-:-:S02]  /*26b0*/  ISETP.GT.AND P3, PT, R4, 0xb0, PT ;  /* 0x000000b00400780c */ /* 0x000fc40003f64270 */
[----:B------:R-:W-:Y:S02]  /*26c0*/  FSEL R98, R98, -INF , P4 ;  /* 0xff80000062627808 */ /* 0x000fe40002000000 */
[----:B------:R-:W-:Y:S02]  /*26d0*/  FSEL R112, R112, -INF , P3 ;  /* 0xff80000070707808 */ /* 0x000fe40001800000 */
[----:B------:R-:W-:Y:S02]  /*26e0*/  FMNMX.FTZ R7, R109, R0, !PT ;  /* 0x000000006d077209 */ /* 0x000fe40007810000 */
[----:B------:R-:W-:Y:S02]  /*26f0*/  ISETP.GT.AND P4, PT, R4, 0xb1, PT ;  /* 0x000000b10400780c */ /* 0x000fe40003f84270 */
[----:B------:R-:W-:Y:S02]  /*2700*/  FSEL R95, R95, -INF , P5 ;  /* 0xff8000005f5f7808 */ /* 0x000fe40002800000 */
[----:B------:R-:W-:-:S02]  /*2710*/  FSEL R113, R113, -INF , P4 ;  /* 0xff80000071717808 */ /* 0x000fc40002000000 */
[----:B------:R-:W-:Y:S02]  /*2720*/  FMNMX.FTZ R0, R112, R7, !PT ;  /* 0x0000000770007209 */ /* 0x000fe40007810000 */
[----:B------:R-:W-:Y:S02]  /*2730*/  ISETP.GT.AND P5, PT, R4, 0xb8, PT ;  /* 0x000000b80400780c */ /* 0x000fe40003fa4270 */
[----:B------:R-:W-:Y:S02]  /*2740*/  FSEL R94, R94, -INF , P6 ;  /* 0xff8000005e5e7808 */ /* 0x000fe40003000000 */
[----:B------:R-:W-:Y:S02]  /*2750*/  FSEL R116, R116, -INF , P5 ;  /* 0xff80000074747808 */ /* 0x000fe40002800000 */
[----:B------:R-:W-:Y:S02]  /*2760*/  FMNMX.FTZ R7, R113, R0, !PT ;  /* 0x0000000071077209 */ /* 0x000fe40007810000 */
[----:B------:R-:W-:-:S02]  /*2770*/  ISETP.GT.AND P6, PT, R4, 0xb9, PT ;  /* 0x000000b90400780c */ /* 0x000fc40003fc4270 */
[----:B------:R-:W-:Y:S02]  /*2780*/  FMNMX.FTZ R0, R116, R7, !PT ;  /* 0x0000000774007209 */ /* 0x000fe40007810000 */
[----:B------:R-:W-:Y:S02]  /*2790*/  FSEL R117, R117, -INF , P6 ;  /* 0xff80000075757808 */ /* 0x000fe40003000000 */
[----:B------:R-:W-:Y:S02]  /*27a0*/  P2R R10, PR, RZ, 0x4 ;  /* 0x00000004ff0a7803 */ /* 0x000fe40000000000 */
[----:B------:R-:W-:Y:S02]  /*27b0*/  FMNMX.FTZ R7, R117, R0, !PT ;  /* 0x0000000075077209 */ /* 0x000fe40007810000 */
[----:B------:R-:W-:Y:S02]  /*27c0*/  P2R R12, PR, RZ, 0x2 ;  /* 0x00000002ff0c7803 */ /* 0x000fe40000000000 */
[----:B------:R-:W-:Y:S01]  /*27d0*/  P2R R11, PR, RZ, 0x1 ;  /* 0x00000001ff0b7803 */ /* 0x000fe20000000000 */
[----:B------:R-:W0:Y:S01]  /*27e0*/  SHFL.BFLY PT, R0, R7, 0x2, 0x1f ;  /* 0x0c401f0007007f89 */ /* 0x000e2200000e0000 */
[----:B------:R-:W-:-:S02]  /*27f0*/  ISETP.GT.AND P0, PT, R4, 0x99, PT ;  /* 0x000000990400780c */ /* 0x000fc40003f04270 */
[----:B------:R-:W-:Y:S02]  /*2800*/  ISETP.GT.AND P1, PT, R4, 0xa0, PT ;  /* 0x000000a00400780c */ /* 0x000fe40003f24270 */
[----:B------:R-:W-:Y:S02]  /*2810*/  FSEL R103, R103, -INF , P0 ;  /* 0xff80000067677808 */ /* 0x000fe40000000000 */
[----:B------:R-:W-:Y:S02]  /*2820*/  FSEL R106, R106, -INF , P1 ;  /* 0xff8000006a6a7808 */ /* 0x000fe40000800000 */
[----:B------:R-:W-:Y:S02]  /*2830*/  ISETP.NE.AND P1, PT, R12, RZ, PT ;  /* 0x000000ff0c00720c */ /* 0x000fe40003f25270 */
[----:B------:R-:W-:Y:S02]  /*2840*/  ISETP.NE.AND P0, PT, R11, RZ, PT ;  /* 0x000000ff0b00720c */ /* 0x000fe40003f05270 */
[----:B------:R-:W-:-:S02]  /*2850*/  FSEL R107, R107, -INF , P1 ;  /* 0xff8000006b6b7808 */ /* 0x000fc40000800000 */
[----:B------:R-:W-:Y:S02]  /*2860*/  FSEL R110, R110, -INF , P0 ;  /* 0xff8000006e6e7808 */ /* 0x000fe40000000000 */
[----:B------:R-:W-:Y:S02]  /*2870*/  FSEL R114, R114, -INF , P3 ;  /* 0xff80000072727808 */ /* 0x000fe40001800000 */
[----:B------:R-:W-:Y:S02]  /*2880*/  ISETP.NE.AND P1, PT, R6, RZ, PT ;  /* 0x000000ff0600720c */ /* 0x000fe40003f25270 */
[----:B------:R-:W-:Y:S02]  /*2890*/  FSEL R115, R115, -INF , P4 ;  /* 0xff80000073737808 */ /* 0x000fe40002000000 */
[----:B------:R-:W-:Y:S02]  /*28a0*/  FSEL R118, R118, -INF , P5 ;  /* 0xff80000076767808 */ /* 0x000fe40002800000 */
[----:B0-----:R-:W-:-:S02]  /*28b0*/  FMNMX.FTZ R8, R7, R0, !PT ;  /* 0x0000000007087209 */ /* 0x001fc40007810000 */
[----:B------:R-:W-:Y:S02]  /*28c0*/  FSEL R119, R119, -INF , P6 ;  /* 0xff80000077777808 */ /* 0x000fe40003000000 */
[----:B------:R-:W-:Y:S01]  /*28d0*/  ISETP.NE.AND P0, PT, R5, RZ, PT ;  /* 0x000000ff0500720c */ /* 0x000fe20003f05270 */
[----:B------:R-:W0:Y:S02]  /*28e0*/  SHFL.BFLY PT, R9, R8, 0x1, 0x1f ;  /* 0x0c201f0008097f89 */ /* 0x000e2400000e0000 */
[----:B------:R-:W-:-:S05]  /*28f0*/  @!P1 VIADD R3, R3, 0x30840 ;  /* 0x0003084003039836 */ /* 0x000fca0000000000 */
[----:B------:R-:W-:-:S04]  /*2900*/  @!P1 PRMT R3, RZ, 0x654, R3 ;  /* 0x00000654ff039816 */ /* 0x000fc80000000003 */
[----:B------:R1:W-:Y:S01]  /*2910*/  @!P1 SYNCS.ARRIVE.TRANS64.RED.A1T0 RZ, [R3+URZ], RZ ;  /* 0x000000ff03ff99a7 */ /* 0x0003e2000810043f */
[----:B0-----:R-:W-:-:S04]  /*2920*/  FMNMX.FTZ R0, R8, R9, !PT ;  /* 0x0000000908007209 */ /* 0x001fc80007810000 */
[C---:B------:R-:W-:Y:S01]  /*2930*/  FSETP.NEU.FTZ.AND P2, PT, R0.reuse, -INF , PT ;  /* 0xff8000000000780b */ /* 0x040fe20003f5d000 */
[----:B------:R-:W-:-:S05]  /*2940*/  FMUL.FTZ R9, R0, UR26 ;  /* 0x0000001a00097c20 */ /* 0x000fca0008410000 */
[----:B------:R-:W-:Y:S02]  /*2950*/  FSEL R4, R9, RZ, P2 ;  /* 0x000000ff09047208 */ /* 0x000fe40001000000 */
[----:B------:R-:W-:Y:S02]  /*2960*/  FMNMX.FTZ R9, R26, R27, !PT ;  /* 0x0000001b1a097209 */ /* 0x000fe40007810000 */
[----:B------:R-:W-:Y:S01]  /*2970*/  ISETP.NE.AND P2, PT, R10, RZ, PT ;  /* 0x000000ff0a00720c */ /* 0x000fe20003f45270 */
[--C-:B------:R-:W-:Y:S01]  /*2980*/  FFMA.FTZ R120, R37, UR26, -R4.reuse ;  /* 0x0000001a25787c23 */ /* 0x100fe20008010804 */
[----:B------:R-:W-:Y:S01]  /*2990*/  FMNMX.FTZ R8, R30, R9, !PT ;  /* 0x000000091e087209 */ /* 0x000fe20007810000 */
[--C-:B------:R-:W-:Y:S01]  /*29a0*/  FFMA.FTZ R22, R44, UR26, -R4.reuse ;  /* 0x0000001a2c167c23 */ /* 0x100fe20008010804 */
[--C-:B------:R-:W-:Y:S01]  /*29b0*/  FFMA.FTZ R44, R53, UR26, -R4.reuse ;  /* 0x0000001a352c7c23 */ /* 0x100fe20008010804 */
[----:B------:R-:W-:Y:S01]  /*29c0*/  FSEL R111, R111, -INF , P2 ;  /* 0xff8000006f6f7808 */ /* 0x000fe20001000000 */
[--C-:B------:R-:W-:Y:S01]  /*29d0*/  FFMA.FTZ R6, R25, UR26, -R4.reuse ;  /* 0x0000001a19067c23 */ /* 0x100fe20008010804 */
[----:B------:R-:W-:Y:S01]  /*29e0*/  FMNMX.FTZ R9, R31, R8, !PT ;  /* 0x000000081f097209 */ /* 0x000fe20007810000 */
[--C-:B------:R-:W-:Y:S01]  /*29f0*/  FFMA.FTZ R25, R52, UR26, -R4.reuse ;  /* 0x0000001a34197c23 */ /* 0x100fe20008010804 */
[--C-:B------:R-:W-:Y:S01]  /*2a00*/  FFMA.FTZ R52, R57, UR26, -R4.reuse ;  /* 0x0000001a39347c23 */ /* 0x100fe20008010804 */
[--C-:B------:R-:W-:Y:S01]  /*2a10*/  FFMA.FTZ R13, R32, UR26, -R4.reuse ;  /* 0x0000001a200d7c23 */ /* 0x100fe20008010804 */
[----:B------:R-:W-:Y:S01]  /*2a20*/  FMNMX.FTZ R8, R34, R9, !PT ;  /* 0x0000000922087209 */ /* 0x000fe20007810000 */
[--C-:B------:R-:W-:Y:S01]  /*2a30*/  FFMA.FTZ R32, R69, UR26, -R4.reuse ;  /* 0x0000001a45207c23 */ /* 0x100fe20008010804 */
[--C-:B------:R-:W-:Y:S01]  /*2a40*/  FFMA.FTZ R18, R81, UR26, -R4.reuse ;  /* 0x0000001a51127c23 */ /* 0x100fe20008010804 */
[--C-:B------:R-:W-:Y:S01]  /*2a50*/  FFMA.FTZ R5, R24, UR26, -R4.reuse ;  /* 0x0000001a18057c23 */ /* 0x100fe20008010804 */
[----:B------:R-:W-:Y:S01]  /*2a60*/  FMNMX.FTZ R9, R35, R8, !PT ;  /* 0x0000000823097209 */ /* 0x000fe20007810000 */
[--C-:B------:R-:W-:Y:S01]  /*2a70*/  FFMA.FTZ R7, R28, UR26, -R4.reuse ;  /* 0x0000001a1c077c23 */ /* 0x100fe20008010804 */
[----:B------:R-:W-:Y:S01]  /*2a80*/  MUFU.EX2 R6, R6 ;  /* 0x0000000600067308 */ /* 0x000fe20000000800 */
[--C-:B------:R-:W-:Y:S01]  /*2a90*/  FFMA.FTZ R12, R29, UR26, -R4.reuse ;  /* 0x0000001a1d0c7c23 */ /* 0x100fe20008010804 */
[----:B------:R-:W-:Y:S01]  /*2aa0*/  FMNMX.FTZ R8, R38, R9, !PT ;  /* 0x0000000926087209 */ /* 0x000fe20007810000 */
[--C-:B------:R-:W-:Y:S01]  /*2ab0*/  FFMA.FTZ R24, R48, UR26, -R4.reuse ;  /* 0x0000001a30187c23 */ /* 0x100fe20008010804 */
[--C-:B------:R-:W-:Y:S01]  /*2ac0*/  FFMA.FTZ R48, R88, UR26, -R4.reuse ;  /* 0x0000001a58307c23 */ /* 0x100fe20008010804 */
[--C-:B------:R-:W-:Y:S01]  /*2ad0*/  FFMA.FTZ R10, R64, UR26, -R4.reuse ;  /* 0x0000001a400a7c23 */ /* 0x100fe20008010804 */
[----:B------:R-:W-:Y:S01]  /*2ae0*/  FMNMX.FTZ R9, R39, R8, !PT ;  /* 0x0000000827097209 */ /* 0x000fe20007810000 */
[--C-:B------:R-:W-:Y:S01]  /*2af0*/  FFMA.FTZ R64, R93, UR26, -R4.reuse ;  /* 0x0000001a5d407c23 */ /* 0x100fe20008010804 */
[----:B------:R-:W0:Y:S01]  /*2b00*/  MUFU.EX2 R5, R5 ;  /* 0x0000000500057308 */ /* 0x000e220000000800 */
[--C-:B------:R-:W-:Y:S01]  /*2b10*/  FFMA.FTZ R14, R33, UR26, -R4.reuse ;  /* 0x0000001a210e7c23 */ /* 0x100fe20008010804 */
[----:B------:R-:W-:Y:S01]  /*2b20*/  FMNMX.FTZ R8, R42, R9, !PT ;  /* 0x000000092a087209 */ /* 0x000fe20007810000 */
[--C-:B------:R-:W-:Y:S01]  /*2b30*/  FFMA.FTZ R21, R45, UR26, -R4.reuse ;  /* 0x0000001a2d157c23 */ /* 0x100fe20008010804 */
[--C-:B------:R-:W-:Y:S01]  /*2b40*/  FFMA.FTZ R45, R56, UR26, -R4.reuse ;  /* 0x0000001a382d7c23 */ /* 0x100fe20008010804 */
[--C-:B------:R-:W-:Y:S01]  /*2b50*/  FFMA.FTZ R15, R36, UR26, -R4.reuse ;  /* 0x0000001a240f7c23 */ /* 0x100fe20008010804 */
[----:B------:R-:W-:Y:S01]  /*2b60*/  FMNMX.FTZ R9, R43, R8, !PT ;  /* 0x000000082b097209 */ /* 0x000fe20007810000 */
[--C-:B------:R-:W-:Y:S01]  /*2b70*/  FFMA.FTZ R20, R40, UR26, -R4.reuse ;  /* 0x0000001a28147c23 */ /* 0x100fe20008010804 */
[----:B------:R-:W2:Y:S01]  /*2b80*/  MUFU.EX2 R7, R7 ;  /* 0x0000000700077308 */ /* 0x000ea20000000800 */
[--C-:B------:R-:W-:Y:S01]  /*2b90*/  FFMA.FTZ R19, R41, UR26, -R4.reuse ;  /* 0x0000001a29137c23 */ /* 0x100fe20008010804 */
[----:B------:R-:W-:Y:S01]  /*2ba0*/  FMNMX.FTZ R8, R46, R9, !PT ;  /* 0x000000092e087209 */ /* 0x000fe20007810000 */
[--C-:B------:R-:W-:Y:S01]  /*2bb0*/  FFMA.FTZ R23, R49, UR26, -R4.reuse ;  /* 0x0000001a31177c23 */ /* 0x100fe20008010804 */
[--C-:B------:R-:W-:Y:S01]  /*2bc0*/  FFMA.FTZ R56, R61, UR26, -R4.reuse ;  /* 0x0000001a3d387c23 */ /* 0x100fe20008010804 */
[--C-:B------:R-:W-:Y:S01]  /*2bd0*/  FFMA.FTZ R49, R60, UR26, -R4.reuse ;  /* 0x0000001a3c317c23 */ /* 0x100fe20008010804 */
[----:B------:R-:W-:Y:S01]  /*2be0*/  FMNMX.FTZ R9, R47, R8, !PT ;  /* 0x000000082f097209 */ /* 0x000fe20007810000 */
[--C-:B------:R-:W-:Y:S01]  /*2bf0*/  FFMA.FTZ R11, R65, UR26, -R4.reuse ;  /* 0x0000001a410b7c23 */ /* 0x100fe20008010804 */
[----:B------:R-:W3:Y:S01]  /*2c00*/  MUFU.EX2 R12, R12 ;  /* 0x0000000c000c7308 */ /* 0x000ee20000000800 */
        /* <DEDUP_REMOVED lines=23> */
[----:B------:R-:W-:Y:S01]  /*2d80*/  FFMA.FTZ R84, R117, UR26, -R4 ;  /* 0x0000001a75547c23 */ /* 0x000fe20008010804 */
        /* <DEDUP_REMOVED lines=25> */
[----:B------:R-:W-:Y:S01]  /*2f20*/  FMNMX.FTZ R8, R94, R9, !PT ;  /* 0x000000095e087209 */ /* 0x000fe20007810000 */
[----:B------:R-:W-:-:S03]  /*2f30*/  FFMA.FTZ R9, R80, UR26, -R4 ;  /* 0x0000001a50097c23 */ /* 0x000fc60008010804 */
        /* <DEDUP_REMOVED lines=19> */
[----:B------:R-:W-:Y:S01]  /*3070*/  FMNMX.FTZ R8, R118, R57, !PT ;  /* 0x0000003976087209 */ /* 0x000fe20007810000 */
[----:B------:R-:W-:-:S03]  /*3080*/  FFMA.FTZ R57, R92, UR26, -R4 ;  /* 0x0000001a5c397c23 */ /* 0x000fc60008010804 */
[----:B------:R-:W-:-:S03]  /*3090*/  FMNMX.FTZ R8, R119, R8, !PT ;  /* 0x0000000877087209 */ /* 0x000fc60007810000 */
[----:B------:R-:W-:Y:S02]  /*30a0*/  MUFU.EX2 R11, R11 ;  /* 0x0000000b000b7308 */ /* 0x000fe40000000800 */
[----:B------:R-:W4:Y:S06]  /*30b0*/  SHFL.BFLY PT, R69, R8, 0x2, 0x1f ;  /* 0x0c401f0008457f89 */ /* 0x000f2c00000e0000 */
[----:B------:R-:W-:Y:S08]  /*30c0*/  MUFU.EX2 R29, R29 ;  /* 0x0000001d001d7308 */ /* 0x000ff00000000800 */
[----:B------:R-:W-:Y:S08]  /*30d0*/  MUFU.EX2 R32, R32 ;  /* 0x0000002000207308 */ /* 0x000ff00000000800 */
[----:B------:R-:W-:Y:S01]  /*30e0*/  MUFU.EX2 R33, R33 ;  /* 0x0000002100217308 */ /* 0x000fe20000000800 */
[----:B----4-:R-:W-:Y:S01]  /*30f0*/  FMNMX.FTZ R80, R8, R69, !PT ;  /* 0x0000004508507209 */ /* 0x010fe20007810000 */
[----:B------:R-:W-:-:S04]  /*3100*/  FFMA.FTZ R69, R104, UR26, -R4 ;  /* 0x0000001a68457c23 */ /* 0x000fc80008010804 */
[----:B------:R-:W4:Y:S02]  /*3110*/  SHFL.BFLY PT, R81, R80, 0x1, 0x1f ;  /* 0x0c201f0050517f89 */ /* 0x000f2400000e0000 */
[----:B------:R-:W-:Y:S08]  /*3120*/  MUFU.EX2 R36, R36 ;  /* 0x0000002400247308 */ /* 0x000ff00000000800 */
[----:B------:R-:W-:Y:S08]  /*3130*/  MUFU.EX2 R40, R40 ;  /* 0x0000002800287308 */ /* 0x000ff00000000800 */
[----:B------:R-:W-:Y:S01]  /*3140*/  MUFU.EX2 R41, R41 ;  /* 0x0000002900297308 */ /* 0x000fe20000000800 */
[----:B----4-:R-:W-:Y:S01]  /*3150*/  FMNMX.FTZ R8, R80, R81, !PT ;  /* 0x0000005150087209 */ /* 0x010fe20007810000 */
[----:B------:R-:W-:Y:S01]  /*3160*/  FFMA.FTZ R81, R116, UR26, -R4 ;  /* 0x0000001a74517c23 */ /* 0x000fe20008010804 */
[----:B0-----:R-:W-:-:S05]  /*3170*/  FADD.FTZ R4, R5, R6 ;  /* 0x0000000605047221 */ /* 0x001fca0000010000 */
[----:B------:R-:W-:Y:S01]  /*3180*/  MUFU.EX2 R9, R9 ;  /* 0x0000000900097308 */ /* 0x000fe20000000800 */
[C---:B------:R-:W-:Y:S01]  /*3190*/  FSETP.NEU.FTZ.AND P2, PT, R8.reuse, -INF , PT ;  /* 0xff8000000800780b */ /* 0x040fe20003f5d000 */
[----:B------:R-:W-:-:S05]  /*31a0*/  FMUL.FTZ R85, R8, UR26 ;  /* 0x0000001a08557c20 */ /* 0x000fca0008410000 */
[----:B------:R-:W-:Y:S01]  /*31b0*/  FSEL R85, R85, RZ, P2 ;  /* 0x000000ff55557208 */ /* 0x000fe20001000000 */
[----:B------:R-:W-:Y:S01]  /*31c0*/  MUFU.EX2 R18, R18 ;  /* 0x0000001200127308 */ /* 0x000fe20000000800 */
[----:B------:R-:W-:-:S03]  /*31d0*/  PLOP3.LUT P2, PT, PT, PT, UP0, 0x80, 0x0 ;  /* 0x000000000000781c */ /* 0x000fc60003f4f008 */
[--C-:B------:R-:W-:Y:S01]  /*31e0*/  FFMA.FTZ R26, R26, UR26, -R85.reuse ;  /* 0x0000001a1a1a7c23 */ /* 0x100fe20008010855 */
[--C-:B------:R-:W-:Y:S01]  /*31f0*/  FFMA.FTZ R89, R27, UR26, -R85.reuse ;  /* 0x0000001a1b597c23 */ /* 0x100fe20008010855 */
[--C-:B------:R-:W-:Y:S01]  /*3200*/  FFMA.FTZ R88, R30, UR26, -R85.reuse ;  /* 0x0000001a1e587c23 */ /* 0x100fe20008010855 */
[--C-:B------:R-:W-:Y:S01]  /*3210*/  FFMA.FTZ R93, R31, UR26, -R85.reuse ;  /* 0x0000001a1f5d7c23 */ /* 0x100fe20008010855 */
[--C-:B------:R-:W-:Y:S01]  /*3220*/  FFMA.FTZ R92, R34, UR26, -R85.reuse ;  /* 0x0000001a225c7c23 */ /* 0x100fe20008010855 */
[--C-:B------:R-:W-:Y:S01]  /*3230*/  FFMA.FTZ R97, R35, UR26, -R85.reuse ;  /* 0x0000001a23617c23 */ /* 0x100fe20008010855 */
[----:B------:R-:W-:Y:S01]  /*3240*/  MUFU.EX2 R26, R26 ;  /* 0x0000001a001a7308 */ /* 0x000fe20000000800 */
[--C-:B------:R-:W-:Y:S01]  /*3250*/  FFMA.FTZ R27, R42, UR26, -R85.reuse ;  /* 0x0000001a2a1b7c23 */ /* 0x100fe20008010855 */
[--C-:B------:R-:W-:Y:S01]  /*3260*/  FFMA.FTZ R34, R47, UR26, -R85.reuse ;  /* 0x0000001a2f227c23 */ /* 0x100fe20008010855 */
[--C-:B------:R-:W-:Y:S01]  /*3270*/  FFMA.FTZ R96, R38, UR26, -R85.reuse ;  /* 0x0000001a26607c23 */ /* 0x100fe20008010855 */
[--C-:B------:R-:W-:Y:S01]  /*3280*/  FFMA.FTZ R47, R55, UR26, -R85.reuse ;  /* 0x0000001a372f7c23 */ /* 0x100fe20008010855 */
[--C-:B------:R-:W-:Y:S01]  /*3290*/  FFMA.FTZ R42, R67, UR26, -R85.reuse ;  /* 0x0000001a432a7c23 */ /* 0x100fe20008010855 */
[--C-:B------:R-:W-:Y:S01]  /*32a0*/  FFMA.FTZ R55, R59, UR26, -R85.reuse ;  /* 0x0000001a3b377c23 */ /* 0x100fe20008010855 */
[----:B--2---:R-:W-:Y:S01]  /*32b0*/  FADD.FTZ R67, R7, R4 ;  /* 0x0000000407437221 */ /* 0x004fe20000010000 */
[----:B------:R-:W0:Y:S01]  /*32c0*/  MUFU.EX2 R89, R89 ;  /* 0x0000005900597308 */ /* 0x000e220000000800 */
[--C-:B------:R-:W-:Y:S01]  /*32d0*/  FFMA.FTZ R59, R63, UR26, -R85.reuse ;  /* 0x0000001a3f3b7c23 */ /* 0x100fe20008010855 */
[--C-:B------:R-:W-:Y:S01]  /*32e0*/  FFMA.FTZ R101, R39, UR26, -R85.reuse ;  /* 0x0000001a27657c23 */ /* 0x100fe20008010855 */
[----:B------:R-:W-:Y:S01]  /*32f0*/  FFMA.FTZ R30, R43, UR26, -R85 ;  /* 0x0000001a2b1e7c23 */ /* 0x000fe20008010855 */
[----:B---3--:R-:W-:Y:S01]  /*3300*/  FADD.FTZ R4, R12, R67 ;  /* 0x000000430c047221 */ /* 0x008fe20000010000 */
[--C-:B------:R-:W-:Y:S01]  /*3310*/  FFMA.FTZ R43, R70, UR26, -R85.reuse ;  /* 0x0000001a462b7c23 */ /* 0x100fe20008010855 */
[--C-:B------:R-:W-:Y:S01]  /*3320*/  FFMA.FTZ R39, R51, UR26, -R85.reuse ;  /* 0x0000001a33277c23 */ /* 0x100fe20008010855 */
[--C-:B------:R-:W-:Y:S01]  /*3330*/  FFMA.FTZ R51, R74, UR26, -R85.reuse ;  /* 0x0000001a4a337c23 */ /* 0x100fe20008010855 */
[----:B------:R-:W2:Y:S01]  /*3340*/  MUFU.EX2 R88, R88 ;  /* 0x0000005800587308 */ /* 0x000ea20000000800 */
[--C-:B------:R-:W-:Y:S01]  /*3350*/  FFMA.FTZ R31, R46, UR26, -R85.reuse ;  /* 0x0000001a2e1f7c23 */ /* 0x100fe20008010855 */
[--C-:B------:R-:W-:Y:S01]  /*3360*/  FFMA.FTZ R38, R50, UR26, -R85.reuse ;  /* 0x0000001a32267c23 */ /* 0x100fe20008010855 */
[--C-:B------:R-:W-:Y:S01]  /*3370*/  FFMA.FTZ R50, R71, UR26, -R85.reuse ;  /* 0x0000001a47327c23 */ /* 0x100fe20008010855 */
[--C-:B------:R-:W-:Y:S01]  /*3380*/  FFMA.FTZ R35, R66, UR26, -R85.reuse ;  /* 0x0000001a42237c23 */ /* 0x100fe20008010855 */
[--C-:B------:R-:W-:Y:S01]  /*3390*/  FFMA.FTZ R66, R79, UR26, -R85.reuse ;  /* 0x0000001a4f427c23 */ /* 0x100fe20008010855 */
[--C-:B------:R-:W-:Y:S01]  /*33a0*/  FFMA.FTZ R46, R54, UR26, -R85.reuse ;  /* 0x0000001a362e7c23 */ /* 0x100fe20008010855 */
[----:B------:R-:W-:Y:S01]  /*33b0*/  FFMA.FTZ R67, R86, UR26, -R85 ;  /* 0x0000001a56437c23 */ /* 0x000fe20008010855 */
[----:B------:R-:W3:Y:S01]  /*33c0*/  MUFU.EX2 R93, R93 ;  /* 0x0000005d005d7308 */ /* 0x000ee20000000800 */
[----:B0-----:R-:W-:Y:S01]  /*33d0*/  FADD.FTZ R63, R26, R89 ;  /* 0x000000591a3f7221 */ /* 0x001fe20000010000 */
[--C-:B------:R-:W-:Y:S01]  /*33e0*/  FFMA.FTZ R54, R58, UR26, -R85.reuse ;  /* 0x0000001a3a367c23 */ /* 0x100fe20008010855 */
[--C-:B------:R-:W-:Y:S01]  /*33f0*/  FFMA.FTZ R58, R62, UR26, -R85.reuse ;  /* 0x0000001a3e3a7c23 */ /* 0x100fe20008010855 */
[--C-:B------:R-:W-:Y:S01]  /*3400*/  FFMA.FTZ R62, R75, UR26, -R85.reuse ;  /* 0x0000001a4b3e7c23 */ /* 0x100fe20008010855 */
[--C-:B------:R-:W-:Y:S01]  /*3410*/  FFMA.FTZ R78, R78, UR26, -R85.reuse ;  /* 0x0000001a4e4e7c23 */ /* 0x100fe20008010855 */
[--C-:B------:R-:W-:Y:S01]  /*3420*/  FFMA.FTZ R75, R94, UR26, -R85.reuse ;  /* 0x0000001a5e4b7c23 */ /* 0x100fe20008010855 */
[----:B------:R-:W-:Y:S01]  /*3430*/  FFMA.FTZ R98, R98, UR26, -R85 ;  /* 0x0000001a62627c23 */ /* 0x000fe20008010855 */
[----:B------:R-:W0:Y:S01]  /*3440*/  MUFU.EX2 R92, R92 ;  /* 0x0000005c005c7308 */ /* 0x000e220000000800 */
[----:B--2---:R-:W-:Y:S01]  /*3450*/  FADD.FTZ R70, R88, R63 ;  /* 0x0000003f58467221 */ /* 0x004fe20000010000 */
[----:B------:R-:W-:Y:S01]  /*3460*/  FADD.FTZ R63, R13, R4 ;  /* 0x000000040d3f7221 */ /* 0x000fe20000010000 */
[----:B------:R-:W-:Y:S01]  /*3470*/  F2FP.BF16.F32.PACK_AB R4, R6, R5 ;  /* 0x000000050604723e */ /* 0x000fe200000010ff */
[----:B------:R-:W-:Y:S01]  /*3480*/  FFMA.FTZ R99, R99, UR26, -R85 ;  /* 0x0000001a63637c23 */ /* 0x000fe20008010855 */
[----:B------:R-:W-:Y:S01]  /*3490*/  F2FP.BF16.F32.PACK_AB R6, R12, R7 ;  /* 0x000000070c06723e */ /* 0x000fe200000010ff */
[----:B------:R-:W-:Y:S01]  /*34a0*/  FADD.FTZ R74, R14, R63 ;  /* 0x0000003f0e4a7221 */ /* 0x000fe20000010000 */
[--C-:B------:R-:W-:Y:S01]  /*34b0*/  FFMA.FTZ R63, R82, UR26, -R85.reuse ;  /* 0x0000001a523f7c23 */ /* 0x100fe20008010855 */
[----:B------:R-:W2:Y:S01]  /*34c0*/  MUFU.EX2 R97, R97 ;  /* 0x0000006100617308 */ /* 0x000ea20000000800 */
[----:B---3--:R-:W-:Y:S01]  /*34d0*/  FADD.FTZ R5, R93, R70 ;  /* 0x000000465d057221 */ /* 0x008fe20000010000 */
[----:B------:R-:W-:Y:S01]  /*34e0*/  F2FP.BF16.F32.PACK_AB R12, R14, R13 ;  /* 0x0000000d0e0c723e */ /* 0x000fe200000010ff */
[--C-:B------:R-:W-:Y:S01]  /*34f0*/  FFMA.FTZ R102, R102, UR26, -R85.reuse ;  /* 0x0000001a66667c23 */ /* 0x100fe20008010855 */
[----:B------:R-:W-:Y:S01]  /*3500*/  F2FP.BF16.F32.PACK_AB R14, R120, R15 ;  /* 0x0000000f780e723e */ /* 0x000fe200000010ff */
[--C-:B------:R-:W-:Y:S01]  /*3510*/  FFMA.FTZ R103, R103, UR26, -R85.reuse ;  /* 0x0000001a67677c23 */ /* 0x100fe20008010855 */
[--C-:B------:R-:W-:Y:S01]  /*3520*/  FFMA.FTZ R106, R106, UR26, -R85.reuse ;  /* 0x0000001a6a6a7c23 */ /* 0x100fe20008010855 */
[----:B------:R-:W-:Y:S01]  /*3530*/  FFMA.FTZ R107, R107, UR26, -R85 ;  /* 0x0000001a6b6b7c23 */ /* 0x000fe20008010855 */
[----:B------:R-:W3:Y:S01]  /*3540*/  MUFU.EX2 R96, R96 ;  /* 0x0000006000607308 */ /* 0x000ee20000000800 */
[----:B0-----:R-:W-:Y:S01]  /*3550*/  FADD.FTZ R70, R92, R5 ;  /* 0x000000055c467221 */ /* 0x001fe20000010000 */
[----:B------:R-:W-:Y:S01]  /*3560*/  FADD.FTZ R5, R15, R74 ;  /* 0x0000004a0f057221 */ /* 0x000fe20000010000 */
[--C-:B------:R-:W-:Y:S01]  /*3570*/  FFMA.FTZ R74, R87, UR26, -R85.reuse ;  /* 0x0000001a574a7c23 */ /* 0x100fe20008010855 */
[--C-:B------:R-:W-:Y:S01]  /*3580*/  FFMA.FTZ R110, R110, UR26, -R85.reuse ;  /* 0x0000001a6e6e7c23 */ /* 0x100fe20008010855 */
[----:B------:R-:W-:Y:S01]  /*3590*/  FFMA.FTZ R111, R111, UR26, -R85 ;  /* 0x0000001a6f6f7c23 */ /* 0x000fe20008010855 */
[----:B------:R-:W-:Y:S01]  /*35a0*/  FADD.FTZ R71, R120, R5 ;  /* 0x0000000578477221 */ /* 0x000fe20000010000 */
[----:B------:R-:W-:Y:S01]  /*35b0*/  F2FP.BF16.F32.PACK_AB R5, R89, R26 ;  /* 0x0000001a5905723e */ /* 0x000fe200000010ff */
[----:B------:R-:W0:Y:S01]  /*35c0*/  MUFU.EX2 R101, R101 ;  /* 0x0000006500657308 */ /* 0x000e220000000800 */
[----:B--2---:R-:W-:Y:S01]  /*35d0*/  FADD.FTZ R7, R97, R70 ;  /* 0x0000004661077221 */ /* 0x004fe20000010000 */
[----:B------:R-:W-:Y:S01]  /*35e0*/  FADD.FTZ R82, R20, R71 ;  /* 0x0000004714527221 */ /* 0x000fe20000010000 */
[--C-:B------:R-:W-:Y:S01]  /*35f0*/  FFMA.FTZ R70, R83, UR26, -R85.reuse ;  /* 0x0000001a53467c23 */ /* 0x100fe20008010855 */
[----:B------:R-:W-:Y:S01]  /*3600*/  F2FP.BF16.F32.PACK_AB R13, R97, R92 ;  /* 0x0000005c610d723e */ /* 0x000fe200000010ff */
[----:B------:R-:W-:Y:S01]  /*3610*/  FFMA.FTZ R71, R90, UR26, -R85 ;  /* 0x0000001a5a477c23 */ /* 0x000fe20008010855 */
[C---:B------:R-:W-:Y:S01]  /*3620*/  FADD.FTZ R83, R19.reuse, R82 ;  /* 0x0000005213537221 */ /* 0x040fe20000010000 */
[----:B------:R-:W-:Y:S01]  /*3630*/  F2FP.BF16.F32.PACK_AB R20, R19, R20 ;  /* 0x000000141314723e */ /* 0x000fe200000010ff */
[----:B------:R-:W2:Y:S01]  /*3640*/  MUFU.EX2 R27, R27 ;  /* 0x0000001b001b7308 */ /* 0x000ea20000000800 */
[----:B---3--:R-:W-:Y:S01]  /*3650*/  FADD.FTZ R26, R96, R7 ;  /* 0x00000007601a7221 */ /* 0x008fe20000010000 */
[----:B------:R-:W-:Y:S01]  /*3660*/  FADD.FTZ R86, R22, R83 ;  /* 0x0000005316567221 */ /* 0x000fe20000010000 */
[----:B------:R-:W-:Y:S01]  /*3670*/  F2FP.BF16.F32.PACK_AB R7, R93, R88 ;  /* 0x000000585d07723e */ /* 0x000fe200000010ff */
[--C-:B------:R-:W-:Y:S01]  /*3680*/  FFMA.FTZ R82, R95, UR26, -R85.reuse ;  /* 0x0000001a5f527c23 */ /* 0x100fe20008010855 */
[C---:B------:R-:W-:Y:S01]  /*3690*/  F2FP.BF16.F32.PACK_AB R22, R21.reuse, R22 ;  /* 0x000000161516723e */ /* 0x040fe200000010ff */
[----:B------:R-:W-:Y:S01]  /*36a0*/  FADD.FTZ R83, R21, R86 ;  /* 0x0000005615537221 */ /* 0x000fe20000010000 */
[--C-:B------:R-:W-:Y:S01]  /*36b0*/  FFMA.FTZ R114, R114, UR26, -R85.reuse ;  /* 0x0000001a72727c23 */ /* 0x100fe20008010855 */
[----:B------:R-:W3:Y:S01]  /*36c0*/  MUFU.EX2 R30, R30 ;  /* 0x0000001e001e7308 */ /* 0x000ee20000000800 */
[C---:B0-----:R-:W-:Y:S01]  /*36d0*/  FADD.FTZ R26, R101.reuse, R26 ;  /* 0x0000001a651a7221 */ /* 0x041fe20000010000 */
[----:B------:R-:W-:Y:S01]  /*36e0*/  F2FP.BF16.F32.PACK_AB R15, R101, R96 ;  /* 0x00000060650f723e */ /* 0x000fe200000010ff */
[----:B------:R0:W-:Y:S01]  /*36f0*/  STSM.16.M88.4 [R2+0x1e800], R4 ;  /* 0x01e8000402007844 */ /* 0x0001e20000000200 */
[--C-:B------:R-:W-:Y:S01]  /*3700*/  FFMA.FTZ R115, R115, UR26, -R85.reuse ;  /* 0x0000001a73737c23 */ /* 0x100fe20008010855 */
[----:B------:R-:W-:Y:S01]  /*3710*/  FFMA.FTZ R118, R118, UR26, -R85 ;  /* 0x0000001a76767c23 */ /* 0x000fe20008010855 */
[----:B------:R-:W-:Y:S01]  /*3720*/  IMAD.MOV.U32 R120, RZ, RZ, R151 ;  /* 0x000000ffff787224 */ /* 0x000fe200078e0097 */
[----:B------:R-:W-:Y:S01]  /*3730*/  STSM.16.M88.4 [R154], R12 ;  /* 0x0000000c9a007844 */ /* 0x000fe20000000200 */
[----:B------:R-:W4:Y:S01]  /*3740*/  MUFU.EX2 R31, R31 ;  /* 0x0000001f001f7308 */ /* 0x000f220000000800 */
[----:B--2---:R-:W-:-:S07]  /*3750*/  FADD.FTZ R79, R27, R26 ;  /* 0x0000001a1b4f7221 */ /* 0x004fce0000010000 */
[----:B------:R-:W2:Y:S01]  /*3760*/  MUFU.EX2 R34, R34 ;  /* 0x0000002200227308 */ /* 0x000ea20000000800 */
[C---:B---3--:R-:W-:Y:S01]  /*3770*/  FADD.FTZ R26, R30.reuse, R79 ;  /* 0x0000004f1e1a7221 */ /* 0x048fe20000010000 */
[----:B------:R-:W-:Y:S02]  /*3780*/  F2FP.BF16.F32.PACK_AB R21, R30, R27 ;  /* 0x0000001b1e15723e */ /* 0x000fe400000010ff */
[----:B0-----:R-:W-:Y:S02]  /*3790*/  F2FP.BF16.F32.PACK_AB R4, R52, R45 ;  /* 0x0000002d3404723e */ /* 0x001fe400000010ff */
[----:B------:R-:W-:Y:S02]  /*37a0*/  F2FP.BF16.F32.PACK_AB R6, R56, R49 ;  /* 0x000000313806723e */ /* 0x000fe400000010ff */
[----:B------:R-:W0:Y:S01]  /*37b0*/  MUFU.EX2 R38, R38 ;  /* 0x0000002600267308 */ /* 0x000e220000000800 */
[----:B----4-:R-:W-:Y:S01]  /*37c0*/  FADD.FTZ R79, R31, R26 ;  /* 0x0000001a1f4f7221 */ /* 0x010fe20000010000 */
[----:B------:R-:W-:Y:S01]  /*37d0*/  FADD.FTZ R26, R24, R83 ;  /* 0x00000053181a7221 */ /* 0x000fe20000010000 */
[----:B------:R-:W-:-:S03]  /*37e0*/  F2FP.BF16.F32.PACK_AB R24, R23, R24 ;  /* 0x000000181718723e */ /* 0x000fc600000010ff */
[----:B------:R-:W-:Y:S02]  /*37f0*/  FADD.FTZ R86, R23, R26 ;  /* 0x0000001a17567221 */ /* 0x000fe40000010000 */
[----:B------:R-:W3:Y:S01]  /*3800*/  MUFU.EX2 R39, R39 ;  /* 0x0000002700277308 */ /* 0x000ee20000000800 */
[C---:B--2---:R-:W-:Y:S01]  /*3810*/  FADD.FTZ R79, R34.reuse, R79 ;  /* 0x0000004f224f7221 */ /* 0x044fe20000010000 */
[----:B------:R-:W-:Y:S01]  /*3820*/  FADD.FTZ R83, R25, R86 ;  /* 0x0000005619537221 */ /* 0x000fe20000010000 */
[----:B------:R-:W-:-:S03]  /*3830*/  F2FP.BF16.F32.PACK_AB R23, R34, R31 ;  /* 0x0000001f2217723e */ /* 0x000fc600000010ff */
[----:B------:R-:W-:Y:S02]  /*3840*/  FADD.FTZ R86, R44, R83 ;  /* 0x000000532c567221 */ /* 0x000fe40000010000 */
[----:B------:R-:W2:Y:S01]  /*3850*/  MUFU.EX2 R46, R46 ;  /* 0x0000002e002e7308 */ /* 0x000ea20000000800 */
[----:B0-----:R-:W-:Y:S01]  /*3860*/  FADD.FTZ R26, R38, R79 ;  /* 0x0000004f261a7221 */ /* 0x001fe20000010000 */
[----:B------:R-:W-:Y:S01]  /*3870*/  FADD.FTZ R83, R45, R86 ;  /* 0x000000562d537221 */ /* 0x000fe20000010000 */
[----:B------:R0:W-:Y:S03]  /*3880*/  STSM.16.M88.4 [R17], R20 ;  /* 0x0000001411007844 */ /* 0x0001e60000000200 */
[----:B------:R-:W-:Y:S02]  /*3890*/  FADD.FTZ R86, R52, R83 ;  /* 0x0000005334567221 */ /* 0x000fe40000010000 */
[----:B------:R-:W4:Y:S01]  /*38a0*/  MUFU.EX2 R47, R47 ;  /* 0x0000002f002f7308 */ /* 0x000f220000000800 */
[----:B---3--:R-:W-:Y:S01]  /*38b0*/  FADD.FTZ R79, R39, R26 ;  /* 0x0000001a274f7221 */ /* 0x008fe20000010000 */
[----:B------:R-:W-:-:S04]  /*38c0*/  FADD.FTZ R83, R49, R86 ;  /* 0x0000005631537221 */ /* 0x000fc80000010000 */
[----:B------:R-:W-:Y:S02]  /*38d0*/  FADD.FTZ R83, R56, R83 ;  /* 0x0000005338537221 */ /* 0x000fe40000010000 */
[----:B------:R-:W3:Y:S01]  /*38e0*/  MUFU.EX2 R54, R54 ;  /* 0x0000003600367308 */ /* 0x000ee20000000800 */
[----:B--2---:R-:W-:Y:S01]  /*38f0*/  FADD.FTZ R26, R46, R79 ;  /* 0x0000004f2e1a7221 */ /* 0x004fe20000010000 */
[----:B------:R-:W-:Y:S01]  /*3900*/  FADD.FTZ R88, R10, R83 ;  /* 0x000000530a587221 */ /* 0x000fe20000010000 */
[----:B0-----:R-:W-:Y:S02]  /*3910*/  F2FP.BF16.F32.PACK_AB R20, R36, R33 ;  /* 0x000000212414723e */ /* 0x001fe400000010ff */
[----:B------:R-:W-:Y:S01]  /*3920*/  F2FP.BF16.F32.PACK_AB R22, R41, R40 ;  /* 0x000000282916723e */ /* 0x000fe200000010ff */
[----:B------:R-:W-:Y:S02]  /*3930*/  FADD.FTZ R88, R11, R88 ;  /* 0x000000580b587221 */ /* 0x000fe40000010000 */
[----:B------:R-:W0:Y:S01]  /*3940*/  MUFU.EX2 R55, R55 ;  /* 0x0000003700377308 */ /* 0x000e220000000800 */
[----:B----4-:R-:W-:Y:S01]  /*3950*/  FADD.FTZ R79, R47, R26 ;  /* 0x0000001a2f4f7221 */ /* 0x010fe20000010000 */
[----:B------:R-:W-:Y:S01]  /*3960*/  FADD.FTZ R7, R29, R88 ;  /* 0x000000581d077221 */ /* 0x000fe20000010000 */
[----:B------:R-:W-:-:S03]  /*3970*/  F2FP.BF16.F32.PACK_AB R27, R47, R46 ;  /* 0x0000002e2f1b723e */ /* 0x000fc600000010ff */
[----:B------:R-:W-:Y:S02]  /*3980*/  FADD.FTZ R14, R32, R7 ;  /* 0x00000007200e7221 */ /* 0x000fe40000010000 */
[----:B------:R-:W2:Y:S01]  /*3990*/  MUFU.EX2 R58, R58 ;  /* 0x0000003a003a7308 */ /* 0x000ea20000000800 */
[----:B---3--:R-:W-:Y:S01]  /*39a0*/  FADD.FTZ R26, R54, R79 ;  /* 0x0000004f361a7221 */ /* 0x008fe20000010000 */
[----:B------:R-:W-:-:S04]  /*39b0*/  FADD.FTZ R7, R33, R14 ;  /* 0x0000000e21077221 */ /* 0x000fc80000010000 */
[----:B------:R-:W-:Y:S02]  /*39c0*/  FADD.FTZ R7, R36, R7 ;  /* 0x0000000724077221 */ /* 0x000fe40000010000 */
[----:B------:R-:W3:Y:S01]  /*39d0*/  MUFU.EX2 R59, R59 ;  /* 0x0000003b003b7308 */ /* 0x000ee20000000800 */
[----:B0-----:R-:W-:Y:S01]  /*39e0*/  FADD.FTZ R79, R55, R26 ;  /* 0x0000001a374f7221 */ /* 0x001fe20000010000 */
[----:B------:R-:W-:-:S04]  /*39f0*/  FADD.FTZ R14, R40, R7 ;  /* 0x00000007280e7221 */ /* 0x000fc80000010000 */
[----:B------:R-:W-:Y:S02]  /*3a00*/  FADD.FTZ R14, R41, R14 ;  /* 0x0000000e290e7221 */ /* 0x000fe40000010000 */
[----:B------:R-:W0:Y:S01]  /*3a10*/  MUFU.EX2 R35, R35 ;  /* 0x0000002300237308 */ /* 0x000e220000000800 */
[----:B--2---:R-:W-:Y:S01]  /*3a20*/  FADD.FTZ R26, R58, R79 ;  /* 0x0000004f3a1a7221 */ /* 0x004fe20000010000 */
[----:B------:R-:W-:-:S04]  /*3a30*/  FADD.FTZ R15, R9, R14 ;  /* 0x0000000e090f7221 */ /* 0x000fc80000010000 */
[----:B------:R-:W-:Y:S02]  /*3a40*/  FADD.FTZ R15, R18, R15 ;  /* 0x0000000f120f7221 */ /* 0x000fe40000010000 */
[----:B------:R-:W2:Y:S01]  /*3a50*/  MUFU.EX2 R42, R42 ;  /* 0x0000002a002a7308 */ /* 0x000ea20000000800 */
[----:B---3--:R-:W-:Y:S01]  /*3a60*/  FADD.FTZ R86, R59, R26 ;  /* 0x0000001a3b567221 */ /* 0x008fe20000010000 */
[----:B------:R-:W-:Y:S02]  /*3a70*/  F2FP.BF16.F32.PACK_AB R26, R44, R25 ;  /* 0x000000192c1a723e */ /* 0x000fe400000010ff */
[----:B------:R-:W-:Y:S02]  /*3a80*/  F2FP.BF16.F32.PACK_AB R25, R39, R38 ;  /* 0x000000262719723e */ /* 0x000fe400000010ff */
[----:B------:R-:W-:Y:S02]  /*3a90*/  F2FP.BF16.F32.PACK_AB R7, R59, R58 ;  /* 0x0000003a3b07723e */ /* 0x000fe400000010ff */
[----:B------:R-:W3:Y:S01]  /*3aa0*/  MUFU.EX2 R43, R43 ;  /* 0x0000002b002b7308 */ /* 0x000ee20000000800 */
[----:B0-----:R-:W-:Y:S01]  /*3ab0*/  FADD.FTZ R5, R35, R86 ;  /* 0x0000005623057221 */ /* 0x001fe20000010000 */
[----:B------:R-:W-:Y:S06]  /*3ac0*/  STSM.16.M88.4 [R16], R24 ;  /* 0x0000001810007844 */ /* 0x000fec0000000200 */
[----:B------:R-:W0:Y:S01]  /*3ad0*/  MUFU.EX2 R50, R50 ;  /* 0x0000003200327308 */ /* 0x000e220000000800 */
[----:B--2---:R-:W-:-:S07]  /*3ae0*/  FADD.FTZ R12, R42, R5 ;  /* 0x000000052a0c7221 */ /* 0x004fce0000010000 */
[----:B------:R-:W2:Y:S01]  /*3af0*/  MUFU.EX2 R51, R51 ;  /* 0x0000003300337308 */ /* 0x000ea20000000800 */
[----:B---3--:R-:W-:-:S07]  /*3b00*/  FADD.FTZ R5, R43, R12 ;  /* 0x0000000c2b057221 */ /* 0x008fce0000010000 */
[----:B------:R-:W3:Y:S01]  /*3b10*/  MUFU.EX2 R62, R62 ;  /* 0x0000003e003e7308 */ /* 0x000ee20000000800 */
[----:B0-----:R-:W-:Y:S01]  /*3b20*/  FADD.FTZ R12, R50, R5 ;  /* 0x00000005320c7221 */ /* 0x001fe20000010000 */
[----:B------:R-:W-:-:S05]  /*3b30*/  F2FP.BF16.F32.PACK_AB R5, R55, R54 ;  /* 0x000000363705723e */ /* 0x000fca00000010ff */
[----:B------:R0:W-:Y:S01]  /*3b40*/  STSM.16.M88.4 [R2+0x24800], R4 ;  /* 0x0248000402007844 */ /* 0x0001e20000000200 */
[----:B-1----:R1:W4:Y:S01]  /*3b50*/  MUFU.EX2 R3, R78 ;  /* 0x0000004e00037308 */ /* 0x0023220000000800 */
[----:B--2---:R-:W-:-:S07]  /*3b60*/  FADD.FTZ R13, R51, R12 ;  /* 0x0000000c330d7221 */ /* 0x004fce0000010000 */
[----:B------:R-:W2:Y:S01]  /*3b70*/  MUFU.EX2 R66, R66 ;  /* 0x0000004200427308 */ /* 0x000ea20000000800 */
[C---:B---3--:R-:W-:Y:S01]  /*3b80*/  FADD.FTZ R12, R62.reuse, R13 ;  /* 0x0000000d3e0c7221 */ /* 0x048fe20000010000 */
[--C-:B-1----:R-:W-:Y:S01]  /*3b90*/  FFMA.FTZ R78, R91, UR26, -R85.reuse ;  /* 0x0000001a5b4e7c23 */ /* 0x102fe20008010855 */
[----:B------:R-:W-:Y:S01]  /*3ba0*/  FFMA.FTZ R85, R119, UR26, -R85 ;  /* 0x0000001a77557c23 */ /* 0x000fe20008010855 */
[----:B------:R-:W-:-:S04]  /*3bb0*/  F2FP.BF16.F32.PACK_AB R21, R62, R51 ;  /* 0x000000333e15723e */ /* 0x000fc800000010ff */
[----:B------:R-:W1:Y:S01]  /*3bc0*/  MUFU.EX2 R63, R63 ;  /* 0x0000003f003f7308 */ /* 0x000e620000000800 */
[----:B----4-:R-:W-:Y:S01]  /*3bd0*/  FADD.FTZ R13, R3, R12 ;  /* 0x0000000c030d7221 */ /* 0x010fe20000010000 */
[----:B------:R-:W-:-:S06]  /*3be0*/  F2FP.BF16.F32.PACK_AB R12, R11, R10 ;  /* 0x0000000a0b0c723e */ /* 0x000fcc00000010ff */
[----:B------:R-:W3:Y:S01]  /*3bf0*/  MUFU.EX2 R28, R28 ;  /* 0x0000001c001c7308 */ /* 0x000ee20000000800 */
[C---:B--2---:R-:W-:Y:S01]  /*3c00*/  FADD.FTZ R14, R66.reuse, R13 ;  /* 0x0000000d420e7221 */ /* 0x044fe20000010000 */
[----:B------:R-:W-:Y:S02]  /*3c10*/  F2FP.BF16.F32.PACK_AB R23, R66, R3 ;  /* 0x000000034217723e */ /* 0x000fe400000010ff */
[----:B------:R-:W-:-:S04]  /*3c20*/  F2FP.BF16.F32.PACK_AB R13, R42, R35 ;  /* 0x000000232a0d723e */ /* 0x000fc800000010ff */
[----:B------:R-:W2:Y:S01]  /*3c30*/  MUFU.EX2 R70, R70 ;  /* 0x0000004600467308 */ /* 0x000ea20000000800 */
[----:B-1----:R-:W-:Y:S01]  /*3c40*/  FADD.FTZ R11, R63, R14 ;  /* 0x0000000e3f0b7221 */ /* 0x002fe20000010000 */
[----:B------:R-:W-:-:S06]  /*3c50*/  F2FP.BF16.F32.PACK_AB R14, R32, R29 ;  /* 0x0000001d200e723e */ /* 0x000fcc00000010ff */
[----:B------:R-:W1:Y:S01]  /*3c60*/  MUFU.EX2 R37, R37 ;  /* 0x0000002500257308 */ /* 0x000e620000000800 */
[----:B---3--:R-:W-:Y:S01]  /*3c70*/  FADD.FTZ R30, R28, R15 ;  /* 0x0000000f1c1e7221 */ /* 0x008fe20000010000 */
[----:B------:R-:W-:-:S05]  /*3c80*/  F2FP.BF16.F32.PACK_AB R15, R50, R43 ;  /* 0x0000002b320f723e */ /* 0x000fca00000010ff */
[----:B------:R3:W-:Y:S01]  /*3c90*/  STSM.16.M88.4 [R156], R12 ;  /* 0x0000000c9c007844 */ /* 0x0007e20000000200 */
[----:B------:R-:W0:Y:S01]  /*3ca0*/  MUFU.EX2 R67, R67 ;  /* 0x0000004300437308 */ /* 0x000e220000000800 */
[----:B--2---:R-:W-:Y:S02]  /*3cb0*/  FADD.FTZ R10, R70, R11 ;  /* 0x0000000b460a7221 */ /* 0x004fe40000010000 */
[----:B------:R-:W-:Y:S05]  /*3cc0*/  STSM.16.M88.4 [R17+0x6000], R20 ;  /* 0x0060001411007844 */ /* 0x000fea0000000200 */
[----:B------:R-:W2:Y:S01]  /*3cd0*/  MUFU.EX2 R48, R48 ;  /* 0x0000003000307308 */ /* 0x000ea20000000800 */
[----:B-1----:R-:W-:-:S07]  /*3ce0*/  FADD.FTZ R11, R37, R30 ;  /* 0x0000001e250b7221 */ /* 0x002fce0000010000 */
[----:B------:R-:W1:Y:S01]  /*3cf0*/  MUFU.EX2 R74, R74 ;  /* 0x0000004a004a7308 */ /* 0x000e620000000800 */
[----:B0-----:R-:W-:-:S07]  /*3d00*/  FADD.FTZ R5, R67, R10 ;  /* 0x0000000a43057221 */ /* 0x001fce0000010000 */
[----:B------:R-:W0:Y:S01]  /*3d10*/  MUFU.EX2 R53, R53 ;  /* 0x0000003500357308 */ /* 0x000e220000000800 */
[----:B--2---:R-:W-:-:S07]  /*3d20*/  FADD.FTZ R6, R48, R11 ;  /* 0x0000000b30067221 */ /* 0x004fce0000010000 */
[----:B------:R-:W2:Y:S01]  /*3d30*/  MUFU.EX2 R71, R71 ;  /* 0x0000004700477308 */ /* 0x000ea20000000800 */
[----:B-1----:R-:W-:-:S07]  /*3d40*/  FADD.FTZ R4, R74, R5 ;  /* 0x000000054a047221 */ /* 0x002fce0000010000 */
[----:B------:R-:W1:Y:S01]  /*3d50*/  MUFU.EX2 R57, R57 ;  /* 0x0000003900397308 */ /* 0x000e620000000800 */
[C---:B0-----:R-:W-:Y:S01]  /*3d60*/  FADD.FTZ R6, R53.reuse, R6 ;  /* 0x0000000635067221 */ /* 0x041fe20000010000 */
[----:B------:R-:W-:-:S06]  /*3d70*/  F2FP.BF16.F32.PACK_AB R48, R53, R48 ;  /* 0x000000303530723e */ /* 0x000fcc00000010ff */
[----:B------:R-:W0:Y:S01]  /*3d80*/  MUFU.EX2 R78, R78 ;  /* 0x0000004e004e7308 */ /* 0x000e220000000800 */
[----:B--2---:R-:W-:-:S07]  /*3d90*/  FADD.FTZ R5, R71, R4 ;  /* 0x0000000447057221 */ /* 0x004fce0000010000 */
[----:B------:R-:W2:Y:S01]  /*3da0*/  MUFU.EX2 R64, R64 ;  /* 0x0000004000407308 */ /* 0x000ea20000000800 */
[----:B-1----:R-:W-:Y:S01]  /*3db0*/  FADD.FTZ R7, R57, R6 ;  /* 0x0000000639077221 */ /* 0x002fe20000010000 */
[----:B------:R-:W-:-:S06]  /*3dc0*/  F2FP.BF16.F32.PACK_AB R6, R37, R28 ;  /* 0x0000001c2506723e */ /* 0x000fcc00000010ff */
[----:B------:R-:W1:Y:S01]  /*3dd0*/  MUFU.EX2 R75, R75 ;  /* 0x0000004b004b7308 */ /* 0x000e620000000800 */
[----:B0-----:R-:W-:Y:S01]  /*3de0*/  FADD.FTZ R4, R78, R5 ;  /* 0x000000054e047221 */ /* 0x001fe20000010000 */
[----:B------:R-:W-:Y:S02]  /*3df0*/  F2FP.BF16.F32.PACK_AB R5, R70, R63 ;  /* 0x0000003f4605723e */ /* 0x000fe400000010ff */
[----:B------:R-:W-:-:S04]  /*3e00*/  F2FP.BF16.F32.PACK_AB R49, R78, R71 ;  /* 0x000000474e31723e */ /* 0x000fc800000010ff */
[----:B------:R-:W0:Y:S01]  /*3e10*/  MUFU.EX2 R60, R60 ;  /* 0x0000003c003c7308 */ /* 0x000e220000000800 */
[C---:B--2---:R-:W-:Y:S01]  /*3e20*/  FADD.FTZ R7, R64.reuse, R7 ;  /* 0x0000000740077221 */ /* 0x044fe20000010000 */
[----:B------:R-:W-:-:S06]  /*3e30*/  F2FP.BF16.F32.PACK_AB R50, R64, R57 ;  /* 0x000000394032723e */ /* 0x000fcc00000010ff */
[----:B------:R-:W2:Y:S01]  /*3e40*/  MUFU.EX2 R82, R82 ;  /* 0x0000005200527308 */ /* 0x000ea20000000800 */
[----:B-1----:R-:W-:Y:S01]  /*3e50*/  FADD.FTZ R3, R75, R4 ;  /* 0x000000044b037221 */ /* 0x002fe20000010000 */
[----:B------:R-:W-:-:S06]  /*3e60*/  F2FP.BF16.F32.PACK_AB R4, R18, R9 ;  /* 0x000000091204723e */ /* 0x000fcc00000010ff */
[----:B------:R-:W1:Y:S01]  /*3e70*/  MUFU.EX2 R61, R61 ;  /* 0x0000003d003d7308 */ /* 0x000e620000000800 */
[----:B0-----:R-:W-:-:S07]  /*3e80*/  FADD.FTZ R24, R60, R7 ;  /* 0x000000073c187221 */ /* 0x001fce0000010000 */
[----:B------:R-:W0:Y:S01]  /*3e90*/  MUFU.EX2 R19, R98 ;  /* 0x0000006200137308 */ /* 0x000e220000000800 */
[C---:B--2---:R-:W-:Y:S01]  /*3ea0*/  FADD.FTZ R10, R82.reuse, R3 ;  /* 0x00000003520a7221 */ /* 0x044fe20000010000 */
[----:B------:R-:W-:-:S06]  /*3eb0*/  F2FP.BF16.F32.PACK_AB R51, R82, R75 ;  /* 0x0000004b5233723e */ /* 0x000fcc00000010ff */
[----:B------:R-:W2:Y:S01]  /*3ec0*/  MUFU.EX2 R65, R65 ;  /* 0x0000004100417308 */ /* 0x000ea20000000800 */
[C---:B-1----:R-:W-:Y:S01]  /*3ed0*/  FADD.FTZ R24, R61.reuse, R24 ;  /* 0x000000183d187221 */ /* 0x042fe20000010000 */
[----:B------:R-:W-:-:S06]  /*3ee0*/  F2FP.BF16.F32.PACK_AB R60, R61, R60 ;  /* 0x0000003c3d3c723e */ /* 0x000fcc00000010ff */
[----:B------:R-:W1:Y:S01]  /*3ef0*/  MUFU.EX2 R44, R99 ;  /* 0x00000063002c7308 */ /* 0x000e620000000800 */
[----:B0-----:R-:W-:-:S07]  /*3f00*/  FADD.FTZ R3, R19, R10 ;  /* 0x0000000a13037221 */ /* 0x001fce0000010000 */
[----:B------:R-:W3:Y:S01]  /*3f10*/  MUFU.EX2 R68, R68 ;  /* 0x0000004400447308 */ /* 0x000ee20000000800 */
[----:B--2---:R-:W-:-:S07]  /*3f20*/  FADD.FTZ R7, R65, R24 ;  /* 0x0000001841077221 */ /* 0x004fce0000010000 */
[----:B------:R-:W0:Y:S01]  /*3f30*/  MUFU.EX2 R102, R102 ;  /* 0x0000006600667308 */ /* 0x000e220000000800 */
[C---:B-1----:R-:W-:Y:S01]  /*3f40*/  FADD.FTZ R3, R44.reuse, R3 ;  /* 0x000000032c037221 */ /* 0x042fe20000010000 */
[----:B------:R-:W-:-:S06]  /*3f50*/  F2FP.BF16.F32.PACK_AB R61, R44, R19 ;  /* 0x000000132c3d723e */ /* 0x000fcc00000010ff */
[----:B------:R-:W1:Y:S01]  /*3f60*/  MUFU.EX2 R69, R69 ;  /* 0x0000004500457308 */ /* 0x000e620000000800 */
[----:B---3--:R-:W-:Y:S01]  /*3f70*/  FADD.FTZ R14, R68, R7 ;  /* 0x00000007440e7221 */ /* 0x008fe20000010000 */
[----:B------:R-:W-:Y:S02]  /*3f80*/  F2FP.BF16.F32.PACK_AB R7, R74, R67 ;  /* 0x000000434a07723e */ /* 0x000fe400000010ff */
[----:B------:R-:W-:-:S03]  /*3f90*/  F2FP.BF16.F32.PACK_AB R62, R68, R65 ;  /* 0x00000041443e723e */ /* 0x000fc600000010ff */
[----:B------:R2:W-:Y:S01]  /*3fa0*/  STSM.16.M88.4 [R16+0x6000], R4 ;  /* 0x0060000410007844 */ /* 0x0005e20000000200 */
[----:B------:R-:W3:Y:S01]  /*3fb0*/  MUFU.EX2 R103, R103 ;  /* 0x0000006700677308 */ /* 0x000ee20000000800 */
[----:B0-----:R-:W-:Y:S02]  /*3fc0*/  FADD.FTZ R12, R102, R3 ;  /* 0x00000003660c7221 */ /* 0x001fe40000010000 */
[----:B------:R0:W-:Y:S05]  /*3fd0*/  STSM.16.M88.4 [R2+0x2a800], R48 ;  /* 0x02a8003002007844 */ /* 0x0001ea0000000200 */
[----:B------:R-:W4:Y:S01]  /*3fe0*/  MUFU.EX2 R72, R72 ;  /* 0x0000004800487308 */ /* 0x000f220000000800 */
[----:B-1----:R-:W-:-:S07]  /*3ff0*/  FADD.FTZ R9, R69, R14 ;  /* 0x0000000e45097221 */ /* 0x002fce0000010000 */
[----:B------:R-:W1:Y:S01]  /*4000*/  MUFU.EX2 R106, R106 ;  /* 0x0000006a006a7308 */ /* 0x000e620000000800 */
[C---:B---3--:R-:W-:Y:S01]  /*4010*/  FADD.FTZ R3, R103.reuse, R12 ;  /* 0x0000000c67037221 */ /* 0x048fe20000010000 */
[----:B------:R-:W-:-:S05]  /*4020*/  F2FP.BF16.F32.PACK_AB R63, R103, R102 ;  /* 0x00000066673f723e */ /* 0x000fca00000010ff */
[----:B------:R0:W-:Y:S01]  /*4030*/  STSM.16.M88.4 [R155], R60 ;  /* 0x0000003c9b007844 */ /* 0x0001e20000000200 */
[----:B------:R-:W3:Y:S01]  /*4040*/  MUFU.EX2 R73, R73 ;  /* 0x0000004900497308 */ /* 0x000ee20000000800 */
[C---:B----4-:R-:W-:Y:S01]  /*4050*/  FADD.FTZ R14, R72.reuse, R9 ;  /* 0x00000009480e7221 */ /* 0x050fe20000010000 */
[----:B------:R-:W-:-:S06]  /*4060*/  F2FP.BF16.F32.PACK_AB R72, R72, R69 ;  /* 0x000000454848723e */ /* 0x000fcc00000010ff */
[----:B------:R-:W4:Y:S01]  /*4070*/  MUFU.EX2 R107, R107 ;  /* 0x0000006b006b7308 */ /* 0x000f220000000800 */
[----:B-1----:R-:W-:-:S07]  /*4080*/  FADD.FTZ R12, R106, R3 ;  /* 0x000000036a0c7221 */ /* 0x002fce0000010000 */
[----:B------:R-:W1:Y:S01]  /*4090*/  MUFU.EX2 R76, R76 ;  /* 0x0000004c004c7308 */ /* 0x000e620000000800 */
[----:B---3--:R-:W-:-:S07]  /*40a0*/  FADD.FTZ R9, R73, R14 ;  /* 0x0000000e49097221 */ /* 0x008fce0000010000 */
[----:B------:R-:W3:Y:S01]  /*40b0*/  MUFU.EX2 R110, R110 ;  /* 0x0000006e006e7308 */ /* 0x000ee20000000800 */
[----:B----4-:R-:W-:-:S07]  /*40c0*/  FADD.FTZ R3, R107, R12 ;  /* 0x0000000c6b037221 */ /* 0x010fce0000010000 */
[----:B------:R-:W4:Y:S01]  /*40d0*/  MUFU.EX2 R77, R77 ;  /* 0x0000004d004d7308 */ /* 0x000f220000000800 */
[C---:B-1----:R-:W-:Y:S01]  /*40e0*/  FADD.FTZ R14, R76.reuse, R9 ;  /* 0x000000094c0e7221 */ /* 0x042fe20000010000 */
[----:B------:R-:W-:Y:S02]  /*40f0*/  F2FP.BF16.F32.PACK_AB R74, R76, R73 ;  /* 0x000000494c4a723e */ /* 0x000fe400000010ff */
[----:B------:R-:W-:-:S04]  /*4100*/  F2FP.BF16.F32.PACK_AB R73, R107, R106 ;  /* 0x0000006a6b49723e */ /* 0x000fc800000010ff */
[----:B------:R-:W2:Y:S01]  /*4110*/  MUFU.EX2 R111, R111 ;  /* 0x0000006f006f7308 */ /* 0x000ea20000000800 */
[----:B---3--:R-:W-:-:S07]  /*4120*/  FADD.FTZ R12, R110, R3 ;  /* 0x000000036e0c7221 */ /* 0x008fce0000010000 */
[----:B------:R-:W1:Y:S01]  /*4130*/  MUFU.EX2 R80, R113 ;  /* 0x0000007100507308 */ /* 0x000e620000000800 */
[----:B----4-:R-:W-:-:S07]  /*4140*/  FADD.FTZ R3, R77, R14 ;  /* 0x0000000e4d037221 */ /* 0x010fce0000010000 */
[----:B------:R-:W3:Y:S01]  /*4150*/  MUFU.EX2 R13, R114 ;  /* 0x00000072000d7308 */ /* 0x000ee20000000800 */
[C---:B--2---:R-:W-:Y:S01]  /*4160*/  FADD.FTZ R4, R111.reuse, R12 ;  /* 0x0000000c6f047221 */ /* 0x044fe20000010000 */
[----:B------:R-:W-:-:S05]  /*4170*/  F2FP.BF16.F32.PACK_AB R75, R111, R110 ;  /* 0x0000006e6f4b723e */ /* 0x000fca00000010ff */
[----:B------:R0:W-:Y:S01]  /*4180*/  STSM.16.M88.4 [R17+0xc000], R72 ;  /* 0x00c0004811007844 */ /* 0x0001e20000000200 */
[----:B------:R-:W-:Y:S01]  /*4190*/  MUFU.EX2 R81, R81 ;  /* 0x0000005100517308 */ /* 0x000fe20000000800 */
[C---:B-1----:R-:W-:Y:S01]  /*41a0*/  FADD.FTZ R6, R80.reuse, R3 ;  /* 0x0000000350067221 */ /* 0x042fe20000010000 */
[----:B------:R-:W-:-:S06]  /*41b0*/  F2FP.BF16.F32.PACK_AB R12, R80, R77 ;  /* 0x0000004d500c723e */ /* 0x000fcc00000010ff */
[----:B------:R-:W1:Y:S01]  /*41c0*/  MUFU.EX2 R84, R84 ;  /* 0x0000005400547308 */ /* 0x000e620000000800 */
[----:B---3--:R-:W-:-:S07]  /*41d0*/  FADD.FTZ R3, R13, R4 ;  /* 0x000000040d037221 */ /* 0x008fce0000010000 */
[----:B------:R-:W2:Y:S08]  /*41e0*/  MUFU.EX2 R10, R115 ;  /* 0x00000073000a7308 */ /* 0x000eb00000000800 */
[----:B------:R-:W3:Y:S01]  /*41f0*/  MUFU.EX2 R118, R118 ;  /* 0x0000007600767308 */ /* 0x000ee20000000800 */
[----:B-1----:R-:W-:Y:S01]  /*4200*/  F2FP.BF16.F32.PACK_AB R14, R84, R81 ;  /* 0x00000051540e723e */ /* 0x002fe200000010ff */
[----:B------:R-:W-:-:S04]  /*4210*/  FADD.FTZ R81, R81, R6 ;  /* 0x0000000651517221 */ /* 0x000fc80000010000 */
[----:B------:R-:W-:Y:S02]  /*4220*/  FADD.FTZ R4, R84, R81 ;  /* 0x0000005154047221 */ /* 0x000fe40000010000 */
[----:B------:R-:W1:Y:S01]  /*4230*/  MUFU.EX2 R85, R85 ;  /* 0x0000005500557308 */ /* 0x000e620000000800 */
[C---:B--2---:R-:W-:Y:S01]  /*4240*/  F2FP.BF16.F32.PACK_AB R13, R10.reuse, R13 ;  /* 0x0000000d0a0d723e */ /* 0x044fe200000010ff */
[----:B------:R-:W-:-:S04]  /*4250*/  FADD.FTZ R3, R10, R3 ;  /* 0x000000030a037221 */ /* 0x000fc80000010000 */
[----:B---3--:R-:W-:Y:S01]  /*4260*/  FADD.FTZ R6, R118, R3 ;  /* 0x0000000376067221 */ /* 0x008fe20000010000 */
[----:B-1----:R-:W-:-:S03]  /*4270*/  F2FP.BF16.F32.PACK_AB R15, R85, R118 ;  /* 0x00000076550f723e */ /* 0x002fc600000010ff */
[----:B------:R-:W-:Y:S02]  /*4280*/  FADD.FTZ R6, R85, R6 ;  /* 0x0000000655067221 */ /* 0x000fe40000010000 */
[----:B------:R0:W-:Y:S01]  /*4290*/  STSM.16.M88.4 [R16+0xc000], R12 ;  /* 0x00c0000c10007844 */ /* 0x0001e20000000200 */
[----:B------:R1:W-:Y:S06]  /*42a0*/  MEMBAR.ALL.CTA ;  /* 0x0000000000007992 */ /* 0x0003ec0000008000 */
[----:B-1----:R-:W1:Y:S02]  /*42b0*/  FENCE.VIEW.ASYNC.S ;  /* 0x00000000000073c6 */ /* 0x002e640000000000 */
[----:B-1----:R-:W-:Y:S01]  /*42c0*/  NOP ;  /* 0x0000000000007918 */ /* 0x002fe20000000000 */
[----:B------:R-:W-:Y:S05]  /*42d0*/  @!P2 BRA `(.L_x_131) ;  /* 0x0000002800cca947 */ /* 0x000fea0003800000 */
[----:B------:R-:W-:Y:S01]  /*42e0*/  IMAD.MOV.U32 R9, RZ, RZ, R8 ;  /* 0x000000ffff097224 */ /* 0x000fe200078e0008 */
[----:B------:R-:W-:Y:S01]  /*42f0*/  CS2R R150, SRZ ;  /* 0x0000000000967805 */ /* 0x000fe2000001ff00 */
[----:B------:R-:W-:Y:S01]  /*4300*/  IMAD.MOV.U32 R3, RZ, RZ, R0 ;  /* 0x000000ffff037224 */ /* 0x000fe200078e0000 */
        /* <DEDUP_REMOVED lines=15> */
[----:B------:R-:W-:Y:S01]  /*4400*/  UIADD3 UR28, UR48, -0x2, URZ ;  /* 0xfffffffe301c7890 */ /* 0x000fe2000fffe03f */
[----:B------:R-:W-:Y:S01]  /*4410*/  UMOV UR20, UR38 ;  /* 0x0000002600147c82 */ /* 0x000fe20008000000 */
[----:B------:R-:W-:Y:S01]  /*4420*/  UMOV UR27, UR39 ;  /* 0x00000027001b7c82 */ /* 0x000fe20008000000 */
[----:B------:R-:W-:-:S09]  /*4430*/  ULDC UR26, c[0x0][0x988] ;  /* 0x00026200001a7ab9 */ /* 0x000fd20000000800 */
.L_x_140:
[----:B------:R-:W-:Y:S01]  /*4440*/  UIADD3 UR39, UR27, 0x1, URZ ;  /* 0x000000011b277890 */ /* 0x000fe2000fffe03f */
[----:B------:R-:W-:-:S03]  /*4450*/  ISETP.NE.AND P3, PT, RZ, UR44, PT ;  /* 0x0000002cff007c0c */ /* 0x000fc6000bf65270 */
[----:B------:R-:W-:-:S04]  /*4460*/  UISETP.NE.AND UP0, UPT, UR39, 0x2, UPT ;  /* 0x000000022700788c */ /* 0x000fc8000bf05270 */
[----:B------:R-:W-:Y:S02]  /*4470*/  USEL UR38, URZ, 0x1, UP0 ;  /* 0x000000013f267887 */ /* 0x000fe40008000000 */
[----:B------:R-:W-:Y:S02]  /*4480*/  USEL UR39, UR39, URZ, UP0 ;  /* 0x0000003f27277287 */ /* 0x000fe40008000000 */
[----:B------:R-:W-:Y:S02]  /*4490*/  ULOP3.LUT UR38, UR20, UR38, URZ, 0x3c, !UPT ;  /* 0x0000002614267292 */ /* 0x000fe4000f8e3c3f */
[----:B--2---:R-:W-:Y:S10]  /*44a0*/  @P3 BRA `(.L_x_132) ;  /* 0x00000000002c3947 */ /* 0x004ff40003800000 */
[----:B------:R-:W-:Y:S05]  /*44b0*/  @!P0 BRA `(.L_x_133) ;  /* 0x0000000000048947 */ /* 0x000fea0003800000 */
[----:B------:R-:W-:Y:S01]  /*44c0*/  BPT.TRAP 0x1 ;  /* 0x000000040000795c */ /* 0x000fe20000300000 */
.L_x_133:
[----:B------:R-:W-:Y:S01]  /*44d0*/  ULEA UR6, UR39, UR40, 0x3 ;  /* 0x0000002827067291 */ /* 0x000fe2000f8e183f */
[----:B------:R-:W-:-:S05]  /*44e0*/  IMAD.U32 R0, RZ, RZ, UR38 ;  /* 0x00000026ff007e24 */ /* 0x000fca000f8e00ff */
[----:B------:R-:W-:-:S04]  /*44f0*/  SHF.L.U32 R0, R0, 0x1f, RZ ;  /* 0x0000001f00007819 */ /* 0x000fc800000006ff */
[----:B------:R1:W2:Y:S01]  /*4500*/  SYNCS.PHASECHK.TRANS64.TRYWAIT P2, [UR6+0x30830], R0 ;  /* 0x03083000ff0075a7 */ /* 0x0002a20008040146 */
[----:B------:R-:W-:Y:S05]  /*4510*/  @!P0 BRA `(.L_x_134) ;  /* 0x0000000000048947 */ /* 0x000fea0003800000 */
[----:B------:R-:W-:Y:S01]  /*4520*/  BPT.TRAP 0x1 ;  /* 0x000000040000795c */ /* 0x000fe20000300000 */
.L_x_134:
[----:B--2---:R-:W-:Y:S05]  /*4530*/  @P2 BRA `(.L_x_132) ;  /* 0x0000000000082947 */ /* 0x004fea0003800000 */
[----:B------:R-:W2:Y:S02]  /*4540*/  SYNCS.PHASECHK.TRANS64.TRYWAIT P2, [UR6+0x30830], R0 ;  /* 0x03083000ff0075a7 */ /* 0x000ea40008040146 */
[----:B--2---:R-:W-:Y:S05]  /*4550*/  @!P2 BRA `(.L_x_135) ;  /* 0x0000008800e4a947 */ /* 0x004fea0003800000 */
.L_x_132:
[----:B--2---:R-:W2:Y:S01]  /*4560*/  S2R R5, SR_TID.X ;  /* 0x0000000000057919 */ /* 0x004ea20000002100 */
[----:B------:R-:W-:Y:S01]  /*4570*/  UIMAD UR6, UR39, 0x600, UR24 ;  /* 0x00000600270678a4 */ /* 0x000fe2000f8e0218 */
[----:B------:R-:W-:Y:S01]  /*4580*/  UMOV UR7, 0x40000040 ;  /* 0x4000004000077882 */ /* 0x000fe20000000000 */
[----:B------:R-:W-:Y:S02]  /*4590*/  UMOV UR11, 0x40000040 ;  /* 0x40000040000b7882 */ /* 0x000fe40000000000 */
[----:B------:R-:W-:Y:S02]  /*45a0*/  UIADD3 UR10, UR6, 0x2, URZ ;  /* 0x00000002060a7890 */ /* 0x000fe4000fffe03f */
[----:B------:R-:W-:Y:S01]  /*45b0*/  UIADD3 UR14, UR6, 0x4, URZ ;  /* 0x00000004060e7890 */ /* 0x000fe2000fffe03f */
[----:B------:R-:W-:Y:S01]  /*45c0*/  UMOV UR15, 0x40000040 ;  /* 0x40000040000f7882 */ /* 0x000fe20000000000 */
[----:B------:R-:W-:Y:S01]  /*45d0*/  UIADD3 UR18, UR6, 0x6, URZ ;  /* 0x0000000606127890 */ /* 0x000fe2000fffe03f */
[----:B------:R-:W-:Y:S01]  /*45e0*/  UMOV UR19, 0x40000040 ;  /* 0x4000004000137882 */ /* 0x000fe20000000000 */
[----:B--2---:R-:W-:-:S05]  /*45f0*/  SHF.R.U32.HI R5, RZ, 0x7, R5 ;  /* 0x00000007ff057819 */ /* 0x004fca0000011605 */
[----:B-1----:R-:W-:-:S05]  /*4600*/  VIADD R0, R5, 0x8 ;  /* 0x0000000805007836 */ /* 0x002fca0000000000 */
[----:B------:R1:W-:Y:S06]  /*4610*/  BAR.SYNC.DEFER_BLOCKING R0, 0x100 ;  /* 0x000400000000751d */ /* 0x0003ec0000010000 */
[----:B0-----:R-:W-:-:S06]  /*4620*/  WARPGROUP.ARRIVE ;  /* 0x00000000000079c5 */ /* 0x001fcc0000000000 */
        /* <DEDUP_REMOVED lines=14> */
.L_x_137:
[----:B------:R-:W-:Y:S01]  /*4710*/  ULEA UR6, UR27, UR40, 0x3 ;  /* 0x000000281b067291 */ /* 0x000fe2000f8e183f */
[----:B------:R-:W-:-:S05]  /*4720*/  IMAD.U32 R0, RZ, RZ, UR20 ;  /* 0x00000014ff007e24 */ /* 0x000fca000f8e00ff */
[----:B------:R-:W-:-:S04]  /*4730*/  SHF.L.U32 R0, R0, 0x1f, RZ ;  /* 0x0000001f00007819 */ /* 0x000fc800000006ff */
[----:B------:R0:W1:Y:S01]  /*4740*/  SYNCS.PHASECHK.TRANS64.TRYWAIT P2, [UR6+0x30850], R0 ;  /* 0x03085000ff0075a7 */ /* 0x0000620008040146 */
[----:B------:R-:W-:Y:S05]  /*4750*/  @!P0 BRA `(.L_x_138) ;  /* 0x0000000000048947 */ /* 0x000fea0003800000 */
[----:B------:R-:W-:Y:S01]  /*4760*/  BPT.TRAP 0x1 ;  /* 0x000000040000795c */ /* 0x000fe20000300000 */
.L_x_138:
[----:B-1----:R-:W-:Y:S05]  /*4770*/  @P2 BRA `(.L_x_136) ;  /* 0x0000000000082947 */ /* 0x002fea0003800000 */
[----:B------:R-:W1:Y:S02]  /*4780*/  SYNCS.PHASECHK.TRANS64.TRYWAIT P2, [UR6+0x30850], R0 ;  /* 0x03085000ff0075a7 */ /* 0x000e640008040146 */
[----:B-1----:R-:W-:Y:S05]  /*4790*/  @!P2 BRA `(.L_x_139) ;  /* 0x00000088006ca947 */ /* 0x002fea0003800000 */
.L_x_136:
[----:B------:R-:W-:Y:S01]  /*47a0*/  UIADD3 UR7, UR25, 0x1e800, URZ ;  /* 0x0001e80019077890 */ /* 0x000fe2000fffe03f */
[----:B------:R-:W-:Y:S01]  /*47b0*/  WARPGROUP.ARRIVE ;  /* 0x00000000000079c5 */ /* 0x000fe20000000000 */
[----:B------:R-:W-:Y:S01]  /*47c0*/  UIADD3 UR6, UR40, 0x400, URZ ;  /* 0x0000040028067890 */ /* 0x000fe2000fffe03f */
[----:B01----:R-:W-:Y:S01]  /*47d0*/  FMNMX.FTZ R0, R24, R3, !PT ;  /* 0x0000000318007209 */ /* 0x003fe20007810000 */
[----:B------:R-:W-:-:S03]  /*47e0*/  USHF.R.U32.HI UR7, URZ, 0x4, UR7 ;  /* 0x000000043f077899 */ /* 0x000fc60008011607 */
[----:B------:R-:W0:Y:S01]  /*47f0*/  S2R R13, SR_TID.X ;  /* 0x00000000000d7919 */ /* 0x000e220000002100 */
[----:B------:R-:W-:Y:S01]  /*4800*/  USHF.R.U32.HI UR6, URZ, 0x4, UR6 ;  /* 0x000000043f067899 */ /* 0x000fe20008011606 */
[----:B------:R-:W-:Y:S01]  /*4810*/  FMNMX.FTZ R5, R25, R0, !PT ;  /* 0x0000000019057209 */ /* 0x000fe20007810000 */
[----:B------:R-:W-:Y:S02]  /*4820*/  ULOP3.LUT UR10, UR7, 0x3fff, URZ, 0xc0, !UPT ;  /* 0x00003fff070a7892 */ /* 0x000fe4000f8ec03f */
[----:B------:R-:W-:Y:S01]  /*4830*/  ULOP3.LUT UR7, UR6, 0x3fff, URZ, 0xc0, !UPT ;  /* 0x00003fff06077892 */ /* 0x000fe2000f8ec03f */
[----:B------:R-:W-:Y:S01]  /*4840*/  FMNMX.FTZ R0, R28, R5, !PT ;  /* 0x000000051c007209 */ /* 0x000fe20007810000 */
[----:B------:R-:W-:Y:S02]  /*4850*/  ULOP3.LUT UR6, UR10, 0x10000, URZ, 0xfc, !UPT ;  /* 0x000100000a067892 */ /* 0x000fe4000f8efc3f */
[----:B------:R-:W-:Y:S01]  /*4860*/  UIMAD UR7, UR27, 0x600, UR7 ;  /* 0x000006001b0778a4 */ /* 0x000fe2000f8e0207 */
[----:B------:R-:W-:Y:S01]  /*4870*/  FMNMX.FTZ R5, R29, R0, !PT ;  /* 0x000000001d057209 */ /* 0x000fe20007810000 */
[----:B------:R-:W-:Y:S01]  /*4880*/  UMOV UR21, 0x40000040 ;  /* 0x4000004000157882 */ /* 0x000fe20000000000 */
[----:B------:R-:W-:-:S02]  /*4890*/  UMOV UR23, 0x40000040 ;  /* 0x4000004000177882 */ /* 0x000fc40000000000 */
        /* <DEDUP_REMOVED lines=10> */
[----:B------:R-:W-:Y:S02]  /*4940*/  FMNMX.FTZ R7, R37, R0, !PT ;  /* 0x0000000025077209 */ /* 0x000fe40007810000 */
[----:B------:R-:W-:Y:S02]  /*4950*/  FMNMX.FTZ R0, R26, R9, !PT ;  /* 0x000000091a007209 */ /* 0x000fe40007810000 */
[----:B------:R-:W-:Y:S02]  /*4960*/  FMNMX.FTZ R8, R40, R7, !PT ;  /* 0x0000000728087209 */ /* 0x000fe40007810000 */
[----:B------:R-:W-:Y:S02]  /*4970*/  FMNMX.FTZ R5, R27, R0, !PT ;  /* 0x000000001b057209 */ /* 0x000fe40007810000 */
[----:B------:R-:W-:Y:S02]  /*4980*/  FMNMX.FTZ R7, R41, R8, !PT ;  /* 0x0000000829077209 */ /* 0x000fe40007810000 */
[----:B------:R-:W-:-:S02]  /*4990*/  FMNMX.FTZ R0, R30, R5, !PT ;  /* 0x000000051e007209 */ /* 0x000fc40007810000 */
        /* <DEDUP_REMOVED lines=26> */
[----:B------:R-:W-:Y:S01]  /*4b40*/  FMNMX.FTZ R7, R69, R8, !PT ;  /* 0x0000000845077209 */ /* 0x000fe20007810000 */
[----:B------:R-:W-:Y:S02]  /*4b50*/  WARPGROUP.DEPBAR.LE gsb0, 0x0 ;  /* 0x00008000000079c5 */ /* 0x000fe40000010000 */
[----:B------:R-:W-:Y:S01]  /*4b60*/  WARPGROUP.ARRIVE ;  /* 0x00000000000079c5 */ /* 0x000fe20000000000 */
[----:B------:R-:W-:Y:S02]  /*4b70*/  FMNMX.FTZ R0, R58, R5, !PT ;  /* 0x000000053a007209 */ /* 0x000fe40007810000 */
[----:B------:R-:W-:-:S02]  /*4b80*/  FMNMX.FTZ R8, R72, R7, !PT ;  /* 0x0000000748087209 */ /* 0x000fc40007810000 */
[----:B------:R-:W-:Y:S01]  /*4b90*/  FMNMX.FTZ R5, R59, R0, !PT ;  /* 0x000000003b057209 */ /* 0x000fe20007810000 */
[----:B------:R-:W-:Y:S01]  /*4ba0*/  HGMMA.64x64x16.F32.BF16 R120, gdesc[UR20].tnspB, R120, gsb0 ;  /* 0x40e00000147879f0 */ /* 0x000fe20008001878 */
[----:B------:R-:W-:Y:S01]  /*4bb0*/  UIADD3 UR20, UR6, 0x4, URZ ;  /* 0x0000000406147890 */ /* 0x000fe2000fffe03f */
[----:B------:R-:W-:Y:S01]  /*4bc0*/  FMNMX.FTZ R7, R73, R8, !PT ;  /* 0x0000000849077209 */ /* 0x000fe20007810000 */
[----:B------:R-:W-:Y:S01]  /*4bd0*/  UIADD3 UR22, UR7, 0x100, URZ ;  /* 0x0000010007167890 */ /* 0x000fe2000fffe03f */
[----:B------:R-:W-:Y:S01]  /*4be0*/  FMNMX.FTZ R0, R62, R5, !PT ;  /* 0x000000053e007209 */ /* 0x000fe20007810000 */
[----:B------:R-:W-:Y:S01]  /*4bf0*/  UMOV UR21, 0x40000040 ;  /* 0x4000004000157882 */ /* 0x000fe20000000000 */
[----:B------:R-:W-:Y:S01]  /*4c00*/  UMOV UR23, 0x40000040 ;  /* 0x4000004000177882 */ /* 0x000fe20000000000 */
        /* <DEDUP_REMOVED lines=47> */
[----:B0-----:R-:W-:Y:S02]  /*4f00*/  SHF.R.U32.HI R12, RZ, 0x7, R13 ;  /* 0x00000007ff0c7819 */ /* 0x001fe4000001160d */
[----:B------:R-:W-:-:S02]  /*4f10*/  FMNMX.FTZ R5, R103, R0, !PT ;  /* 0x0000000067057209 */ /* 0x000fc40007810000 */
[----:B------:R-:W-:Y:S02]  /*4f20*/  FMNMX.FTZ R0, R116, R7, !PT ;  /* 0x0000000774007209 */ /* 0x000fe40007810000 */
[----:B------:R-:W-:Y:S02]  /*4f30*/  FMNMX.FTZ R8, R106, R5, !PT ;  /* 0x000000056a087209 */ /* 0x000fe40007810000 */
[----:B------:R-:W-:Y:S02]  /*4f40*/  FMNMX.FTZ R0, R117, R0, !PT ;  /* 0x0000000075007209 */ /* 0x000fe40007810000 */
[----:B------:R-:W-:Y:S02]  /*4f50*/  FMNMX.FTZ R7, R107, R8, !PT ;  /* 0x000000086b077209 */ /* 0x000fe40007810000 */
[----:B------:R-:W-:Y:S01]  /*4f60*/  ISETP.GE.U32.AND P2, PT, R13, 0x180, PT ;  /* 0x000001800d00780c */ /* 0x000fe20003f46070 */
[----:B------:R-:W0:Y:S01]  /*4f70*/  SHFL.BFLY PT, R5, R0, 0x2, 0x1f ;  /* 0x0c401f0000057f89 */ /* 0x000e2200000e0000 */
[----:B------:R-:W-:-:S04]  /*4f80*/  FMNMX.FTZ R8, R110, R7, !PT ;  /* 0x000000076e087209 */ /* 0x000fc80007810000 */
[----:B------:R-:W-:-:S04]  /*4f90*/  FMNMX.FTZ R7, R111, R8, !PT ;  /* 0x000000086f077209 */ /* 0x000fc80007810000 */
[----:B------:R-:W-:-:S04]  /*4fa0*/  FMNMX.FTZ R8, R114, R7, !PT ;  /* 0x0000000772087209 */ /* 0x000fc80007810000 */
[----:B------:R-:W-:-:S04]  /*4fb0*/  FMNMX.FTZ R7, R115, R8, !PT ;  /* 0x0000000873077209 */ /* 0x000fc80007810000 */
[----:B------:R-:W-:-:S04]  /*4fc0*/  FMNMX.FTZ R8, R118, R7, !PT ;  /* 0x0000000776087209 */ /* 0x000fc80007810000 */
[----:B------:R-:W-:Y:S02]  /*4fd0*/  FMNMX.FTZ R8, R119, R8, !PT ;  /* 0x0000000877087209 */ /* 0x000fe40007810000 */
[----:B0-----:R-:W-:Y:S01]  /*4fe0*/  FMNMX.FTZ R5, R0, R5, !PT ;  /* 0x0000000500057209 */ /* 0x001fe20007810000 */
[----:B------:R-:W-:Y:S02]  /*4ff0*/  VIADD R0, R12, 0x9 ;  /* 0x000000090c007836 */ /* 0x000fe40000000000 */
[----:B------:R-:W0:Y:S04]  /*5000*/  SHFL.BFLY PT, R11, R8, 0x2, 0x1f ;  /* 0x0c401f00080b7f89 */ /* 0x000e2800000e0000 */
[----:B------:R-:W1:Y:S01]  /*5010*/  SHFL.BFLY PT, R10, R5, 0x1, 0x1f ;  /* 0x0c201f00050a7f89 */ /* 0x000e6200000e0000 */
[----:B------:R-:W-:-:S02]  /*5020*/  SEL R7, R0, 0x9, !P2 ;  /* 0x0000000900077807 */ /* 0x000fc40005000000 */
[----:B------:R-:W-:Y:S02]  /*5030*/  ISETP.LT.AND P2, PT, RZ, UR28, PT ;  /* 0x0000001cff007c0c */ /* 0x000fe4000bf41270 */
[----:B0-----:R-:W-:Y:S02]  /*5040*/  FMNMX.FTZ R8, R8, R11, !PT ;  /* 0x0000000b08087209 */ /* 0x001fe40007810000 */
[----:B-1----:R-:W-:-:S03]  /*5050*/  FMNMX.FTZ R0, R5, R10, !PT ;  /* 0x0000000a05007209 */ /* 0x002fc60007810000 */
[----:B------:R-:W0:Y:S01]  /*5060*/  SHFL.BFLY PT, R11, R8, 0x1, 0x1f ;  /* 0x0c201f00080b7f89 */ /* 0x000e2200000e0000 */
[----:B------:R-:W-:Y:S02]  /*5070*/  WARPGROUP.DEPBAR.LE gsb0, 0x0 ;  /* 0x00008000000079c5 */ /* 0x000fe40000010000 */
[----:B------:R-:W-:Y:S01]  /*5080*/  WARPGROUP.ARRIVE ;  /* 0x00000000000079c5 */ /* 0x000fe20000000000 */
[----:B------:R-:W-:Y:S02]  /*5090*/  IMAD.U32 R5, RZ, RZ, UR39 ;  /* 0x00000027ff057e24 */ /* 0x000fe4000f8e00ff */
[----:B------:R-:W-:Y:S01]  /*50a0*/  FADD.FTZ R3, -R0, R3 ;  /* 0x0000000300037221 */ /* 0x000fe20000010100 */
[----:B------:R-:W-:Y:S01]  /*50b0*/  IMAD.U32 R10, RZ, RZ, UR27 ;  /* 0x0000001bff0a7e24 */ /* 0x000fe2000f8e00ff */
[----:B------:R-:W-:Y:S01]  /*50c0*/  UMOV UR27, UR39 ;  /* 0x00000027001b7c82 */ /* 0x000fe20008000000 */
[----:B------:R-:W-:Y:S01]  /*50d0*/  HGMMA.64x64x16.F32.BF16 R120, gdesc[UR20].tnspB, R120, gsb0 ;  /* 0x40e00000147879f0 */ /* 0x000fe20008001878 */
[----:B------:R-:W-:Y:S01]  /*50e0*/  UIADD3 UR20, UR6, 0x600, URZ ;  /* 0x0000060006147890 */ /* 0x000fe2000fffe03f */
[----:B------:R-:W-:Y:S01]  /*50f0*/  @!P1 LEA R5, R5, UR40, 0x3 ;  /* 0x0000002805059c11 */ /* 0x000fe2000f8e18ff */
[----:B------:R-:W-:Y:S01]  /*5100*/  UIADD3 UR22, UR7, 0x200, URZ ;  /* 0x0000020007167890 */ /* 0x000fe2000fffe03f */
[----:B------:R-:W-:Y:S01]  /*5110*/  @!P1 LEA R10, R10, UR40, 0x3 ;  /* 0x000000280a0a9c11 */ /* 0x000fe2000f8e18ff */
[----:B------:R-:W-:Y:S01]  /*5120*/  UMOV UR21, 0x40000040 ;  /* 0x4000004000157882 */ /* 0x000fe20000000000 */
[----:B------:R-:W-:Y:S01]  /*5130*/  UMOV UR23, 0x40000040 ;  /* 0x4000004000177882 */ /* 0x000fe20000000000 */
[----:B------:R-:W-:-:S02]  /*5140*/  @!P1 VIADD R5, R5, 0x30840 ;  /* 0x0003084005059836 */ /* 0x000fc40000000000 */
[----:B------:R-:W-:Y:S01]  /*5150*/  FMUL.FTZ R3, R3, UR26 ;  /* 0x0000001a03037c20 */ /* 0x000fe20008410000 */
[----:B------:R-:W-:Y:S02]  /*5160*/  @!P1 VIADD R10, R10, 0x30860 ;  /* 0x000308600a0a9836 */ /* 0x000fe40000000000 */
[----:B------:R-:W-:-:S03]  /*5170*/  @!P1 PRMT R5, RZ, 0x654, R5 ;  /* 0x00000654ff059816 */ /* 0x000fc60000000005 */
[----:B------:R-:W-:Y:S01]  /*5180*/  @!P1 PRMT R10, RZ, 0x654, R10 ;  /* 0x00000654ff0a9816 */ /* 0x000fe2000000000a */
[----:B------:R-:W1:Y:S01]  /*5190*/  MUFU.EX2 R3, R3 ;  /* 0x0000000300037308 */ /* 0x000e620000000800 */
[----:B0-----:R-:W-:-:S05]  /*51a0*/  FMNMX.FTZ R8, R8, R11, !PT ;  /* 0x0000000b08087209 */ /* 0x001fca0007810000 */
[----:B------:R-:W-:-:S04]  /*51b0*/  FADD.FTZ R9, -R8, R9 ;  /* 0x0000000908097221 */ /* 0x000fc80000010100 */
[----:B------:R-:W-:-:S06]  /*51c0*/  FMUL.FTZ R9, R9, UR26 ;  /* 0x0000001a09097c20 */ /* 0x000fcc0008410000 */
[----:B------:R-:W-:Y:S01]  /*51d0*/  MUFU.EX2 R9, R9 ;  /* 0x0000000900097308 */ /* 0x000fe20000000800 */
        /* <DEDUP_REMOVED lines=49> */
[----:B------:R-:W-:-:S07]  /*54f0*/  UIADD3 UR6, UR28, -0x1, URZ ;  /* 0xffffffff1c067890 */ /* 0x000fce000fffe03f */
[----:B------:R-:W-:Y:S01]  /*5500*/  UMOV UR28, UR6 ;  /* 0x00000006001c7c82 */ /* 0x000fe20008000000 */
[----:B------:R-:W-:Y:S02]  /*5510*/  WARPGROUP.DEPBAR.LE gsb0, 0x0 ;  /* 0x00008000000079c5 */ /* 0x000fe40000010000 */
[----:B------:R-:W-:-:S06]  /*5520*/  WARPGROUP.ARRIVE ;  /* 0x00000000000079c5 */ /* 0x000fcc0000000000 */
[----:B------:R-:W-:Y:S01]  /*5530*/  HGMMA.64x64x16.F32.BF16 R120, gdesc[UR20].tnspB, R120, gsb0 ;  /* 0x40e00000147879f0 */ /* 0x000fe20008001878 */
[----:B------:R-:W-:Y:S02]  /*5540*/  UMOV UR20, UR38 ;  /* 0x0000002600147c82 */ /* 0x000fe40008000000 */
[----:B------:R-:W-:Y:S02]  /*5550*/  WARPGROUP.DEPBAR.LE gsb0, 0x0 ;  /* 0x00008000000079c5 */ /* 0x000fe40000010000 */
[----:B------:R0:W-:Y:S06]  /*5560*/  BAR.ARV R7, 0x100 ;  /* 0x000400070000751d */ /* 0x0001ec0000002000 */
[----:B------:R2:W-:Y:S01]  /*5570*/  @!P1 SYNCS.ARRIVE.TRANS64.RED.A1T0 RZ, [R5+URZ], RZ ;  /* 0x000000ff05ff99a7 */ /* 0x0005e2000810043f */
[-C--:B-1----:R-:W-:Y:S01]  /*5580*/  FMUL.FTZ R120, R120, R3.reuse ;  /* 0x0000000378787220 */ /* 0x082fe20000410000 */
[-C--:B------:R-:W-:Y:S01]  /*5590*/  FMUL.FTZ R121, R121, R3.reuse ;  /* 0x0000000379797220 */ /* 0x080fe20000410000 */
[-C--:B------:R-:W-:Y:S01]  /*55a0*/  FMUL.FTZ R124, R124, R3.reuse ;  /* 0x000000037c7c7220 */ /* 0x080fe20000410000 */
[-C--:B------:R-:W-:Y:S01]  /*55b0*/  FMUL.FTZ R125, R125, R3.reuse ;  /* 0x000000037d7d7220 */ /* 0x080fe20000410000 */
[-C--:B------:R-:W-:Y:S01]  /*55c0*/  FMUL.FTZ R128, R128, R3.reuse ;  /* 0x0000000380807220 */ /* 0x080fe20000410000 */
[-C--:B------:R-:W-:Y:S01]  /*55d0*/  FMUL.FTZ R129, R129, R3.reuse ;  /* 0x0000000381817220 */ /* 0x080fe20000410000 */
[-C--:B------:R-:W-:Y:S01]  /*55e0*/  FMUL.FTZ R132, R132, R3.reuse ;  /* 0x0000000384847220 */ /* 0x080fe20000410000 */
[----:B--2---:R-:W-:Y:S01]  /*55f0*/  FMUL.FTZ R5, R0, UR26 ;  /* 0x0000001a00057c20 */ /* 0x004fe20008410000 */
[----:B------:R1:W-:Y:S01]  /*5600*/  @!P1 SYNCS.ARRIVE.TRANS64.RED.A1T0 RZ, [R10+URZ], RZ ;  /* 0x000000ff0aff99a7 */ /* 0x0003e2000810043f */
[-C--:B------:R-:W-:Y:S01]  /*5610*/  FMUL.FTZ R133, R133, R3.reuse ;  /* 0x0000000385857220 */ /* 0x080fe20000410000 */
[----:B------:R-:W-:Y:S01]  /*5620*/  FMUL.FTZ R136, R136, R3 ;  /* 0x0000000388887220 */ /* 0x000fe20000410000 */
[--C-:B0-----:R-:W-:Y:S01]  /*5630*/  FFMA.FTZ R7, R24, UR26, -R5.reuse ;  /* 0x0000001a18077c23 */ /* 0x101fe20008010805 */
[--C-:B------:R-:W-:Y:S01]  /*5640*/  FFMA.FTZ R21, R25, UR26, -R5.reuse ;  /* 0x0000001a19157c23 */ /* 0x100fe20008010805 */
[--C-:B------:R-:W-:Y:S01]  /*5650*/  FFMA.FTZ R20, R28, UR26, -R5.reuse ;  /* 0x0000001a1c147c23 */ /* 0x100fe20008010805 */
[--C-:B------:R-:W-:Y:S01]  /*5660*/  FFMA.FTZ R19, R29, UR26, -R5.reuse ;  /* 0x0000001a1d137c23 */ /* 0x100fe20008010805 */
[--C-:B------:R-:W-:Y:S01]  /*5670*/  FFMA.FTZ R32, R32, UR26, -R5.reuse ;  /* 0x0000001a20207c23 */ /* 0x100fe20008010805 */
[----:B-1----:R-:W-:Y:S01]  /*5680*/  FMUL.FTZ R10, R8, UR26 ;  /* 0x0000001a080a7c20 */ /* 0x002fe20008410000 */
[----:B------:R-:W0:Y:S01]  /*5690*/  MUFU.EX2 R7, R7 ;  /* 0x0000000700077308 */ /* 0x000e220000000800 */
[--C-:B------:R-:W-:Y:S01]  /*56a0*/  FFMA.FTZ R33, R33, UR26, -R5.reuse ;  /* 0x0000001a21217c23 */ /* 0x100fe20008010805 */
        /* <DEDUP_REMOVED lines=13> */
[----:B------:R-:W-:Y:S01]  /*5780*/  FFMA.FTZ R52, R52, UR26, -R5 ;  /* 0x0000001a34347c23 */ /* 0x000fe20008010805 */
[----:B------:R-:W1:Y:S01]  /*5790*/  MUFU.EX2 R11, R11 ;  /* 0x0000000b000b7308 */ /* 0x000e620000000800 */
[----:B0-----:R-:W-:Y:S01]  /*57a0*/  FFMA.FTZ R15, R3, R4, R7 ;  /* 0x00000004030f7223 */ /* 0x001fe20000010007 */
        /* <DEDUP_REMOVED lines=36> */
[----:B------:R-:W-:Y:S01]  /*59f0*/  FFMA.FTZ R117, R117, UR26, -R5 ;  /* 0x0000001a75757c23 */ /* 0x000fe20008010805 */
[----:B-1----:R-:W-:Y:S01]  /*5a00*/  FFMA.FTZ R18, R9, R6, R11 ;  /* 0x0000000609127223 */ /* 0x002fe2000001000b */
[----:B------:R-:W1:Y:S01]  /*5a10*/  MUFU.EX2 R14, R14 ;  /* 0x0000000e000e7308 */ /* 0x000e620000000800 */
[----:B------:R-:W-:Y:S01]  /*5a20*/  F2FP.BF16.F32.PACK_AB R4, R21, R7 ;  /* 0x000000071504723e */ /* 0x000fe200000010ff */
[--C-:B------:R-:W-:Y:S01]  /*5a30*/  FFMA.FTZ R23, R35, UR26, -R10.reuse ;  /* 0x0000001a23177c23 */ /* 0x100fe2000801080a */
[----:B0-----:R-:W-:Y:S01]  /*5a40*/  F2FP.BF16.F32.PACK_AB R5, R12, R11 ;  /* 0x0000000b0c05723e */ /* 0x001fe200000010ff */
[----:B------:R-:W-:Y:S01]  /*5a50*/  FFMA.FTZ R35, R38, UR26, -R10 ;  /* 0x0000001a26237c23 */ /* 0x000fe2000801080a */
[----:B------:R-:W-:Y:S01]  /*5a60*/  F2FP.BF16.F32.PACK_AB R6, R19, R20 ;  /* 0x000000141306723e */ /* 0x000fe200000010ff */
[----:B------:R-:W-:Y:S01]  /*5a70*/  FADD.FTZ R21, R21, R15 ;  /* 0x0000000f15157221 */ /* 0x000fe20000010000 */
[----:B------:R-:W-:Y:S01]  /*5a80*/  FADD.FTZ R18, R12, R18 ;  /* 0x000000120c127221 */ /* 0x000fe20000010000 */
[----:B------:R-:W-:Y:S01]  /*5a90*/  MUFU.EX2 R32, R32 ;  /* 0x0000002000207308 */ /* 0x000fe20000000800 */
[--C-:B------:R-:W-:Y:S01]  /*5aa0*/  FFMA.FTZ R24, R39, UR26, -R10.reuse ;  /* 0x0000001a27187c23 */ /* 0x100fe2000801080a */
[----:B------:R-:W-:Y:S01]  /*5ab0*/  FADD.FTZ R20, R20, R21 ;  /* 0x0000001514147221 */ /* 0x000fe20000010000 */
[--C-:B------:R-:W-:Y:S01]  /*5ac0*/  FFMA.FTZ R25, R43, UR26, -R10.reuse ;  /* 0x0000001a2b197c23 */ /* 0x100fe2000801080a */
[--C-:B------:R-:W-:Y:S01]  /*5ad0*/  FFMA.FTZ R43, R46, UR26, -R10.reuse ;  /* 0x0000001a2e2b7c23 */ /* 0x100fe2000801080a */
[----:B------:R-:W-:Y:S01]  /*5ae0*/  FFMA.FTZ R26, R47, UR26, -R10 ;  /* 0x0000001a2f1a7c23 */ /* 0x000fe2000801080a */
[----:B------:R-:W-:Y:S01]  /*5af0*/  FADD.FTZ R21, R19, R20 ;  /* 0x0000001413157221 */ /* 0x000fe20000010000 */
[----:B------:R-:W-:Y:S01]  /*5b00*/  FFMA.FTZ R27, R51, UR26, -R10 ;  /* 0x0000001a331b7c23 */ /* 0x000fe2000801080a */
[----:B------:R-:W-:Y:S01]  /*5b10*/  MUFU.EX2 R33, R33 ;  /* 0x0000002100217308 */ /* 0x000fe20000000800 */
[----:B-1----:R-:W-:Y:S01]  /*5b20*/  F2FP.BF16.F32.PACK_AB R7, R14, R13 ;  /* 0x0000000d0e07723e */ /* 0x002fe200000010ff */
[----:B------:R-:W-:Y:S01]  /*5b30*/  FADD.FTZ R13, R13, R18 ;  /* 0x000000120d0d7221 */ /* 0x000fe20000010000 */
[--C-:B------:R-:W-:Y:S01]  /*5b40*/  FFMA.FTZ R51, R54, UR26, -R10.reuse ;  /* 0x0000001a36337c23 */ /* 0x100fe2000801080a */
[--C-:B------:R-:W-:Y:S01]  /*5b50*/  FFMA.FTZ R28, R55, UR26, -R10.reuse ;  /* 0x0000001a371c7c23 */ /* 0x100fe2000801080a */
[--C-:B------:R-:W-:Y:S01]  /*5b60*/  FFMA.FTZ R29, R59, UR26, -R10.reuse ;  /* 0x0000001a3b1d7c23 */ /* 0x100fe2000801080a */
[----:B------:R0:W-:Y:S01]  /*5b70*/  STSM.16.M88.4 [R2+0x1e800], R4 ;  /* 0x01e8000402007844 */ /* 0x0001e20000000200 */
[----:B------:R-:W-:Y:S01]  /*5b80*/  FADD.FTZ R39, R14, R13 ;  /* 0x0000000d0e277221 */ /* 0x000fe20000010000 */
        /* <DEDUP_REMOVED lines=14> */
[--C-:B0-----:R-:W-:Y:S01]  /*5c70*/  FFMA.FTZ R4, R34, UR26, -R10.reuse ;  /* 0x0000001a22047c23 */ /* 0x101fe2000801080a */
        /* <DEDUP_REMOVED lines=24> */
[-C--:B------:R-:W-:Y:S01]  /*5e00*/  FMUL.FTZ R137, R137, R3.reuse ;  /* 0x0000000389897220 */ /* 0x080fe20000410000 */
[----:B------:R-:W1:Y:S01]  /*5e10*/  MUFU.EX2 R24, R24 ;  /* 0x0000001800187308 */ /* 0x000e620000000800 */
[----:B0-----:R-:W-:Y:S01]  /*5e20*/  FADD.FTZ R42, R4, R39 ;  /* 0x00000027042a7221 */ /* 0x001fe20000010000 */
[-C--:B------:R-:W-:Y:S01]  /*5e30*/  FMUL.FTZ R140, R140, R3.reuse ;  /* 0x000000038c8c7220 */ /* 0x080fe20000410000 */
[-C--:B------:R-:W-:Y:S01]  /*5e40*/  FMUL.FTZ R141, R141, R3.reuse ;  /* 0x000000038d8d7220 */ /* 0x080fe20000410000 */
[-C--:B------:R-:W-:Y:S01]  /*5e50*/  FMUL.FTZ R144, R144, R3.reuse ;  /* 0x0000000390907220 */ /* 0x080fe20000410000 */
[----:B------:R-:W-:Y:S01]  /*5e60*/  FADD.FTZ R42, R23, R42 ;  /* 0x0000002a172a7221 */ /* 0x000fe20000010000 */
[-C--:B------:R-:W-:Y:S01]  /*5e70*/  FMUL.FTZ R145, R145, R3.reuse ;  /* 0x0000000391917220 */ /* 0x080fe20000410000 */
[-C--:B------:R-:W-:Y:S01]  /*5e80*/  FMUL.FTZ R148, R148, R3.reuse ;  /* 0x0000000394947220 */ /* 0x080fe20000410000 */
[----:B------:R-:W0:Y:S01]  /*5e90*/  MUFU.EX2 R40, R40 ;  /* 0x0000002800287308 */ /* 0x000e220000000800 */
[----:B------:R-:W-:Y:S01]  /*5ea0*/  FMUL.FTZ R149, R149, R3 ;  /* 0x0000000395957220 */ /* 0x000fe20000410000 */
[-C--:B------:R-:W-:Y:S01]  /*5eb0*/  FMUL.FTZ R122, R122, R9.reuse ;  /* 0x000000097a7a7220 */ /* 0x080fe20000410000 */
[-C--:B------:R-:W-:Y:S01]  /*5ec0*/  FMUL.FTZ R123, R123, R9.reuse ;  /* 0x000000097b7b7220 */ /* 0x080fe20000410000 */
[-C--:B------:R-:W-:Y:S01]  /*5ed0*/  FMUL.FTZ R126, R126, R9.reuse ;  /* 0x000000097e7e7220 */ /* 0x080fe20000410000 */
[-C--:B------:R-:W-:Y:S01]  /*5ee0*/  FMUL.FTZ R127, R127, R9.reuse ;  /* 0x000000097f7f7220 */ /* 0x080fe20000410000 */
[-C--:B------:R-:W-:Y:S01]  /*5ef0*/  FMUL.FTZ R130, R130, R9.reuse ;  /* 0x0000000982827220 */ /* 0x080fe20000410000 */
[-C--:B------:R-:W-:Y:S01]  /*5f00*/  FMUL.FTZ R131, R131, R9.reuse ;  /* 0x0000000983837220 */ /* 0x080fe20000410000 */
[----:B------:R2:W-:Y:S01]  /*5f10*/  MUFU.EX2 R15, R34 ;  /* 0x00000022000f7308 */ /* 0x0005e20000000800 */
[-C--:B------:R-:W-:Y:S01]  /*5f20*/  FMUL.FTZ R134, R134, R9.reuse ;  /* 0x0000000986867220 */ /* 0x080fe20000410000 */
[-C--:B------:R-:W-:Y:S01]  /*5f30*/  FMUL.FTZ R135, R135, R9.reuse ;  /* 0x0000000987877220 */ /* 0x080fe20000410000 */
[-C--:B------:R-:W-:Y:S01]  /*5f40*/  FMUL.FTZ R138, R138, R9.reuse ;  /* 0x000000098a8a7220 */ /* 0x080fe20000410000 */
[-C--:B------:R-:W-:Y:S01]  /*5f50*/  FMUL.FTZ R139, R139, R9.reuse ;  /* 0x000000098b8b7220 */ /* 0x080fe20000410000 */
[-C--:B------:R-:W-:Y:S01]  /*5f60*/  FMUL.FTZ R142, R142, R9.reuse ;  /* 0x000000098e8e7220 */ /* 0x080fe20000410000 */
[-C--:B------:R-:W-:Y:S01]  /*5f70*/  FMUL.FTZ R143, R143, R9.reuse ;  /* 0x000000098f8f7220 */ /* 0x080fe20000410000 */
[-C--:B------:R-:W-:Y:S01]  /*5f80*/  FMUL.FTZ R146, R146, R9.reuse ;  /* 0x0000000992927220 */ /* 0x080fe20000410000 */
[----:B------:R-:W3:Y:S01]  /*5f90*/  MUFU.EX2 R5, R5 ;  /* 0x0000000500057308 */ /* 0x000ee20000000800 */
[----:B--2---:R-:W-:Y:S01]  /*5fa0*/  FADD.FTZ R34, R32, R21 ;  /* 0x0000001520227221 */ /* 0x004fe20000010000 */
[----:B------:R-:W-:Y:S01]  /*5fb0*/  F2FP.BF16.F32.PACK_AB R32, R33, R32 ;  /* 0x000000202120723e */ /* 0x000fe200000010ff */
[-C--:B------:R-:W-:Y:S01]  /*5fc0*/  FMUL.FTZ R147, R147, R9.reuse ;  /* 0x0000000993937220 */ /* 0x080fe20000410000 */
[-C--:B------:R-:W-:Y:S01]  /*5fd0*/  FMUL.FTZ R150, R150, R9.reuse ;  /* 0x0000000996967220 */ /* 0x080fe20000410000 */
[----:B------:R-:W-:Y:S01]  /*5fe0*/  FADD.FTZ R21, R33, R34 ;  /* 0x0000002221157221 */ /* 0x000fe20000010000 */
[----:B------:R-:W-:Y:S01]  /*5ff0*/  F2FP.BF16.F32.PACK_AB R33, R23, R4 ;  /* 0x000000041721723e */ /* 0x000fe200000010ff */
[----:B------:R-:W-:Y:S01]  /*6000*/  FMUL.FTZ R151, R151, R9 ;  /* 0x0000000997977220 */ /* 0x000fe20000410000 */
[----:B------:R-:W2:Y:S01]  /*6010*/  MUFU.EX2 R41, R41 ;  /* 0x0000002900297308 */ /* 0x000ea20000000800 */
[----:B------:R-:W-:Y:S01]  /*6020*/  FADD.FTZ R34, R36, R21 ;  /* 0x0000001524227221 */ /* 0x000fe20000010000 */
[----:B------:R-:W-:Y:S01]  /*6030*/  FADD.FTZ R21, R35, R42 ;  /* 0x0000002a23157221 */ /* 0x000fe20000010000 */
[----:B-1----:R-:W-:Y:S01]  /*6040*/  F2FP.BF16.F32.PACK_AB R35, R24, R35 ;  /* 0x000000231823723e */ /* 0x002fe200000010ff */
[----:B------:R-:W-:-:S02]  /*6050*/  IMAD.MOV.U32 R9, RZ, RZ, R8 ;  /* 0x000000ffff097224 */ /* 0x000fc400078e0008 */
[----:B------:R-:W-:Y:S01]  /*6060*/  FADD.FTZ R39, R37, R34 ;  /* 0x0000002225277221 */ /* 0x000fe20000010000 */
[----:B------:R-:W-:Y:S01]  /*6070*/  FADD.FTZ R34, R24, R21 ;  /* 0x0000001518227221 */ /* 0x000fe20000010000 */
[----:B------:R-:W-:Y:S01]  /*6080*/  IMAD.MOV.U32 R3, RZ, RZ, R0 ;  /* 0x000000ffff037224 */ /* 0x000fe200078e0000 */
[----:B------:R-:W1:Y:S01]  /*6090*/  MUFU.EX2 R25, R25 ;  /* 0x0000001900197308 */ /* 0x000e620000000800 */
[----:B0-----:R-:W-:Y:S01]  /*60a0*/  FADD.FTZ R42, R40, R39 ;  /* 0x00000027282a7221 */ /* 0x001fe20000010000 */
[----:B---3--:R-:W-:-:S06]  /*60b0*/  FADD.FTZ R34, R5, R34 ;  /* 0x0000002205227221 */ /* 0x008fcc0000010000 */
        /* <DEDUP_REMOVED lines=23> */
[C---:B--2---:R-:W-:Y:S01]  /*6230*/  FADD.FTZ R42, R27.reuse, R42 ;  /* 0x0000002a1b2a7221 */ /* 0x044fe20000010000 */
[----:B------:R-:W-:-:S06]  /*6240*/  F2FP.BF16.F32.PACK_AB R49, R27, R6 ;  /* 0x000000061b31723e */ /* 0x000fcc00000010ff */
[----:B------:R-:W2:Y:S01]  /*6250*/  MUFU.EX2 R53, R53 ;  /* 0x0000003500357308 */ /* 0x000ea20000000800 */
[----:B-1----:R-:W-:-:S07]  /*6260*/  FADD.FTZ R34, R52, R21 ;  /* 0x0000001534227221 */ /* 0x002fce0000010000 */
[----:B------:R-:W1:Y:S01]  /*6270*/  MUFU.EX2 R28, R28 ;  /* 0x0000001c001c7308 */ /* 0x000e620000000800 */
[----:B0-----:R-:W-:Y:S01]  /*6280*/  FADD.FTZ R21, R51, R42 ;  /* 0x0000002a33157221 */ /* 0x001fe20000010000 */
[----:B------:R-:W-:-:S06]  /*6290*/  F2FP.BF16.F32.PACK_AB R42, R45, R44 ;  /* 0x0000002c2d2a723e */ /* 0x000fcc00000010ff */
[----:B------:R-:W0:Y:S01]  /*62a0*/  MUFU.EX2 R56, R56 ;  /* 0x0000003800387308 */ /* 0x000e220000000800 */
[----:B--2---:R-:W-:Y:S01]  /*62b0*/  FADD.FTZ R23, R53, R34 ;  /* 0x0000002235177221 */ /* 0x004fe20000010000 */
[----:B------:R-:W-:Y:S02]  /*62c0*/  F2FP.BF16.F32.PACK_AB R34, R37, R36 ;  /* 0x000000242522723e */ /* 0x000fe400000010ff */
[----:B------:R-:W-:-:S03]  /*62d0*/  F2FP.BF16.F32.PACK_AB R50, R53, R52 ;  /* 0x000000343532723e */ /* 0x000fc600000010ff */
[----:B------:R2:W-:Y:S01]  /*62e0*/  STSM.16.M88.4 [R154], R32 ;  /* 0x000000209a007844 */ /* 0x0005e20000000200 */
[----:B------:R-:W3:Y:S01]  /*62f0*/  MUFU.EX2 R7, R7 ;  /* 0x0000000700077308 */ /* 0x000ee20000000800 */
[C---:B-1----:R-:W-:Y:S01]  /*6300*/  FADD.FTZ R4, R28.reuse, R21 ;  /* 0x000000151c047221 */ /* 0x042fe20000010000 */
[----:B------:R-:W-:Y:S01]  /*6310*/  F2FP.BF16.F32.PACK_AB R51, R28, R51 ;  /* 0x000000331c33723e */ /* 0x000fe200000010ff */
[----:B------:R2:W-:Y:S04]  /*6320*/  STSM.16.M88.4 [R17], R40 ;  /* 0x0000002811007844 */ /* 0x0005e80000000200 */
[----:B------:R2:W-:Y:S01]  /*6330*/  STSM.16.M88.4 [R16], R48 ;  /* 0x0000003010007844 */ /* 0x0005e20000000200 */
[----:B------:R-:W1:Y:S01]  /*6340*/  MUFU.EX2 R57, R57 ;  /* 0x0000003900397308 */ /* 0x000e620000000800 */
[----:B0-----:R-:W-:-:S07]  /*6350*/  FADD.FTZ R36, R56, R23 ;  /* 0x0000001738247221 */ /* 0x001fce0000010000 */
[----:B------:R-:W0:Y:S01]  /*6360*/  MUFU.EX2 R29, R29 ;  /* 0x0000001d001d7308 */ /* 0x000e220000000800 */
[----:B---3--:R-:W-:-:S07]  /*6370*/  FADD.FTZ R4, R7, R4 ;  /* 0x0000000407047221 */ /* 0x008fce0000010000 */
[----:B------:R-:W3:Y:S01]  /*6380*/  MUFU.EX2 R60, R60 ;  /* 0x0000003c003c7308 */ /* 0x000ee20000000800 */
[C---:B-1----:R-:W-:Y:S01]  /*6390*/  FADD.FTZ R21, R57.reuse, R36 ;  /* 0x0000002439157221 */ /* 0x042fe20000010000 */
[----:B------:R-:W-:-:S06]  /*63a0*/  F2FP.BF16.F32.PACK_AB R56, R57, R56 ;  /* 0x000000383938723e */ /* 0x000fcc00000010ff */
[----:B------:R-:W1:Y:S01]  /*63b0*/  MUFU.EX2 R59, R59 ;  /* 0x0000003b003b7308 */ /* 0x000e620000000800 */
[C---:B0-----:R-:W-:Y:S01]  /*63c0*/  FADD.FTZ R4, R29.reuse, R4 ;  /* 0x000000041d047221 */ /* 0x041fe20000010000 */
[----:B------:R-:W-:-:S06]  /*63d0*/  F2FP.BF16.F32.PACK_AB R57, R29, R7 ;  /* 0x000000071d39723e */ /* 0x000fcc00000010ff */
[----:B------:R-:W0:Y:S01]  /*63e0*/  MUFU.EX2 R61, R61 ;  /* 0x0000003d003d7308 */ /* 0x000e220000000800 */
[----:B---3--:R-:W-:-:S07]  /*63f0*/  FADD.FTZ R24, R60, R21 ;  /* 0x000000153c187221 */ /* 0x008fce0000010000 */
[----:B------:R-:W3:Y:S01]  /*6400*/  MUFU.EX2 R30, R30 ;  /* 0x0000001e001e7308 */ /* 0x000ee20000000800 */
[----:B-1----:R-:W-:-:S07]  /*6410*/  FADD.FTZ R5, R59, R4 ;  /* 0x000000043b057221 */ /* 0x002fce0000010000 */
[----:B------:R-:W1:Y:S01]  /*6420*/  MUFU.EX2 R64, R64 ;  /* 0x0000004000407308 */ /* 0x000e620000000800 */
[C---:B0-----:R-:W-:Y:S01]  /*6430*/  FADD.FTZ R21, R61.reuse, R24 ;  /* 0x000000183d157221 */ /* 0x041fe20000010000 */
[----:B------:R-:W-:-:S06]  /*6440*/  F2FP.BF16.F32.PACK_AB R58, R61, R60 ;  /* 0x0000003c3d3a723e */ /* 0x000fcc00000010ff */
[----:B------:R-:W0:Y:S01]  /*6450*/  MUFU.EX2 R11, R11 ;  /* 0x0000000b000b7308 */ /* 0x000e220000000800 */
[C---:B---3--:R-:W-:Y:S01]  /*6460*/  FADD.FTZ R4, R30.reuse, R5 ;  /* 0x000000051e047221 */ /* 0x048fe20000010000 */
[----:B------:R-:W-:-:S05]  /*6470*/  F2FP.BF16.F32.PACK_AB R59, R30, R59 ;  /* 0x0000003b1e3b723e */ /* 0x000fca00000010ff */
[----:B------:R2:W-:Y:S01]  /*6480*/  STSM.16.M88.4 [R2+0x24800], R56 ;  /* 0x0248003802007844 */ /* 0x0005e20000000200 */
[----:B------:R-:W3:Y:S01]  /*6490*/  MUFU.EX2 R65, R65 ;  /* 0x0000004100417308 */ /* 0x000ee20000000800 */
[----:B-1----:R-:W-:-:S07]  /*64a0*/  FADD.FTZ R24, R64, R21 ;  /* 0x0000001540187221 */ /* 0x002fce0000010000 */
[----:B------:R-:W1:Y:S01]  /*64b0*/  MUFU.EX2 R31, R31 ;  /* 0x0000001f001f7308 */ /* 0x000e620000000800 */
[----:B0-----:R-:W-:-:S07]  /*64c0*/  FADD.FTZ R4, R11, R4 ;  /* 0x000000040b047221 */ /* 0x001fce0000010000 */
[----:B------:R-:W0:Y:S01]  /*64d0*/  MUFU.EX2 R68, R68 ;  /* 0x0000004400447308 */ /* 0x000e220000000800 */
[C---:B---3--:R-:W-:Y:S01]  /*64e0*/  FADD.FTZ R5, R65.reuse, R24 ;  /* 0x0000001841057221 */ /* 0x048fe20000010000 */
[----:B------:R-:W-:-:S06]  /*64f0*/  F2FP.BF16.F32.PACK_AB R64, R65, R64 ;  /* 0x000000404140723e */ /* 0x000fcc00000010ff */
[----:B------:R-:W3:Y:S01]  /*6500*/  MUFU.EX2 R67, R67 ;  /* 0x0000004300437308 */ /* 0x000ee20000000800 */
[C---:B-1----:R-:W-:Y:S01]  /*6510*/  FADD.FTZ R4, R31.reuse, R4 ;  /* 0x000000041f047221 */ /* 0x042fe20000010000 */
[----:B------:R-:W-:-:S06]  /*6520*/  F2FP.BF16.F32.PACK_AB R65, R31, R11 ;  /* 0x0000000b1f41723e */ /* 0x000fcc00000010ff */
        /* <DEDUP_REMOVED lines=9> */
[----:B------:R-:W-:-:S05]  /*65c0*/  F2FP.BF16.F32.PACK_AB R67, R38, R67 ;  /* 0x000000432643723e */ /* 0x000fca00000010ff */
[----:B------:R2:W-:Y:S01]  /*65d0*/  STSM.16.M88.4 [R156], R64 ;  /* 0x000000409c007844 */ /* 0x0005e20000000200 */
[----:B------:R-:W0:Y:S01]  /*65e0*/  MUFU.EX2 R73, R73 ;  /* 0x0000004900497308 */ /* 0x000e220000000800 */
[----:B---3--:R-:W-:-:S07]  /*65f0*/  FADD.FTZ R4, R72, R21 ;  /* 0x0000001548047221 */ /* 0x008fce0000010000 */
[----:B------:R-:W3:Y:S01]  /*6600*/  MUFU.EX2 R76, R76 ;  /* 0x0000004c004c7308 */ /* 0x000ee20000000800 */
[----:B-1----:R-:W-:-:S04]  /*6610*/  FADD.FTZ R6, R22, R5 ;  /* 0x0000000516067221 */ /* 0x002fc80000010000 */
[----:B------:R-:W-:-:S03]  /*6620*/  FADD.FTZ R6, R15, R6 ;  /* 0x000000060f067221 */ /* 0x000fc60000010000 */
[----:B------:R-:W1:Y:S01]  /*6630*/  MUFU.EX2 R75, R75 ;  /* 0x0000004b004b7308 */ /* 0x000e620000000800 */
[C---:B0-----:R-:W-:Y:S01]  /*6640*/  FADD.FTZ R5, R73.reuse, R4 ;  /* 0x0000000449057221 */ /* 0x041fe20000010000 */
[----:B------:R-:W-:Y:S02]  /*6650*/  F2FP.BF16.F32.PACK_AB R72, R73, R72 ;  /* 0x000000484948723e */ /* 0x000fe400000010ff */
[----:B------:R-:W-:-:S04]  /*6660*/  F2FP.BF16.F32.PACK_AB R73, R15, R22 ;  /* 0x000000160f49723e */ /* 0x000fc800000010ff */
        /* <DEDUP_REMOVED lines=31> */
[----:B------:R2:W-:Y:S01]  /*6860*/  STSM.16.M88.4 [R16+0x6000], R80 ;  /* 0x0060005010007844 */ /* 0x0005e20000000200 */
        /* <DEDUP_REMOVED lines=9> */
[----:B------:R-:W-:-:S06]  /*6900*/  F2FP.BF16.F32.PACK_AB R89, R20, R19 ;  /* 0x000000131459723e */ /* 0x000fcc00000010ff */
        /* <DEDUP_REMOVED lines=9> */
[----:B------:R-:W-:-:S05]  /*69a0*/  F2FP.BF16.F32.PACK_AB R91, R95, R91 ;  /* 0x0000005b5f5b723e */ /* 0x000fca00000010ff */
[----:B------:R2:W-:Y:S01]  /*69b0*/  STSM.16.M88.4 [R2+0x2a800], R88 ;  /* 0x02a8005802007844 */ /* 0x0005e20000000200 */
        /* <DEDUP_REMOVED lines=20> */
[----:B------:R2:W-:Y:S01]  /*6b00*/  STSM.16.M88.4 [R155], R96 ;  /* 0x000000609b007844 */ /* 0x0005e20000000200 */
        /* <DEDUP_REMOVED lines=34> */
[C---:B0-----:R-:W-:Y:S01]  /*6d30*/  F2FP.BF16.F32.PACK_AB R114, R117.reuse, R116 ;  /* 0x000000747572723e */ /* 0x041fe200000010ff */
[----:B------:R-:W-:Y:S01]  /*6d40*/  FADD.FTZ R4, R117, R4 ;  /* 0x0000000475047221 */ /* 0x000fe20000010000 */
[----:B---3--:R-:W-:Y:S01]  /*6d50*/  FADD.FTZ R6, R15, R6 ;  /* 0x000000060f067221 */ /* 0x008fe20000010000 */
[----:B-1----:R-:W-:-:S03]  /*6d60*/  F2FP.BF16.F32.PACK_AB R115, R10, R15 ;  /* 0x0000000f0a73723e */ /* 0x002fc600000010ff */
[----:B------:R-:W-:Y:S02]  /*6d70*/  FADD.FTZ R6, R10, R6 ;  /* 0x000000060a067221 */ /* 0x000fe40000010000 */
[----:B------:R2:W-:Y:S01]  /*6d80*/  STSM.16.M88.4 [R16+0xc000], R112 ;  /* 0x00c0007010007844 */ /* 0x0005e20000000200 */
[----:B------:R-:W-:Y:S01]  /*6d90*/  @!PT LDS RZ, [RZ] ;  /* 0x00000000fffff984 */ /* 0x000fe20000000800 */
[----:B------:R-:W-:Y:S01]  /*6da0*/  @!PT LDS RZ, [RZ] ;  /* 0x00000000fffff984 */ /* 0x000fe20000000800 */
[----:B------:R-:W-:Y:S01]  /*6db0*/  @!PT LDS RZ, [RZ] ;  /* 0x00000000fffff984 */ /* 0x000fe20000000800 */
[----:B------:R-:W-:Y:S01]  /*6dc0*/  @!PT LDS RZ, [RZ] ;  /* 0x00000000fffff984 */ /* 0x000fe20000000800 */
[----:B------:R0:W-:Y:S06]  /*6dd0*/  MEMBAR.ALL.CTA ;  /* 0x0000000000007992 */ /* 0x0001ec0000008000 */
[----:B0-----:R-:W0:Y:S02]  /*6de0*/  FENCE.VIEW.ASYNC.S ;  /* 0x00000000000073c6 */ /* 0x001e240000000000 */
[----:B0-----:R-:W-:Y:S01]  /*6df0*/  NOP ;  /* 0x0000000000007918 */ /* 0x001fe20000000000 */
[----:B------:R-:W-:Y:S05]  /*6e00*/  @P2 BRA `(.L_x_140) ;  /* 0xffffffd4008c2947 */ /* 0x000fea000383ffff */
.L_x_131:
[----:B------:R-:W-:Y:S06]  /*6e10*/  BAR.ARV 0x8, 0x1a0 ;  /* 0x0206800000007b1d */ /* 0x000fec0000002000 */
[----:B------:R-:W-:Y:S05]  /*6e20*/  @!P0 BRA `(.L_x_141) ;  /* 0x0000000000048947 */ /* 0x000fea0003800000 */
[----:B------:R-:W-:Y:S01]  /*6e30*/  BPT.TRAP 0x1 ;  /* 0x000000040000795c */ /* 0x000fe20000300000 */
.L_x_141:
[----:B------:R-:W-:Y:S01]  /*6e40*/  ULEA UR5, UR39, UR40, 0x3 ;  /* 0x0000002827057291 */ /* 0x000fe2000f8e183f */
[----:B------:R-:W-:-:S05]  /*6e50*/  IMAD.U32 R3, RZ, RZ, UR38 ;  /* 0x00000026ff037e24 */ /* 0x000fca000f8e00ff */
[----:B------:R-:W-:-:S04]  /*6e60*/  SHF.L.U32 R3, R3, 0x1f, RZ ;  /* 0x0000001f03037819 */ /* 0x000fc800000006ff */
[----:B------:R1:W3:Y:S01]  /*6e70*/  SYNCS.PHASECHK.TRANS64.TRYWAIT P2, [UR5+0x30850], R3 ;  /* 0x03085003ff0075a7 */ /* 0x0002e20008040145 */
[----:B------:R-:W-:Y:S05]  /*6e80*/  @!P0 BRA `(.L_x_142) ;  /* 0x0000000000048947 */ /* 0x000fea0003800000 */
[----:B------:R-:W-:Y:S01]  /*6e90*/  BPT.TRAP 0x1 ;  /* 0x000000040000795c */ /* 0x000fe20000300000 */
.L_x_142:
[----:B---3--:R-:W-:Y:S05]  /*6ea0*/  @P2 BRA `(.L_x_143) ;  /* 0x0000000000082947 */ /* 0x008fea0003800000 */
[----:B------:R-:W3:Y:S02]  /*6eb0*/  SYNCS.PHASECHK.TRANS64.TRYWAIT P0, [UR5+0x30850], R3 ;  /* 0x03085003ff0075a7 */ /* 0x000ee40008000145 */
[----:B---3--:R-:W-:Y:S05]  /*6ec0*/  @!P0 BRA `(.L_x_144) ;  /* 0x0000006000b88947 */ /* 0x008fea0003800000 */
.L_x_143:
[----:B------:R-:W-:Y:S01]  /*6ed0*/  UIADD3 UR40, UR40, 0x400, URZ ;  /* 0x0000040028287890 */ /* 0x000fe2000fffe03f */
[----:B------:R-:W-:Y:S01]  /*6ee0*/  WARPGROUP.ARRIVE ;  /* 0x00000000000079c5 */ /* 0x000fe20000000000 */
[----:B------:R-:W-:Y:S01]  /*6ef0*/  UIADD3 UR25, UR25, 0x1e800, URZ ;  /* 0x0001e80019197890 */ /* 0x000fe2000fffe03f */
[----:B-1-3--:R-:W1:Y:S01]  /*6f00*/  SHFL.BFLY PT, R3, R4, 0x2, 0x1f ;  /* 0x0c401f0004037f89 */ /* 0x00ae6200000e0000 */
[----:B------:R-:W-:Y:S01]  /*6f10*/  USHF.R.U32.HI UR40, URZ, 0x4, UR40 ;  /* 0x000000043f287899 */ /* 0x000fe20008011628 */
[----:B------:R-:W-:Y:S01]  /*6f20*/  IMAD.U32 R9, RZ, RZ, UR5 ;  /* 0x00000005ff097e24 */ /* 0x000fe2000f8e00ff */
[----:B------:R-:W-:Y:S01]  /*6f30*/  USHF.R.U32.HI UR25, URZ, 0x4, UR25 ;  /* 0x000000043f197899 */ /* 0x000fe20008011619 */
[----:B------:R-:W3:Y:S01]  /*6f40*/  SHFL.BFLY PT, R5, R6, 0x2, 0x1f ;  /* 0x0c401f0006057f89 */ /* 0x000ee200000e0000 */
[----:B------:R-:W-:Y:S01]  /*6f50*/  ULOP3.LUT UR6, UR40, 0x3fff, URZ, 0xc0, !UPT ;  /* 0x00003fff28067892 */ /* 0x000fe2000f8ec03f */
[----:B------:R-:W-:Y:S01]  /*6f60*/  @!P1 VIADD R9, R9, 0x30860 ;  /* 0x0003086009099836 */ /* 0x000fe20000000000 */
[----:B------:R-:W-:Y:S01]  /*6f70*/  ULOP3.LUT UR4, UR25, 0x3fff, URZ, 0xc0, !UPT ;  /* 0x00003fff19047892 */ /* 0x000fe2000f8ec03f */
[----:B------:R-:W-:Y:S01]  /*6f80*/  IMAD.MOV.U32 R19, RZ, RZ, RZ ;  /* 0x000000ffff137224 */ /* 0x000fe200078e00ff */
[----:B------:R-:W-:Y:S01]  /*6f90*/  UIMAD UR6, UR39, 0x600, UR6 ;  /* 0x00000600270678a4 */ /* 0x000fe2000f8e0206 */
[----:B------:R-:W-:Y:S01]  /*6fa0*/  IMAD.U32 R11, RZ, RZ, UR26 ;  /* 0x0000001aff0b7e24 */ /* 0x000fe2000f8e00ff */
[----:B------:R-:W-:Y:S01]  /*6fb0*/  ULOP3.LUT UR4, UR4, 0x10000, URZ, 0xfc, !UPT ;  /* 0x0001000004047892 */ /* 0x000fe2000f8efc3f */
[----:B------:R-:W-:Y:S01]  /*6fc0*/  @!P1 PRMT R9, RZ, 0x654, R9 ;  /* 0x00000654ff099816 */ /* 0x000fe20000000009 */
[----:B------:R-:W-:Y:S01]  /*6fd0*/  UMOV UR11, 0x40000040 ;  /* 0x40000040000b7882 */ /* 0x000fe20000000000 */
[----:B------:R-:W-:Y:S01]  /*6fe0*/  UMOV UR9, 0x40000040 ;  /* 0x4000004000097882 */ /* 0x000fe20000000000 */
[----:B------:R-:W-:Y:S01]  /*6ff0*/  UIADD3 UR39, UR39, 0x1, URZ ;  /* 0x0000000127277890 */ /* 0x000fe2000fffe03f */
[----:B------:R-:W-:Y:S01]  /*7000*/  IMAD.MOV.U32 R18, RZ, RZ, -0x800000 ;  /* 0xff800000ff127424 */ /* 0x000fe200078e00ff */
[----:B------:R-:W-:Y:S01]  /*7010*/  UMOV UR10, UR6 ;  /* 0x00000006000a7c82 */ /* 0x000fe20008000000 */
[----:B------:R-:W-:Y:S01]  /*7020*/  UMOV UR8, UR4 ;  /* 0x0000000400087c82 */ /* 0x000fe20008000000 */
[----:B------:R-:W-:Y:S01]  /*7030*/  UISETP.NE.AND UP0, UPT, UR39, 0x2, UPT ;  /* 0x000000022700788c */ /* 0x000fe2000bf05270 */
[----:B------:R-:W-:Y:S01]  /*7040*/  HGMMA.64x64x16.F32.BF16 R120, gdesc[UR8].tnspB, R120, gsb0 ;  /* 0x40e00000087879f0 */ /* 0x000fe20008001878 */
[----:B------:R-:W-:-:S02]  /*7050*/  UIADD3 UR10, UR6, 0x80, URZ ;  /* 0x00000080060a7890 */ /* 0x000fc4000fffe03f */
[----:B------:R-:W-:Y:S01]  /*7060*/  UIADD3 UR8, UR4, 0x2, URZ ;  /* 0x0000000204087890 */ /* 0x000fe2000fffe03f */
[----:B-1----:R-:W-:Y:S01]  /*7070*/  FADD.FTZ R3, R3, R4 ;  /* 0x0000000403037221 */ /* 0x002fe20000010000 */
[----:B------:R-:W-:Y:S01]  /*7080*/  UMOV UR11, 0x40000040 ;  /* 0x40000040000b7882 */ /* 0x000fe20000000000 */
[----:B------:R-:W-:Y:S01]  /*7090*/  UMOV UR9, 0x40000040 ;  /* 0x4000004000097882 */ /* 0x000fe20000000000 */
[----:B------:R-:W-:Y:S01]  /*70a0*/  UIADD3 UR37, UR37, 0x1, URZ ;  /* 0x0000000125257890 */ /* 0x000fe2000fffe03f */
[----:B---3--:R-:W-:Y:S01]  /*70b0*/  FADD.FTZ R5, R5, R6 ;  /* 0x0000000605057221 */ /* 0x008fe20000010000 */
[----:B------:R-:W1:Y:S01]  /*70c0*/  SHFL.BFLY PT, R10, R3, 0x1, 0x1f ;  /* 0x0c201f00030a7f89 */ /* 0x000e6200000e0000 */
[----:B------:R-:W-:Y:S01]  /*70d0*/  IMAD.MOV.U32 R6, RZ, RZ, RZ ;  /* 0x000000ffff067224 */ /* 0x000fe200078e00ff */
[----:B------:R-:W-:Y:S02]  /*70e0*/  USEL UR39, UR39, URZ, UP0 ;  /* 0x0000003f27277287 */ /* 0x000fe40008000000 */
[----:B0-----:R-:W0:Y:S01]  /*70f0*/  SHFL.BFLY PT, R12, R5, 0x1, 0x1f ;  /* 0x0c201f00050c7f89 */ /* 0x001e2200000e0000 */
[----:B-1----:R-:W-:Y:S01]  /*7100*/  FADD.FTZ R10, R3, R10 ;  /* 0x0000000a030a7221 */ /* 0x002fe20000010000 */
[----:B------:R-:W-:-:S02]  /*7110*/  IMAD.MOV.U32 R3, RZ, RZ, -0x800000 ;  /* 0xff800000ff037424 */ /* 0x000fc400078e00ff */
[----:B0-----:R-:W-:Y:S02]  /*7120*/  FADD.FTZ R12, R5, R12 ;  /* 0x0000000c050c7221 */ /* 0x001fe40000010000 */
[----:B------:R-:W-:Y:S01]  /*7130*/  FSETP.NE.FTZ.AND P0, PT, R10, RZ, PT ;  /* 0x000000ff0a00720b */ /* 0x000fe20003f15000 */
[----:B------:R-:W-:Y:S02]  /*7140*/  IMAD.U32 R5, RZ, RZ, UR26 ;  /* 0x0000001aff057e24 */ /* 0x000fe4000f8e00ff */
[----:B------:R-:W-:-:S10]  /*7150*/  FSETP.NE.FTZ.AND P2, PT, R12, RZ, PT ;  /* 0x000000ff0c00720b */ /* 0x000fd40003f55000 */
[----:B------:R-:W0:Y:S01]  /*7160*/  @P0 MUFU.LG2 R4, R10 ;  /* 0x0000000a00040308 */ /* 0x000e220000000c00 */
[----:B------:R-:W-:-:S07]  /*7170*/  @P0 FMUL.FTZ R5, R5, 0.69314718246459960938 ;  /* 0x3f31721805050820 */ /* 0x000fce0000410000 */
[----:B------:R-:W1:Y:S08]  /*7180*/  @P2 MUFU.LG2 R7, R12 ;  /* 0x0000000c00072308 */ /* 0x000e700000000c00 */
[----:B------:R3:W2:Y:S01]  /*7190*/  @P0 MUFU.RCP R19, R10 ;  /* 0x0000000a00130308 */ /* 0x0006a20000001000 */
[----:B0-----:R-:W-:-:S04]  /*71a0*/  @P0 FMUL.FTZ R4, R4, 0.69314718246459960938 ;  /* 0x3f31721804040820 */ /* 0x001fc80000410000 */
[----:B------:R-:W-:Y:S01]  /*71b0*/  @P0 FFMA.FTZ R18, R5, R0, R4 ;  /* 0x0000000005120223 */ /* 0x000fe20000010004 */
[----:B------:R-:W-:Y:S02]  /*71c0*/  PLOP3.LUT P0, PT, PT, PT, PT, 0x8, 0x0 ;  /* 0x000000000000781c */ /* 0x000fe40003f0e170 */
[----:B------:R0:W4:Y:S01]  /*71d0*/  @P2 MUFU.RCP R6, R12 ;  /* 0x0000000c00062308 */ /* 0x0001220000001000 */
[----:B------:R-:W-:Y:S02]  /*71e0*/  WARPGROUP.DEPBAR.LE gsb0, 0x0 ;  /* 0x00008000000079c5 */ /* 0x000fe40000010000 */
[----:B------:R-:W-:Y:S01]  /*71f0*/  WARPGROUP.ARRIVE ;  /* 0x00000000000079c5 */ /* 0x000fe20000000000 */
[----:B---3--:R-:W-:Y:S01]  /*7200*/  @P2 FMUL.FTZ R10, R11, 0.69314718246459960938 ;  /* 0x3f3172180b0a2820 */ /* 0x008fe20000410000 */
[----:B-1----:R-:W-:-:S04]  /*7210*/  @P2 FMUL.FTZ R7, R7, 0.69314718246459960938 ;  /* 0x3f31721807072820 */ /* 0x002fc80000410000 */
[----:B------:R-:W-:Y:S01]  /*7220*/  HGMMA.64x64x16.F32.BF16 R120, gdesc[UR8].tnspB, R120, gsb0 ;  /* 0x40e00000087879f0 */ /* 0x000fe20008001878 */
[----:B------:R-:W-:Y:S01]  /*7230*/  UIADD3 UR10, UR6, 0x100, URZ ;  /* 0x00000100060a7890 */ /* 0x000fe2000fffe03f */
[----:B------:R-:W-:Y:S01]  /*7240*/  @P2 FFMA.FTZ R3, R10, R8, R7 ;  /* 0x000000080a032223 */ /* 0x000fe20000010007 */
        /* <DEDUP_REMOVED lines=66> */
[----:B------:R-:W-:-:S04]  /*7670*/  USEL UR4, URZ, 0x1, UP0 ;  /* 0x000000013f047887 */ /* 0x000fc80008000000 */
[----:B------:R-:W-:Y:S01]  /*7680*/  ULOP3.LUT UR38, UR38, UR4, URZ, 0x3c, !UPT ;  /* 0x0000000426267292 */ /* 0x000fe2000f8e3c3f */
[----:B------:R-:W-:Y:S02]  /*7690*/  WARPGROUP.DEPBAR.LE gsb0, 0x0 ;  /* 0x00008000000079c5 */ /* 0x000fe40000010000 */
[----:B------:R-:W-:-:S06]  /*76a0*/  WARPGROUP.ARRIVE ;  /* 0x00000000000079c5 */ /* 0x000fcc0000000000 */
[----:B------:R-:W-:Y:S03]  /*76b0*/  HGMMA.64x64x16.F32.BF16 R120, gdesc[UR8].tnspB, R120, gsb0 ;  /* 0x40e00000087879f0 */ /* 0x000fe60008001878 */
[----:B------:R-:W-:Y:S02]  /*76c0*/  WARPGROUP.DEPBAR.LE gsb0, 0x0 ;  /* 0x00008000000079c5 */ /* 0x000fe40000010000 */
[----:B------:R1:W-:Y:S01]  /*76d0*/  @!P1 SYNCS.ARRIVE.TRANS64.RED.A1T0 RZ, [R9+URZ], RZ ;  /* 0x000000ff09ff99a7 */ /* 0x0003e2000810043f */
[-C--:B--2---:R-:W-:Y:S01]  /*76e0*/  FMUL.FTZ R50, R120, R19.reuse ;  /* 0x0000001378327220 */ /* 0x084fe20000410000 */
        /* <DEDUP_REMOVED lines=8> */
[-C--:B0-----:R-:W-:Y:S01]  /*7770*/  FMUL.FTZ R12, R137, R19.reuse ;  /* 0x00000013890c7220 */ /* 0x081fe20000410000 */
[-C--:B------:R-:W-:Y:S01]  /*7780*/  FMUL.FTZ R31, R140, R19.reuse ;  /* 0x000000138c1f7220 */ /* 0x080fe20000410000 */
[-C--:B------:R-:W-:Y:S01]  /*7790*/  FMUL.FTZ R14, R141, R19.reuse ;  /* 0x000000138d0e7220 */ /* 0x080fe20000410000 */
[-C--:B------:R-:W-:Y:S01]  /*77a0*/  FMUL.FTZ R30, R144, R19.reuse ;  /* 0x00000013901e7220 */ /* 0x080fe20000410000 */
[-C--:B------:R-:W-:Y:S01]  /*77b0*/  FMUL.FTZ R29, R145, R19.reuse ;  /* 0x00000013911d7220 */ /* 0x080fe20000410000 */
[-C--:B------:R-:W-:Y:S01]  /*77c0*/  FMUL.FTZ R22, R148, R19.reuse ;  /* 0x0000001394167220 */ /* 0x080fe20000410000 */
[----:B------:R-:W-:Y:S01]  /*77d0*/  FMUL.FTZ R19, R149, R19 ;  /* 0x0000001395137220 */ /* 0x000fe20000410000 */
[-C--:B----4-:R-:W-:Y:S01]  /*77e0*/  FMUL.FTZ R48, R122, R6.reuse ;  /* 0x000000067a307220 */ /* 0x090fe20000410000 */
        /* <DEDUP_REMOVED lines=14> */
[----:B-1----:R-:W-:-:S07]  /*78d0*/  FMUL.FTZ R151, R151, R6 ;  /* 0x0000000697977220 */ /* 0x002fce0000410000 */
.L_x_124:
[----:B------:R-:W0:Y:S08]  /*78e0*/  S2UR UR4, SR_CgaCtaId ;  /* 0x00000000000479c3 */ /* 0x000e300000008800 */
[----:B------:R-:W-:Y:S06]  /*78f0*/  BAR.SYNC.DEFER_BLOCKING 0x5, 0x1a0 ;  /* 0x0146800000007b1d */ /* 0x000fec0000010000 */
[----:B------:R-:W-:Y:S01]  /*7900*/  UMOV UR40, 0x400 ;  /* 0x0000040000287882 */ /* 0x000fe20000000000 */
[----:B------:R-:W-:Y:S01]  /*7910*/  BSSY B0, `(.L_x_145) ;  /* 0x0000192000007945 */ /* 0x000fe20003800000 */
[----:B0-----:R-:W-:-:S09]  /*7920*/  ULEA UR40, UR4, UR40, 0x18 ;  /* 0x0000002804287291 */ /* 0x001fd2000f8ec03f */
[----:B------:R-:W0:Y:S02]  /*7930*/  LDS.128 R24, [UR40+0x308d0] ;  /* 0x0308d028ff187984 */ /* 0x000e240008000c00 */
[----:B0-----:R-:W-:Y:S01]  /*7940*/  R2UR UR5, R26 ;  /* 0x000000001a0572ca */ /* 0x001fe200000e0000 */
[----:B------:R-:W-:Y:S06]  /*7950*/  BAR.ARV 0x4, 0x1a0 ;  /* 0x0106800000007b1d */ /* 0x000fec0000002000 */
[----:B------:R-:W-:Y:S08]  /*7960*/  @P0 BRA `(.L_x_146) ;  /* 0x0000000c00c40947 */ /* 0x000ff00003800000 */
[----:B------:R-:W2:Y:S01]  /*7970*/  LDL R4, [R1+0x18] ;  /* 0x0000180001047983 */ /* 0x000ea20000100800 */
[----:B------:R-:W0:Y:S01]  /*7980*/  S2UR UR4, SR_SWINHI ;  /* 0x00000000000479c3 */ /* 0x000e220000002f00 */
[----:B------:R-:W-:Y:S01]  /*7990*/  USHF.L.U32 UR8, UR41, 0x2, URZ ;  /* 0x0000000229087899 */ /* 0x000fe2000800063f */
[----:B------:R-:W-:Y:S01]  /*79a0*/  F2FP.BF16.F32.PACK_AB R12, R12, R33 ;  /* 0x000000210c0c723e */ /* 0x000fe200000010ff */
[----:B------:R-:W-:Y:S01]  /*79b0*/  USHF.L.U64.HI UR9, UR41, 0x2, UR42 ;  /* 0x0000000229097899 */ /* 0x000fe2000801022a */
[----:B------:R-:W-:Y:S02]  /*79c0*/  F2FP.BF16.F32.PACK_AB R13, R13, R34 ;  /* 0x000000220d0d723e */ /* 0x000fe400000010ff */
[----:B------:R-:W-:Y:S02]  /*79d0*/  F2FP.BF16.F32.PACK_AB R14, R14, R31 ;  /* 0x0000001f0e0e723e */ /* 0x000fe400000010ff */
[----:B------:R-:W-:Y:S02]  /*79e0*/  F2FP.BF16.F32.PACK_AB R15, R15, R32 ;  /* 0x000000200f0f723e */ /* 0x000fe400000010ff */
[----:B------:R-:W-:-:S02]  /*79f0*/  F2FP.BF16.F32.PACK_AB R148, R29, R30 ;  /* 0x0000001e1d94723e */ /* 0x000fc400000010ff */
[----:B------:R-:W-:Y:S02]  /*7a00*/  F2FP.BF16.F32.PACK_AB R149, R23, R28 ;  /* 0x0000001c1795723e */ /* 0x000fe400000010ff */
[----:B------:R-:W-:Y:S02]  /*7a10*/  F2FP.BF16.F32.PACK_AB R150, R19, R22 ;  /* 0x000000161396723e */ /* 0x000fe400000010ff */
[----:B------:R-:W-:Y:S01]  /*7a20*/  F2FP.BF16.F32.PACK_AB R151, R151, R0 ;  /* 0x000000009797723e */ /* 0x000fe200000010ff */
[----:B------:R-:W-:Y:S01]  /*7a30*/  UMOV UR6, UR40 ;  /* 0x0000002800067c82 */ /* 0x000fe20008000000 */
[----:B0-----:R-:W-:Y:S01]  /*7a40*/  UMOV UR7, UR4 ;  /* 0x0000000400077c82 */ /* 0x001fe20008000000 */
[----:B------:R-:W-:Y:S02]  /*7a50*/  IMAD.U32 R20, RZ, RZ, UR6 ;  /* 0x00000006ff147e24 */ /* 0x000fe4000f8e00ff */
[----:B------:R-:W-:Y:S01]  /*7a60*/  IMAD.U32 R21, RZ, RZ, UR7 ;  /* 0x00000007ff157e24 */ /* 0x000fe2000f8e00ff */
[----:B------:R-:W-:-:S02]  /*7a70*/  ULDC.64 UR6, c[0x0][0xbd8] ;  /* 0x0002f60000067ab9 */ /* 0x000fc40000000a00 */
[----:B------:R-:W-:Y:S02]  /*7a80*/  UIADD3 UR4, UP1, UR8, UR6, URZ ;  /* 0x0000000608047290 */ /* 0x000fe4000ff3e03f */
[----:B------:R-:W-:Y:S02]  /*7a90*/  UISETP.NE.U32.AND UP0, UPT, UR6, URZ, UPT ;  /* 0x0000003f0600728c */ /* 0x000fe4000bf05070 */
[----:B------:R-:W-:Y:S02]  /*7aa0*/  UIADD3.X UR6, UR9, UR7, URZ, UP1, !UPT ;  /* 0x0000000709067290 */ /* 0x000fe40008ffe43f */
[----:B------:R-:W-:Y:S01]  /*7ab0*/  UISETP.NE.AND.EX UP0, UPT, UR7, URZ, UPT, UP0 ;  /* 0x0000003f0700728c */ /* 0x000fe2000bf05300 */
[----:B------:R-:W0:Y:S01]  /*7ac0*/  LDC R0, c[0x0][0xa88] ;  /* 0x0002a200ff007b82 */ /* 0x000e220000000800 */
[----:B------:R-:W-:Y:S02]  /*7ad0*/  IMAD.U32 R22, RZ, RZ, UR4 ;  /* 0x00000004ff167e24 */ /* 0x000fe4000f8e00ff */
[----:B------:R-:W-:Y:S01]  /*7ae0*/  IMAD.U32 R23, RZ, RZ, UR6 ;  /* 0x00000006ff177e24 */ /* 0x000fe2000f8e00ff */
[----:B------:R-:W-:-:S02]  /*7af0*/  ULDC.64 UR6, c[0x0][0xbe0] ;  /* 0x0002f80000067ab9 */ /* 0x000fc40000000a00 */
[----:B------:R-:W-:-:S04]  /*7b00*/  UISETP.NE.U32.AND UP1, UPT, UR6, URZ, UPT ;  /* 0x0000003f0600728c */ /* 0x000fc8000bf25070 */
[----:B------:R-:W-:-:S11]  /*7b10*/  UISETP.NE.AND.EX UP1, UPT, UR7, URZ, UPT, UP1 ;  /* 0x0000003f0700728c */ /* 0x000fd6000bf25310 */
[----:B------:R-:W-:-:S04]  /*7b20*/  @UP1 UIADD3 UR6, UP2, UR8, UR6, URZ ;  /* 0x0000000608061290 */ /* 0x000fc8000ff5e03f */
[----:B------:R-:W-:Y:S01]  /*7b30*/  @UP1 UIADD3.X UR7, UR9, UR7, URZ, UP2, !UPT ;  /* 0x0000000709071290 */ /* 0x000fe200097fe43f */
[----:B------:R-:W-:Y:S01]  /*7b40*/  BAR.SYNC.DEFER_BLOCKING 0x1, 0x180 ;  /* 0x0046000000007b1d */ /* 0x000fe20000010000 */
[----:B--2---:R-:W-:-:S03]  /*7b50*/  IMAD.WIDE R4, R4, 0x2, R20 ;  /* 0x0000000204047825 */ /* 0x004fc600078e0214 */
[C---:B------:R-:W-:Y:S02]  /*7b60*/  IADD3 R9, P1, R4.reuse, 0x40, RZ ;  /* 0x0000004004097810 */ /* 0x040fe40007f3e0ff */
[C---:B------:R-:W-:Y:S02]  /*7b70*/  IADD3 R11, P2, R4.reuse, 0x20, RZ ;  /* 0x00000020040b7810 */ /* 0x040fe40007f5e0ff */
[C---:B------:R-:W-:Y:S02]  /*7b80*/  IADD3 R51, P0, R4.reuse, 0x60, RZ ;  /* 0x0000006004337810 */ /* 0x040fe40007f1e0ff */
[----:B------:R-:W-:Y:S02]  /*7b90*/  LOP3.LUT R7, R4, 0x380, RZ, 0xc0, !PT ;  /* 0x0000038004077812 */ /* 0x000fe400078ec0ff */
[----:B------:R-:W-:Y:S02]  /*7ba0*/  LOP3.LUT R8, R9, 0x380, RZ, 0xc0, !PT ;  /* 0x0000038009087812 */ /* 0x000fe400078ec0ff */
[----:B------:R-:W-:-:S02]  /*7bb0*/  LOP3.LUT R10, R11, 0x380, RZ, 0xc0, !PT ;  /* 0x000003800b0a7812 */ /* 0x000fc400078ec0ff */
[----:B------:R-:W-:Y:S02]  /*7bc0*/  LOP3.LUT R6, R51, 0x380, RZ, 0xc0, !PT ;  /* 0x0000038033067812 */ /* 0x000fe400078ec0ff */
[----:B------:R-:W-:Y:S02]  /*7bd0*/  SHF.R.U64 R7, R7, 0x3, RZ ;  /* 0x0000000307077819 */ /* 0x000fe400000012ff */
[----:B------:R-:W-:Y:S02]  /*7be0*/  SHF.R.U64 R8, R8, 0x3, RZ ;  /* 0x0000000308087819 */ /* 0x000fe400000012ff */
[----:B------:R-:W-:Y:S02]  /*7bf0*/  SHF.R.U64 R10, R10, 0x3, RZ ;  /* 0x000000030a0a7819 */ /* 0x000fe400000012ff */
[----:B------:R-:W-:Y:S02]  /*7c00*/  SHF.R.U64 R6, R6, 0x3, RZ ;  /* 0x0000000306067819 */ /* 0x000fe400000012ff */
[----:B------:R-:W-:Y:S01]  /*7c10*/  LOP3.LUT R4, R7, R4, RZ, 0x3c, !PT ;  /* 0x0000000407047212 */ /* 0x000fe200078e3cff */
[--C-:B------:R-:W-:Y:S01]  /*7c20*/  IMAD.X R7, RZ, RZ, R5.reuse, P0 ;  /* 0x000000ffff077224 */ /* 0x100fe200000e0605 */
[----:B------:R-:W-:Y:S01]  /*7c30*/  LOP3.LUT R8, R8, R9, RZ, 0x3c, !PT ;  /* 0x0000000908087212 */ /* 0x000fe200078e3cff */
[--C-:B------:R-:W-:Y:S01]  /*7c40*/  IMAD.X R9, RZ, RZ, R5.reuse, P1 ;  /* 0x000000ffff097224 */ /* 0x100fe200008e0605 */
[----:B------:R-:W-:Y:S01]  /*7c50*/  LOP3.LUT R10, R10, R11, RZ, 0x3c, !PT ;  /* 0x0000000b0a0a7212 */ /* 0x000fe200078e3cff */
[----:B------:R-:W-:Y:S01]  /*7c60*/  IMAD.X R11, RZ, RZ, R5, P2 ;  /* 0x000000ffff0b7224 */ /* 0x000fe200010e0605 */
[----:B------:R-:W-:-:S02]  /*7c70*/  LOP3.LUT R6, R6, R51, RZ, 0x3c, !PT ;  /* 0x0000003306067212 */ /* 0x000fc400078e3cff */
[----:B------:R-:W-:Y:S02]  /*7c80*/  MOV R52, R4 ;  /* 0x0000000400347202 */ /* 0x000fe40000000f00 */
[----:B------:R-:W-:Y:S02]  /*7c90*/  MOV R24, R6 ;  /* 0x0000000600187202 */ /* 0x000fe40000000f00 */
[----:B------:R-:W-:Y:S02]  /*7ca0*/  MOV R26, R8 ;  /* 0x00000008001a7202 */ /* 0x000fe40000000f00 */
[----:B------:R-:W-:Y:S02]  /*7cb0*/  MOV R51, R10 ;  /* 0x0000000a00337202 */ /* 0x000fe40000000f00 */
[----:B------:R-:W-:Y:S02]  /*7cc0*/  F2FP.BF16.F32.PACK_AB R4, R49, R50 ;  /* 0x000000323104723e */ /* 0x000fe400000010ff */
[----:B------:R-:W-:-:S02]  /*7cd0*/  F2FP.BF16.F32.PACK_AB R5, R47, R48 ;  /* 0x000000302f05723e */ /* 0x000fc400000010ff */
[----:B------:R-:W-:Y:S02]  /*7ce0*/  F2FP.BF16.F32.PACK_AB R6, R45, R46 ;  /* 0x0000002e2d06723e */ /* 0x000fe400000010ff */
[----:B------:R-:W-:Y:S02]  /*7cf0*/  F2FP.BF16.F32.PACK_AB R7, R43, R44 ;  /* 0x0000002c2b07723e */ /* 0x000fe400000010ff */
[----:B------:R-:W-:Y:S02]  /*7d00*/  F2FP.BF16.F32.PACK_AB R8, R41, R42 ;  /* 0x0000002a2908723e */ /* 0x000fe400000010ff */
[----:B------:R-:W-:Y:S01]  /*7d10*/  F2FP.BF16.F32.PACK_AB R9, R39, R40 ;  /* 0x000000282709723e */ /* 0x000fe200000010ff */
[----:B------:R1:W-:Y:S01]  /*7d20*/  STSM.16.M88.4 [R52], R4 ;  /* 0x0000000434007844 */ /* 0x0003e20000000200 */
[----:B------:R-:W-:Y:S02]  /*7d30*/  F2FP.BF16.F32.PACK_AB R10, R37, R38 ;  /* 0x00000026250a723e */ /* 0x000fe400000010ff */
[----:B------:R-:W-:-:S02]  /*7d40*/  F2FP.BF16.F32.PACK_AB R11, R35, R36 ;  /* 0x00000024230b723e */ /* 0x000fc400000010ff */
[----:B------:R-:W-:-:S03]  /*7d50*/  PLOP3.LUT P0, PT, PT, PT, UP0, 0x80, 0x0 ;  /* 0x000000000000781c */ /* 0x000fc60003f0f008 */
[----:B------:R2:W-:Y:S04]  /*7d60*/  STSM.16.M88.4 [R51], R8 ;  /* 0x0000000833007844 */ /* 0x0005e80000000200 */
[----:B------:R2:W-:Y:S04]  /*7d70*/  STSM.16.M88.4 [R26], R12 ;  /* 0x0000000c1a007844 */ /* 0x0005e80000000200 */
[----:B------:R2:W-:Y:S01]  /*7d80*/  STSM.16.M88.4 [R24], R148 ;  /* 0x0000009418007844 */ /* 0x0005e20000000200 */
[----:B------:R-:W-:Y:S01]  /*7d90*/  BAR.SYNC.DEFER_BLOCKING 0x1, 0x180 ;  /* 0x0046000000007b1d */ /* 0x000fe20000010000 */
[----:B------:R-:W-:Y:S01]  /*7da0*/  PLOP3.LUT P1, PT, PT, PT, UP1, 0x80, 0x0 ;  /* 0x000000000000781c */ /* 0x000fe20003f2f018 */
[----:B-1----:R-:W-:-:S02]  /*7db0*/  IMAD.U32 R4, RZ, RZ, UR6 ;  /* 0x00000006ff047e24 */ /* 0x002fc4000f8e00ff */
[----:B------:R-:W-:Y:S02]  /*7dc0*/  IMAD.U32 R5, RZ, RZ, UR7 ;  /* 0x00000007ff057e24 */ /* 0x000fe4000f8e00ff */
[----:B------:R-:W3:Y:S01]  /*7dd0*/  @P0 LDG.E R19, desc[UR46][R22.64] ;  /* 0x0000002e16130981 */ /* 0x000ee2000c1e1900 */
[----:B------:R-:W-:-:S07]  /*7de0*/  UMOV UR4, URZ ;  /* 0x0000003f00047c82 */ /* 0x000fce0008000000 */
[----:B0-----:R2:W5:Y:S01]  /*7df0*/  @P1 LDG.E R0, desc[UR46][R4.64] ;  /* 0x0000002e04001981 */ /* 0x001562000c1e1900 */
[----:B---3--:R-:W-:Y:S01]  /*7e00*/  @P0 R2UR UR4, R19 ;  /* 0x00000000130402ca */ /* 0x008fe200000e0000 */
[----:B--2---:R-:W-:-:S14]  /*7e10*/  @P1 BRA `(.L_x_147) ;  /* 0x0000000000101947 */ /* 0x004fdc0003800000 */
[----:B------:R-:W-:Y:S05]  /*7e20*/  @!P0 BRA `(.L_x_147) ;  /* 0x00000000000c8947 */ /* 0x000fea0003800000 */
[----:B------:R-:W2:Y:S04]  /*7e30*/  LDG.E R5, desc[UR46][R22.64] ;  /* 0x0000002e16057981 */ /* 0x000ea8000c1e1900 */
[----:B-----5:R-:W2:Y:S02]  /*7e40*/  LDG.E R0, desc[UR46][R22.64+0x4] ;  /* 0x0000042e16007981 */ /* 0x020ea4000c1e1900 */
[----:B--2---:R-:W-:-:S07]  /*7e50*/  IMAD.IADD R0, R0, 0x1, -R5 ;  /* 0x0000000100007824 */ /* 0x004fce00078e0a05 */
.L_x_147:
[----:B------:R-:W2:Y:S01]  /*7e60*/  LDL R5, [R1+0x14] ;  /* 0x0000140001057983 */ /* 0x000ea20000100800 */
[----:B------:R-:W-:Y:S01]  /*7e70*/  USHF.R.S32.HI UR11, URZ, 0x1f, UR43 ;  /* 0x0000001f3f0b7899 */ /* 0x000fe2000801142b */
[----:B------:R-:W-:Y:S02]  /*7e80*/  ULDC.64 UR12, c[0x0][0xb70] ;  /* 0x0002dc00000c7ab9 */ /* 0x000fe40000000a00 */
[----:B------:R-:W2:Y:S01]  /*7e90*/  LDL.LU R26, [R1] ;  /* 0x00000000011a7983 */ /* 0x000ea20000300800 */
[----:B------:R-:W-:Y:S02]  /*7ea0*/  USHF.R.S32.HI UR9, URZ, 0x1f, UR4 ;  /* 0x0000001f3f097899 */ /* 0x000fe40008011404 */
[----:B------:R-:W-:Y:S01]  /*7eb0*/  UIMAD UR10, UR11, UR12, URZ ;  /* 0x0000000c0b0a72a4 */ /* 0x000fe2000f8e023f */
[----:B------:R-:W0:Y:S01]  /*7ec0*/  S2R R4, SR_TID.X ;  /* 0x0000000000047919 */ /* 0x000e220000002100 */
[----:B------:R-:W-:Y:S01]  /*7ed0*/  UMOV UR8, UR4 ;  /* 0x0000000400087c82 */ /* 0x000fe20008000000 */
[----:B------:R-:W-:-:S02]  /*7ee0*/  USEL UR42, UR42, URZ, !UP0 ;  /* 0x0000003f2a2a7287 */ /* 0x000fc4000c000000 */
[----:B------:R-:W-:Y:S02]  /*7ef0*/  UIMAD.WIDE.U32 UR6, UR43, UR12, UR8 ;  /* 0x0000000c2b0672a5 */ /* 0x000fe4000f8e0008 */
[----:B------:R-:W-:Y:S02]  /*7f00*/  UIMAD UR10, UR43, UR13, UR10 ;  /* 0x0000000d2b0a72a4 */ /* 0x000fe4000f8e020a */
[----:B------:R-:W-:Y:S01]  /*7f10*/  USEL UR41, UR41, URZ, !UP0 ;  /* 0x0000003f29297287 */ /* 0x000fe2000c000000 */
[----:B------:R-:W-:Y:S01]  /*7f20*/  ULDC.64 UR12, c[0x0][0xb78] ;  /* 0x0002de00000c7ab9 */ /* 0x000fe20000000a00 */
[----:B------:R-:W-:Y:S02]  /*7f30*/  UIADD3 UR7, UR7, UR10, URZ ;  /* 0x0000000a07077290 */ /* 0x000fe4000fffe03f */
[----:B------:R-:W-:Y:S02]  /*7f40*/  UIMAD UR8, UR42, UR12, URZ ;  /* 0x0000000c2a0872a4 */ /* 0x000fe4000f8e023f */
[----:B------:R-:W-:-:S02]  /*7f50*/  UIMAD.WIDE.U32 UR6, UR41, UR12, UR6 ;  /* 0x0000000c290672a5 */ /* 0x000fc4000f8e0006 */
[----:B------:R-:W-:-:S03]  /*7f60*/  UIMAD UR8, UR41, UR13, UR8 ;  /* 0x0000000d290872a4 */ /* 0x000fc6000f8e0208 */
[----:B------:R-:W-:-:S03]  /*7f70*/  ULDC.64 UR12, c[0x0][0xaa0] ;  /* 0x0002a800000c7ab9 */ /* 0x000fc60000000a00 */
[----:B------:R-:W-:Y:S02]  /*7f80*/  IMAD.U32 R7, RZ, RZ, UR8 ;  /* 0x00000008ff077e24 */ /* 0x000fe4000f8e00ff */
[----:B0-----:R-:W-:-:S05]  /*7f90*/  VIADD R6, R4, 0xffffff80 ;  /* 0xffffff8004067836 */ /* 0x001fca0000000000 */
[----:B------:R-:W-:-:S04]  /*7fa0*/  SHF.R.S32.HI R8, RZ, 0x1f, R6 ;  /* 0x0000001fff087819 */ /* 0x000fc80000011406 */
[----:B------:R-:W-:-:S04]  /*7fb0*/  LEA.HI R8, R8, R6, RZ, 0x7 ;  /* 0x0000000608087211 */ /* 0x000fc800078f38ff */
[----:B------:R-:W-:-:S05]  /*7fc0*/  LOP3.LUT R8, R8, 0xffffff80, RZ, 0xc0, !PT ;  /* 0xffffff8008087812 */ /* 0x000fca00078ec0ff */
[----:B------:R-:W-:-:S05]  /*7fd0*/  IMAD.IADD R8, R6, 0x1, -R8 ;  /* 0x0000000106087824 */ /* 0x000fca00078e0a08 */
[----:B------:R-:W-:Y:S01]  /*7fe0*/  LOP3.LUT P0, RZ, R8, 0x3, RZ, 0xc0, !PT ;  /* 0x0000000308ff7812 */ /* 0x000fe2000780c0ff */
[----:B------:R-:W-:Y:S01]  /*7ff0*/  IMAD.U32 R19, RZ, RZ, UR12 ;  /* 0x0000000cff137e24 */ /* 0x000fe2000f8e00ff */
[--C-:B------:R-:W-:Y:S01]  /*8000*/  SHF.R.S32.HI R29, RZ, 0x1f, R157.reuse ;  /* 0x0000001fff1d7819 */ /* 0x100fe2000001149d */
[----:B------:R-:W-:Y:S02]  /*8010*/  IMAD.MOV.U32 R28, RZ, RZ, R157 ;  /* 0x000000ffff1c7224 */ /* 0x000fe400078e009d */
[----:B------:R-:W-:Y:S01]  /*8020*/  VIADD R24, R152, 0x90 ;  /* 0x0000009098187836 */ /* 0x000fe20000000000 */
[----:B------:R-:W-:Y:S01]  /*8030*/  SHF.R.S32.HI R153, RZ, 0x1f, R152 ;  /* 0x0000001fff997819 */ /* 0x000fe20000011498 */
[----:B------:R-:W-:Y:S01]  /*8040*/  BSSY B1, `(.L_x_148) ;  /* 0x0000054000017945 */ /* 0x000fe20003800000 */
[----:B--2---:R-:W-:Y:S02]  /*8050*/  IMAD R9, R26, 0xc0, R5 ;  /* 0x000000c01a097824 */ /* 0x004fe400078e0205 */
[----:B------:R-:W-:-:S03]  /*8060*/  IMAD R5, R152, 0x40, R157 ;  /* 0x0000004098057824 */ /* 0x000fc600078e029d */
[----:B------:R-:W-:Y:S01]  /*8070*/  SHF.R.S32.HI R4, RZ, 0x1f, R9 ;  /* 0x0000001fff047819 */ /* 0x000fe20000011409 */
[----:B------:R-:W-:Y:S01]  /*8080*/  IMAD.WIDE R20, R5, 0x2, R20 ;  /* 0x0000000205147825 */ /* 0x000fe200078e0214 */
[----:B------:R-:W-:-:S03]  /*8090*/  IADD3 R6, P1, R9, UR6, RZ ;  /* 0x0000000609067c10 */ /* 0x000fc6000ff3e0ff */
[C---:B------:R-:W-:Y:S01]  /*80a0*/  VIADD R5, R9.reuse, 0x8 ;  /* 0x0000000809057836 */ /* 0x040fe20000000000 */
[----:B------:R-:W-:Y:S01]  /*80b0*/  IADD3.X R7, R4, UR7, R7, P1, !PT ;  /* 0x0000000704077c10 */ /* 0x000fe20008ffe407 */
[----:B------:R-:W-:Y:S01]  /*80c0*/  ULDC.64 UR6, c[0x0][0xb40] ;  /* 0x0002d00000067ab9 */ /* 0x000fe20000000a00 */
[----:B-----5:R-:W-:Y:S02]  /*80d0*/  ISETP.GE.OR P1, PT, R9, R0, P0 ;  /* 0x000000000900720c */ /* 0x020fe40000726670 */
[----:B------:R-:W-:Y:S02]  /*80e0*/  LEA R30, P2, R6, UR6, 0x2 ;  /* 0x00000006061e7c11 */ /* 0x000fe4000f8410ff */
[----:B------:R-:W-:Y:S02]  /*80f0*/  IADD3 R11, P3, R20, 0x3000, RZ ;  /* 0x00003000140b7810 */ /* 0x000fe40007f7e0ff */
[----:B------:R-:W-:Y:S02]  /*8100*/  LEA.HI.X R31, R6, UR7, R7, 0x2, P2 ;  /* 0x00000007061f7c11 */ /* 0x000fe400090f1407 */
[----:B------:R-:W-:-:S02]  /*8110*/  IADD3 R15, P2, R20, 0x1800, RZ ;  /* 0x00001800140f7810 */ /* 0x000fc40007f5e0ff */
[----:B------:R-:W-:Y:S01]  /*8120*/  ISETP.GE.OR P0, PT, R5, R0, P0 ;  /* 0x000000000500720c */ /* 0x000fe20000706670 */
[----:B------:R-:W-:Y:S01]  /*8130*/  UIMAD UR6, UR9, UR12, URZ ;  /* 0x0000000c090672a4 */ /* 0x000fe2000f8e023f */
[C---:B------:R-:W-:Y:S01]  /*8140*/  IADD3 R7, P4, R20.reuse, 0x4800, RZ ;  /* 0x0000480014077810 */ /* 0x040fe20007f9e0ff */
[----:B------:R0:W-:Y:S01]  /*8150*/  @!P1 STG.E desc[UR46][R30.64], R18 ;  /* 0x000000121e009986 */ /* 0x0001e2000c10192e */
[----:B------:R-:W-:Y:S01]  /*8160*/  LOP3.LUT R5, R20, 0x380, RZ, 0xc0, !PT ;  /* 0x0000038014057812 */ /* 0x000fe200078ec0ff */
[--C-:B------:R-:W-:Y:S01]  /*8170*/  IMAD.X R13, RZ, RZ, R21.reuse, P2 ;  /* 0x000000ffff0d7224 */ /* 0x100fe200010e0615 */
[----:B------:R-:W-:Y:S01]  /*8180*/  LOP3.LUT R8, R15, 0x380, RZ, 0xc0, !PT ;  /* 0x000003800f087812 */ /* 0x000fe200078ec0ff */
[----:B------:R-:W-:Y:S01]  /*8190*/  IMAD.X R9, RZ, RZ, R21, P3 ;  /* 0x000000ffff097224 */ /* 0x000fe200018e0615 */
[----:B------:R-:W-:Y:S01]  /*81a0*/  LOP3.LUT R6, R11, 0x380, RZ, 0xc0, !PT ;  /* 0x000003800b067812 */ /* 0x000fe200078ec0ff */
[----:B------:R-:W-:Y:S01]  /*81b0*/  ULDC.64 UR8, c[0x0][0xae8] ;  /* 0x0002ba0000087ab9 */ /* 0x000fe20000000a00 */
[----:B------:R-:W-:Y:S01]  /*81c0*/  LOP3.LUT R4, R7, 0x380, RZ, 0xc0, !PT ;  /* 0x0000038007047812 */ /* 0x000fe200078ec0ff */
[----:B------:R-:W-:Y:S01]  /*81d0*/  UIMAD UR6, UR4, UR13, UR6 ;  /* 0x0000000d040672a4 */ /* 0x000fe2000f8e0206 */
[----:B------:R-:W-:Y:S01]  /*81e0*/  SHF.R.U64 R5, R5, 0x3, RZ ;  /* 0x0000000305057819 */ /* 0x000fe200000012ff */
[----:B------:R1:W-:Y:S01]  /*81f0*/  @!P0 STG.E desc[UR46][R30.64+0x20], R3 ;  /* 0x000020031e008986 */ /* 0x0003e2000c10192e */
[----:B------:R-:W-:-:S02]  /*8200*/  SHF.R.U64 R8, R8, 0x3, RZ ;  /* 0x0000000308087819 */ /* 0x000fc400000012ff */
[----:B------:R-:W-:Y:S02]  /*8210*/  SHF.R.U64 R6, R6, 0x3, RZ ;  /* 0x0000000306067819 */ /* 0x000fe400000012ff */
[----:B------:R-:W-:Y:S01]  /*8220*/  SHF.R.U64 R4, R4, 0x3, RZ ;  /* 0x0000000304047819 */ /* 0x000fe200000012ff */
[----:B0-----:R-:W-:Y:S01]  /*8230*/  IMAD.WIDE.U32 R18, R19, UR4, R28 ;  /* 0x0000000413127c25 */ /* 0x001fe2000f8e001c */
[----:B------:R-:W-:Y:S02]  /*8240*/  LOP3.LUT R20, R5, R20, RZ, 0x3c, !PT ;  /* 0x0000001405147212 */ /* 0x000fe400078e3cff */
[----:B------:R-:W-:Y:S01]  /*8250*/  LOP3.LUT R12, R8, R15, RZ, 0x3c, !PT ;  /* 0x0000000f080c7212 */ /* 0x000fe200078e3cff */
[----:B------:R-:W-:Y:S01]  /*8260*/  IMAD.X R5, RZ, RZ, R21, P4 ;  /* 0x000000ffff057224 */ /* 0x000fe200020e0615 */
[----:B------:R-:W-:Y:S02]  /*8270*/  LOP3.LUT R8, R6, R11, RZ, 0x3c, !PT ;  /* 0x0000000b06087212 */ /* 0x000fe400078e3cff */
[----:B------:R-:W-:Y:S01]  /*8280*/  LOP3.LUT R4, R4, R7, RZ, 0x3c, !PT ;  /* 0x0000000704047212 */ /* 0x000fe200078e3cff */
[----:B------:R-:W-:Y:S01]  /*8290*/  VIADD R19, R19, UR6 ;  /* 0x0000000613137c36 */ /* 0x000fe20008000000 */
[----:B------:R-:W-:Y:S01]  /*82a0*/  ULDC.64 UR6, c[0x0][0xae0] ;  /* 0x0002b80000067ab9 */ /* 0x000fe20000000a00 */
[----:B------:R-:W5:Y:S01]  /*82b0*/  LD.E.128 R20, desc[UR46][R20.64] ;  /* 0x0000002e14147980 */ /* 0x000f62000c101d00 */
[----:B------:R-:W-:-:S03]  /*82c0*/  UIMAD UR4, UR11, UR6, URZ ;  /* 0x000000060b0472a4 */ /* 0x000fc6000f8e023f */
[----:B------:R-:W5:Y:S04]  /*82d0*/  LD.E.128 R12, desc[UR46][R12.64] ;  /* 0x0000002e0c0c7980 */ /* 0x000f68000c101d00 */
[----:B------:R-:W5:Y:S04]  /*82e0*/  LD.E.128 R8, desc[UR46][R8.64] ;  /* 0x0000002e08087980 */ /* 0x000f68000c101d00 */
[----:B------:R-:W5:Y:S01]  /*82f0*/  LD.E.128 R4, desc[UR46][R4.64] ;  /* 0x0000002e04047980 */ /* 0x000f62000c101d00 */
[----:B-1----:R-:W-:Y:S01]  /*8300*/  IMAD.U32 R31, RZ, RZ, UR6 ;  /* 0x00000006ff1f7e24 */ /* 0x002fe2000f8e00ff */
[----:B------:R-:W-:Y:S01]  /*8310*/  UIMAD UR6, UR43, UR7, UR4 ;  /* 0x000000072b0672a4 */ /* 0x000fe2000f8e0204 */
[----:B------:R-:W-:Y:S01]  /*8320*/  IMAD R29, R26, -0xc0, R0 ;  /* 0xffffff401a1d7824 */ /* 0x000fe200078e0200 */
[----:B------:R-:W-:Y:S01]  /*8330*/  @!PT LDS RZ, [RZ] ;  /* 0x00000000fffff984 */ /* 0x000fe20000000800 */
[----:B------:R-:W-:Y:S01]  /*8340*/  @!PT LDS RZ, [RZ] ;  /* 0x00000000fffff984 */ /* 0x000fe20000000800 */
[----:B------:R-:W-:Y:S01]  /*8350*/  @!PT LDS RZ, [RZ] ;  /* 0x00000000fffff984 */ /* 0x000fe20000000800 */
[----:B------:R-:W-:Y:S01]  /*8360*/  @!PT LDS RZ, [RZ] ;  /* 0x00000000fffff984 */ /* 0x000fe20000000800 */
[----:B------:R0:W-:Y:S06]  /*8370*/  MEMBAR.ALL.CTA ;  /* 0x0000000000007992 */ /* 0x0001ec0000008000 */
[----:B0-----:R-:W0:Y:S01]  /*8380*/  FENCE.VIEW.ASYNC.S ;  /* 0x00000000000073c6 */ /* 0x001e220000000000 */
[----:B------:R-:W-:Y:S01]  /*8390*/  ULDC UR4, c[0x0][0xa8c] ;  /* 0x0002a30000047ab9 */ /* 0x000fe20000000800 */
[C---:B------:R-:W-:Y:S01]  /*83a0*/  VIADD R3, R152.reuse, 0x30 ;  /* 0x0000003098037836 */ /* 0x040fe20000000000 */
[----:B------:R-:W-:Y:S01]  /*83b0*/  ISETP.GE.AND P0, PT, R157, UR4, PT ;  /* 0x000000049d007c0c */ /* 0x000fe2000bf06270 */
[----:B------:R-:W-:Y:S01]  /*83c0*/  VIADD R0, R152, 0x60 ;  /* 0x0000006098007836 */ /* 0x000fe20000000000 */
[----:B------:R-:W-:Y:S01]  /*83d0*/  UIADD3 UR4, UR40, 0x30820, URZ ;  /* 0x0003082028047890 */ /* 0x000fe2000fffe03f */
[----:B------:R-:W-:Y:S01]  /*83e0*/  IMAD.WIDE.U32 R18, R31, UR43, R18 ;  /* 0x0000002b1f127c25 */ /* 0x000fe2000f8e0012 */
[----:B------:R-:W-:-:S02]  /*83f0*/  ISETP.GE.OR P3, PT, R3, R29, P0 ;  /* 0x0000001d0300720c */ /* 0x000fc40000766670 */
[-C--:B------:R-:W-:Y:S01]  /*8400*/  ISETP.GE.OR P1, PT, R0, R29.reuse, P0 ;  /* 0x0000001d0000720c */ /* 0x080fe20000726670 */
[----:B------:R-:W-:Y:S01]  /*8410*/  VIADD R19, R19, UR6 ;  /* 0x0000000613137c36 */ /* 0x000fe20008000000 */
[-C--:B------:R-:W-:Y:S01]  /*8420*/  ISETP.GE.OR P2, PT, R24, R29.reuse, P0 ;  /* 0x0000001d1800720c */ /* 0x080fe20000746670 */
[----:B------:R-:W-:Y:S01]  /*8430*/  UIMAD UR6, UR42, UR8, URZ ;  /* 0x000000082a0672a4 */ /* 0x000fe2000f8e023f */
[----:B------:R-:W-:Y:S01]  /*8440*/  ISETP.GE.OR P0, PT, R152, R29, P0 ;  /* 0x0000001d9800720c */ /* 0x000fe20000706670 */
[----:B------:R-:W-:Y:S01]  /*8450*/  UPRMT UR4, URZ, 0x654, UR4 ;  /* 0x000006543f047896 */ /* 0x000fe20008000004 */
[----:B------:R-:W-:Y:S01]  /*8460*/  IMAD.U32 R33, RZ, RZ, UR8 ;  /* 0x00000008ff217e24 */ /* 0x000fe2000f8e00ff */
[----:B------:R-:W-:Y:S01]  /*8470*/  UIMAD UR6, UR41, UR9, UR6 ;  /* 0x00000009290672a4 */ /* 0x000fe2000f8e0206 */
[----:B------:R-:W-:-:S04]  /*8480*/  IMAD.WIDE R30, R26, 0xc0, R152 ;  /* 0x000000c01a1e7825 */ /* 0x000fc800078e0298 */
[----:B------:R-:W-:Y:S02]  /*8490*/  IMAD.WIDE.U32 R32, R33, UR41, R18 ;  /* 0x0000002921207c25 */ /* 0x000fe4000f8e0012 */
[----:B0-----:R-:W-:Y:S02]  /*84a0*/  SYNCS.ARRIVE.TRANS64.RED.A1T0 RZ, [UR4], RZ ;  /* 0x000000ffffff79a7 */ /* 0x001fe40008100404 */
[----:B------:R-:W-:Y:S01]  /*84b0*/  VIADD R35, R33, UR6 ;  /* 0x0000000621237c36 */ /* 0x000fe20008000000 */
[----:B------:R-:W-:Y:S06]  /*84c0*/  @P0 BRA `(.L_x_149) ;  /* 0x00000000002c0947 */ /* 0x000fec0003800000 */
[----:B------:R-:W-:Y:S01]  /*84d0*/  ULDC.64 UR6, c[0x0][0xad8] ;  /* 0x0002b60000067ab9 */ /* 0x000fe20000000a00 */
[----:B------:R-:W-:Y:S02]  /*84e0*/  IMAD.MOV.U32 R18, RZ, RZ, R32 ;  /* 0x000000ffff127224 */ /* 0x000fe400078e0020 */
[----:B------:R-:W-:Y:S02]  /*84f0*/  IMAD R3, R31, UR6, RZ ;  /* 0x000000061f037c24 */ /* 0x000fe4000f8e02ff */
[----:B------:R-:W-:Y:S02]  /*8500*/  IMAD.MOV.U32 R19, RZ, RZ, R35 ;  /* 0x000000ffff137224 */ /* 0x000fe400078e0023 */
[C---:B------:R-:W-:Y:S02]  /*8510*/  IMAD R3, R30.reuse, UR7, R3 ;  /* 0x000000071e037c24 */ /* 0x040fe4000f8e0203 */
[----:B------:R-:W-:Y:S01]  /*8520*/  IMAD.WIDE.U32 R18, R30, UR6, R18 ;  /* 0x000000061e127c25 */ /* 0x000fe2000f8e0012 */
[----:B------:R-:W-:-:S03]  /*8530*/  ULDC.64 UR6, c[0x0][0xa80] ;  /* 0x0002a00000067ab9 */ /* 0x000fc60000000a00 */
[----:B------:R-:W-:Y:S01]  /*8540*/  IMAD.IADD R3, R19, 0x1, R3 ;  /* 0x0000000113037824 */ /* 0x000fe200078e0203 */
[----:B------:R-:W-:-:S04]  /*8550*/  LEA R28, P0, R18, UR6, 0x1 ;  /* 0x00000006121c7c11 */ /* 0x000fc8000f8008ff */
[----:B------:R-:W-:-:S05]  /*8560*/  LEA.HI.X R29, R18, UR7, R3, 0x1, P0 ;  /* 0x00000007121d7c11 */ /* 0x000fca00080f0c03 */
[----:B-----5:R0:W-:Y:S04]  /*8570*/  STG.E.128 desc[UR46][R28.64], R20 ;  /* 0x000000141c007986 */ /* 0x0201e8000c101d2e */
.L_x_149:
[----:B------:R-:W-:Y:S05]  /*8580*/  BSYNC B1 ;  /* 0x0000000000017941 */ /* 0x000fea0003800000 */
.L_x_148:
[----:B------:R-:W-:Y:S04]  /*8590*/  BSSY B1, `(.L_x_150) ;  /* 0x000000f000017945 */ /* 0x000fe80003800000 */
[----:B------:R-:W-:Y:S05]  /*85a0*/  @P3 BRA `(.L_x_151) ;  /* 0x0000000000343947 */ /* 0x000fea0003800000 */
[----:B------:R-:W-:Y:S01]  /*85b0*/  IADD3 R3, P0, R30, 0x30, RZ ;  /* 0x000000301e037810 */ /* 0x000fe20007f1e0ff */
[----:B------:R-:W-:Y:S01]  /*85c0*/  ULDC.64 UR6, c[0x0][0xad8] ;  /* 0x0002b60000067ab9 */ /* 0x000fe20000000a00 */
[----:B------:R-:W-:Y:S02]  /*85d0*/  IMAD.MOV.U32 R18, RZ, RZ, R32 ;  /* 0x000000ffff127224 */ /* 0x000fe400078e0020 */
[----:B------:R-:W-:Y:S02]  /*85e0*/  IMAD.MOV.U32 R19, RZ, RZ, R35 ;  /* 0x000000ffff137224 */ /* 0x000fe400078e0023 */
[----:B------:R-:W-:Y:S02]  /*85f0*/  IMAD.X R0, RZ, RZ, R31, P0 ;  /* 0x000000ffff007224 */ /* 0x000fe400000e061f */
[----:B------:R-:W-:-:S04]  /*8600*/  IMAD.WIDE.U32 R18, R3, UR6, R18 ;  /* 0x0000000603127c25 */ /* 0x000fc8000f8e0012 */
[----:B------:R-:W-:-:S04]  /*8610*/  IMAD R0, R0, UR6, RZ ;  /* 0x0000000600007c24 */ /* 0x000fc8000f8e02ff */
[----:B------:R-:W-:Y:S01]  /*8620*/  IMAD R3, R3, UR7, R0 ;  /* 0x0000000703037c24 */ /* 0x000fe2000f8e0200 */
[----:B------:R-:W-:Y:S02]  /*8630*/  ULDC.64 UR6, c[0x0][0xa80] ;  /* 0x0002a00000067ab9 */ /* 0x000fe40000000a00 */
[----:B0----5:R-:W-:Y:S01]  /*8640*/  LEA R20, P0, R18, UR6, 0x1 ;  /* 0x0000000612147c11 */ /* 0x021fe2000f8008ff */
[----:B------:R-:W-:-:S05]  /*8650*/  IMAD.IADD R3, R19, 0x1, R3 ;  /* 0x0000000113037824 */ /* 0x000fca00078e0203 */
[----:B------:R-:W-:-:S05]  /*8660*/  LEA.HI.X R21, R18, UR7, R3, 0x1, P0 ;  /* 0x0000000712157c11 */ /* 0x000fca00080f0c03 */
[----:B------:R1:W-:Y:S02]  /*8670*/  STG.E.128 desc[UR46][R20.64], R12 ;  /* 0x0000000c14007986 */ /* 0x0003e4000c101d2e */
.L_x_151:
[----:B------:R-:W-:Y:S05]  /*8680*/  BSYNC B1 ;  /* 0x0000000000017941 */ /* 0x000fea0003800000 */
.L_x_150:
[----:B------:R-:W-:Y:S04]  /*8690*/  BSSY B1, `(.L_x_152) ;  /* 0x000000f000017945 */ /* 0x000fe80003800000 */
[----:B------:R-:W-:Y:S05]  /*86a0*/  @P1 BRA `(.L_x_153) ;  /* 0x0000000000341947 */ /* 0x000fea0003800000 */
[----:B------:R-:W-:Y:S01]  /*86b0*/  IADD3 R3, P0, R30, 0x60, RZ ;  /* 0x000000601e037810 */ /* 0x000fe20007f1e0ff */
[----:B------:R-:W-:Y:S01]  /*86c0*/  ULDC.64 UR6, c[0x0][0xad8] ;  /* 0x0002b60000067ab9 */ /* 0x000fe20000000a00 */
[----:B-1---5:R-:W-:Y:S02]  /*86d0*/  IMAD.MOV.U32 R12, RZ, RZ, R32 ;  /* 0x000000ffff0c7224 */ /* 0x022fe400078e0020 */
[----:B------:R-:W-:Y:S02]  /*86e0*/  IMAD.MOV.U32 R13, RZ, RZ, R35 ;  /* 0x000000ffff0d7224 */ /* 0x000fe400078e0023 */
[----:B------:R-:W-:Y:S02]  /*86f0*/  IMAD.X R0, RZ, RZ, R31, P0 ;  /* 0x000000ffff007224 */ /* 0x000fe400000e061f */
[----:B------:R-:W-:-:S04]  /*8700*/  IMAD.WIDE.U32 R12, R3, UR6, R12 ;  /* 0x00000006030c7c25 */ /* 0x000fc8000f8e000c */
[----:B------:R-:W-:-:S04]  /*8710*/  IMAD R0, R0, UR6, RZ ;  /* 0x0000000600007c24 */ /* 0x000fc8000f8e02ff */
[----:B------:R-:W-:Y:S01]  /*8720*/  IMAD R3, R3, UR7, R0 ;  /* 0x0000000703037c24 */ /* 0x000fe2000f8e0200 */
[----:B------:R-:W-:Y:S02]  /*8730*/  ULDC.64 UR6, c[0x0][0xa80] ;  /* 0x0002a00000067ab9 */ /* 0x000fe40000000a00 */
[----:B------:R-:W-:Y:S01]  /*8740*/  LEA R14, P0, R12, UR6, 0x1 ;  /* 0x000000060c0e7c11 */ /* 0x000fe2000f8008ff */
[----:B------:R-:W-:-:S05]  /*8750*/  IMAD.IADD R3, R13, 0x1, R3 ;  /* 0x000000010d037824 */ /* 0x000fca00078e0203 */
[----:B------:R-:W-:-:S05]  /*8760*/  LEA.HI.X R15, R12, UR7, R3, 0x1, P0 ;  /* 0x000000070c0f7c11 */ /* 0x000fca00080f0c03 */
[----:B------:R2:W-:Y:S02]  /*8770*/  STG.E.128 desc[UR46][R14.64], R8 ;  /* 0x000000080e007986 */ /* 0x0005e4000c101d2e */
.L_x_153:
[----:B------:R-:W-:Y:S05]  /*8780*/  BSYNC B1 ;  /* 0x0000000000017941 */ /* 0x000fea0003800000 */
.L_x_152:
[----:B------:R-:W-:Y:S05]  /*8790*/  @P2 BRA `(.L_x_154) ;  /* 0x0000000800a42947 */ /* 0x000fea0003800000 */
[----:B------:R-:W-:Y:S01]  /*87a0*/  IADD3 R3, P0, R30, 0x90, RZ ;  /* 0x000000901e037810 */ /* 0x000fe20007f1e0ff */
[----:B------:R-:W-:Y:S01]  /*87b0*/  ULDC.64 UR6, c[0x0][0xad8] ;  /* 0x0002b60000067ab9 */ /* 0x000fe20000000a00 */
[----:B--2--5:R-:W-:Y:S02]  /*87c0*/  IMAD.MOV.U32 R8, RZ, RZ, R32 ;  /* 0x000000ffff087224 */ /* 0x024fe400078e0020 */
        /* <DEDUP_REMOVED lines=9> */
[----:B------:R3:W-:Y:S01]  /*8860*/  STG.E.128 desc[UR46][R10.64], R4 ;  /* 0x000000040a007986 */ /* 0x0007e2000c101d2e */
[----:B------:R-:W-:Y:S05]  /*8870*/  BRA `(.L_x_154) ;  /* 0x00000008006c7947 */ /* 0x000fea0003800000 */
.L_x_146:
[----:B------:R-:W-:Y:S01]  /*8880*/  USHF.L.U32 UR8, UR41, 0x2, URZ ;  /* 0x0000000229087899 */ /* 0x000fe2000800063f */
[----:B------:R-:W-:Y:S01]  /*8890*/  ULDC.64 UR6, c[0x0][0xbd8] ;  /* 0x0002f60000067ab9 */ /* 0x000fe20000000a00 */
[----:B------:R-:W-:Y:S01]  /*88a0*/  USHF.L.U64.HI UR9, UR41, 0x2, UR42 ;  /* 0x0000000229097899 */ /* 0x000fe2000801022a */
[----:B------:R-:W-:Y:S01]  /*88b0*/  MOV R3, RZ ;  /* 0x000000ff00037202 */ /* 0x000fe20000000f00 */
[----:B------:R-:W-:Y:S02]  /*88c0*/  UIADD3 UR4, UP1, UR8, UR6, URZ ;  /* 0x0000000608047290 */ /* 0x000fe4000ff3e03f */
[----:B------:R-:W-:Y:S01]  /*88d0*/  UISETP.NE.U32.AND UP0, UPT, UR6, URZ, UPT ;  /* 0x0000003f0600728c */ /* 0x000fe2000bf05070 */
[----:B------:R-:W0:Y:S01]  /*88e0*/  S2R R6, SR_TID.X ;  /* 0x0000000000067919 */ /* 0x000e220000002100 */
[----:B------:R-:W-:Y:S02]  /*88f0*/  UIADD3.X UR6, UR9, UR7, URZ, UP1, !UPT ;  /* 0x0000000709067290 */ /* 0x000fe40008ffe43f */
[----:B------:R-:W-:Y:S01]  /*8900*/  UISETP.NE.AND.EX UP0, UPT, UR7, URZ, UPT, UP0 ;  /* 0x0000003f0700728c */ /* 0x000fe2000bf05300 */
[----:B------:R-:W1:Y:S01]  /*8910*/  LDC R0, c[0x0][0xa88] ;  /* 0x0002a200ff007b82 */ /* 0x000e620000000800 */
[----:B------:R-:W-:-:S02]  /*8920*/  IMAD.U32 R4, RZ, RZ, UR4 ;  /* 0x00000004ff047e24 */ /* 0x000fc4000f8e00ff */
[----:B------:R-:W-:Y:S01]  /*8930*/  IMAD.U32 R5, RZ, RZ, UR6 ;  /* 0x00000006ff057e24 */ /* 0x000fe2000f8e00ff */
[----:B------:R-:W-:Y:S01]  /*8940*/  ULDC.64 UR6, c[0x0][0xbe0] ;  /* 0x0002f80000067ab9 */ /* 0x000fe20000000a00 */
[----:B------:R-:W-:Y:S01]  /*8950*/  PLOP3.LUT P1, PT, PT, PT, UP0, 0x80, 0x0 ;  /* 0x000000000000781c */ /* 0x000fe20003f2f008 */
[----:B------:R-:W-:-:S04]  /*8960*/  UISETP.NE.U32.AND UP1, UPT, UR6, URZ, UPT ;  /* 0x0000003f0600728c */ /* 0x000fc8000bf25070 */
[----:B------:R-:W-:-:S06]  /*8970*/  UISETP.NE.AND.EX UP1, UPT, UR7, URZ, UPT, UP1 ;  /* 0x0000003f0700728c */ /* 0x000fcc000bf25310 */
[----:B------:R-:W-:Y:S02]  /*8980*/  PLOP3.LUT P2, PT, PT, PT, UP1, 0x80, 0x0 ;  /* 0x000000000000781c */ /* 0x000fe40003f4f018 */
[----:B------:R2:W5:Y:S03]  /*8990*/  @P1 LDG.E R3, desc[UR46][R4.64] ;  /* 0x0000002e04031981 */ /* 0x000566000c1e1900 */
[----:B------:R-:W-:-:S04]  /*89a0*/  @UP1 UIADD3 UR6, UP2, UR8, UR6, URZ ;  /* 0x0000000608061290 */ /* 0x000fc8000ff5e03f */
[----:B------:R-:W-:Y:S01]  /*89b0*/  @UP1 UIADD3.X UR7, UR9, UR7, URZ, UP2, !UPT ;  /* 0x0000000709071290 */ /* 0x000fe200097fe43f */
[----:B0-----:R-:W-:Y:S02]  /*89c0*/  VIADD R8, R6, 0xffffff80 ;  /* 0xffffff8006087836 */ /* 0x001fe40000000000 */
[----:B------:R-:W-:-:S03]  /*89d0*/  IMAD.U32 R6, RZ, RZ, UR6 ;  /* 0x00000006ff067e24 */ /* 0x000fc6000f8e00ff */
[----:B------:R-:W-:-:S05]  /*89e0*/  IMAD.U32 R7, RZ, RZ, UR7 ;  /* 0x00000007ff077e24 */ /* 0x000fca000f8e00ff */
[----:B-1----:R2:W5:Y:S01]  /*89f0*/  @P2 LDG.E R0, desc[UR46][R6.64] ;  /* 0x0000002e06002981 */ /* 0x002562000c1e1900 */
[----:B------:R-:W-:Y:S01]  /*8a00*/  ISETP.GT.AND P0, PT, R8, 0xbf, PT ;  /* 0x000000bf0800780c */ /* 0x000fe20003f04270 */
[----:B------:R-:W-:-:S12]  /*8a10*/  @P2 BRA `(.L_x_155) ;  /* 0x0000000000102947 */ /* 0x000fd80003800000 */
[----:B------:R-:W-:Y:S05]  /*8a20*/  @!P1 BRA `(.L_x_155) ;  /* 0x00000000000c9947 */ /* 0x000fea0003800000 */
[----:B--2---:R-:W2:Y:S04]  /*8a30*/  LDG.E R7, desc[UR46][R4.64] ;  /* 0x0000002e04077981 */ /* 0x004ea8000c1e1900 */
[----:B-----5:R-:W2:Y:S02]  /*8a40*/  LDG.E R0, desc[UR46][R4.64+0x4] ;  /* 0x0000042e04007981 */ /* 0x020ea4000c1e1900 */
[----:B--2---:R-:W-:-:S07]  /*8a50*/  IMAD.IADD R0, R0, 0x1, -R7 ;  /* 0x0000000100007824 */ /* 0x004fce00078e0a07 */
.L_x_155:
[----:B------:R0:W5:Y:S01]  /*8a60*/  LDL R11, [R1] ;  /* 0x00000000010b7983 */ /* 0x0001620000100800 */
[----:B------:R-:W-:Y:S01]  /*8a70*/  USHF.R.S32.HI UR7, URZ, 0x1f, UR43 ;  /* 0x0000001f3f077899 */ /* 0x000fe2000801142b */
[----:B------:R-:W-:Y:S01]  /*8a80*/  BSSY B1, `(.L_x_156) ;  /* 0x000001e000017945 */ /* 0x000fe20003800000 */
[----:B------:R-:W-:Y:S01]  /*8a90*/  USEL UR41, UR41, URZ, !UP0 ;  /* 0x0000003f29297287 */ /* 0x000fe2000c000000 */
[----:B------:R-:W-:Y:S01]  /*8aa0*/  SHF.R.S32.HI R10, RZ, 0x1f, R157 ;  /* 0x0000001fff0a7819 */ /* 0x000fe2000001149d */
[----:B------:R-:W-:Y:S01]  /*8ab0*/  USEL UR42, UR42, URZ, !UP0 ;  /* 0x0000003f2a2a7287 */ /* 0x000fe2000c000000 */
[----:B-----5:R-:W-:Y:S01]  /*8ac0*/  SHF.R.S32.HI R8, RZ, 0x1f, R3 ;  /* 0x0000001fff087819 */ /* 0x020fe20000011403 */
[----:B------:R-:W-:Y:S10]  /*8ad0*/  @P0 BRA `(.L_x_157) ;  /* 0x0000000000600947 */ /* 0x000ff40003800000 */
[----:B--2---:R-:W1:Y:S02]  /*8ae0*/  S2R R4, SR_TID.X ;  /* 0x0000000000047919 */ /* 0x004e640000002100 */
[----:B-1----:R-:W-:-:S04]  /*8af0*/  IMAD R4, R11, 0xc0, R4 ;  /* 0x000000c00b047824 */ /* 0x002fc800078e0204 */
[----:B------:R-:W-:-:S05]  /*8b00*/  VIADD R5, R4, 0xffffff80 ;  /* 0xffffff8004057836 */ /* 0x000fca0000000000 */
[----:B------:R-:W-:-:S13]  /*8b10*/  ISETP.GE.AND P0, PT, R5, R0, PT ;  /* 0x000000000500720c */ /* 0x000fda0003f06270 */
[----:B------:R-:W-:Y:S05]  /*8b20*/  @P0 BRA `(.L_x_157) ;  /* 0x00000000004c0947 */ /* 0x000fea0003800000 */
[C---:B------:R-:W-:Y:S01]  /*8b30*/  IADD3 R4, P0, R5.reuse, R3, RZ ;  /* 0x0000000305047210 */ /* 0x040fe20007f1e0ff */
[----:B------:R-:W-:Y:S02]  /*8b40*/  ULDC.64 UR8, c[0x0][0xb70] ;  /* 0x0002dc0000087ab9 */ /* 0x000fe40000000a00 */
[----:B------:R-:W-:Y:S01]  /*8b50*/  UIMAD UR4, UR7, UR8, URZ ;  /* 0x00000008070472a4 */ /* 0x000fe2000f8e023f */
[----:B------:R-:W-:Y:S01]  /*8b60*/  LEA.HI.X.SX32 R5, R5, R8, 0x1, P0 ;  /* 0x0000000805057211 */ /* 0x000fe200000f0eff */
[----:B------:R-:W-:Y:S02]  /*8b70*/  IMAD.U32 R7, RZ, RZ, UR8 ;  /* 0x00000008ff077e24 */ /* 0x000fe4000f8e00ff */
[----:B------:R-:W-:Y:S02]  /*8b80*/  UIMAD UR4, UR43, UR9, UR4 ;  /* 0x000000092b0472a4 */ /* 0x000fe4000f8e0204 */
[----:B------:R-:W-:Y:S01]  /*8b90*/  IMAD.WIDE.U32 R4, R7, UR43, R4 ;  /* 0x0000002b07047c25 */ /* 0x000fe2000f8e0004 */
[----:B------:R-:W-:-:S02]  /*8ba0*/  ULDC.64 UR8, c[0x0][0xb78] ;  /* 0x0002de0000087ab9 */ /* 0x000fc40000000a00 */
[----:B------:R-:W-:Y:S01]  /*8bb0*/  UIMAD UR6, UR42, UR8, URZ ;  /* 0x000000082a0672a4 */ /* 0x000fe2000f8e023f */
[----:B------:R-:W-:Y:S02]  /*8bc0*/  VIADD R5, R5, UR4 ;  /* 0x0000000405057c36 */ /* 0x000fe40008000000 */
[----:B------:R-:W-:Y:S01]  /*8bd0*/  IMAD.U32 R7, RZ, RZ, UR8 ;  /* 0x00000008ff077e24 */ /* 0x000fe2000f8e00ff */
[----:B------:R-:W-:-:S03]  /*8be0*/  UIMAD UR6, UR41, UR9, UR6 ;  /* 0x00000009290672a4 */ /* 0x000fc6000f8e0206 */
[----:B------:R-:W-:Y:S01]  /*8bf0*/  IMAD.WIDE.U32 R4, R7, UR41, R4 ;  /* 0x0000002907047c25 */ /* 0x000fe2000f8e0004 */
[----:B------:R-:W-:-:S03]  /*8c00*/  ULDC.64 UR8, c[0x0][0xb40] ;  /* 0x0002d00000087ab9 */ /* 0x000fc60000000a00 */
[----:B------:R-:W-:Y:S01]  /*8c10*/  VIADD R5, R5, UR6 ;  /* 0x0000000605057c36 */ /* 0x000fe20008000000 */
[----:B------:R-:W-:-:S04]  /*8c20*/  LEA R6, P0, R4, UR8, 0x2 ;  /* 0x0000000804067c11 */ /* 0x000fc8000f8010ff */
[----:B------:R-:W-:Y:S01]  /*8c30*/  LEA.HI.X R7, R4, UR9, R5, 0x2, P0 ;  /* 0x0000000904077c11 */ /* 0x000fe200080f1405 */
[----:B------:R-:W-:-:S05]  /*8c40*/  IMAD.MOV.U32 R5, RZ, RZ, -0x800000 ;  /* 0xff800000ff057424 */ /* 0x000fca00078e00ff */
[----:B------:R1:W-:Y:S03]  /*8c50*/  STG.E desc[UR46][R6.64], R5 ;  /* 0x0000000506007986 */ /* 0x0003e6000c10192e */
.L_x_157:
[----:B------:R-:W-:Y:S05]  /*8c60*/  BSYNC B1 ;  /* 0x0000000000017941 */ /* 0x000fea0003800000 */
.L_x_156:
[----:B------:R-:W-:Y:S01]  /*8c70*/  ULDC.64 UR8, c[0x0][0xaa0] ;  /* 0x0002a80000087ab9 */ /* 0x000fe20000000a00 */
[----:B--2---:R-:W-:Y:S01]  /*8c80*/  IMAD.MOV.U32 R4, RZ, RZ, R157 ;  /* 0x000000ffff047224 */ /* 0x004fe200078e009d */
[----:B------:R-:W-:Y:S01]  /*8c90*/  ULDC UR6, c[0x0][0xa8c] ;  /* 0x0002a30000067ab9 */ /* 0x000fe20000000800 */
[----:B-1----:R-:W-:Y:S01]  /*8ca0*/  IMAD.MOV.U32 R5, RZ, RZ, R10 ;  /* 0x000000ffff057224 */ /* 0x002fe200078e000a */
[----:B------:R-:W-:Y:S01]  /*8cb0*/  ISETP.GE.AND P0, PT, R157, UR6, PT ;  /* 0x000000069d007c0c */ /* 0x000fe2000bf06270 */
[----:B------:R-:W-:Y:S01]  /*8cc0*/  IMAD R6, R8, UR8, RZ ;  /* 0x0000000808067c24 */ /* 0x000fe2000f8e02ff */
[----:B------:R-:W-:Y:S01]  /*8cd0*/  SHF.R.S32.HI R9, RZ, 0x1f, R152 ;  /* 0x0000001fff097819 */ /* 0x000fe20000011498 */
[C---:B------:R-:W-:Y:S01]  /*8ce0*/  IMAD.WIDE.U32 R4, R3.reuse, UR8, R4 ;  /* 0x0000000803047c25 */ /* 0x040fe2000f8e0004 */
[----:B------:R-:W-:Y:S03]  /*8cf0*/  BSSY B1, `(.L_x_158) ;  /* 0x0000025000017945 */ /* 0x000fe60003800000 */
[----:B------:R-:W-:Y:S01]  /*8d00*/  IMAD R3, R3, UR9, R6 ;  /* 0x0000000903037c24 */ /* 0x000fe2000f8e0206 */
[----:B------:R-:W-:Y:S01]  /*8d10*/  ULDC.64 UR8, c[0x0][0xae0] ;  /* 0x0002b80000087ab9 */ /* 0x000fe20000000a00 */
[----:B------:R-:W-:Y:S01]  /*8d20*/  VIADD R6, R152, 0x30 ;  /* 0x0000003098067836 */ /* 0x000fe20000000000 */
[----:B------:R-:W-:Y:S01]  /*8d30*/  UIMAD UR4, UR7, UR8, URZ ;  /* 0x00000008070472a4 */ /* 0x000fe2000f8e023f */
[----:B------:R-:W-:-:S02]  /*8d40*/  IMAD.IADD R5, R5, 0x1, R3 ;  /* 0x0000000105057824 */ /* 0x000fc400078e0203 */
[----:B------:R-:W-:Y:S01]  /*8d50*/  IMAD R3, R11, -0xc0, R0 ;  /* 0xffffff400b037824 */ /* 0x000fe200078e0200 */
[----:B------:R-:W-:Y:S01]  /*8d60*/  UIMAD UR4, UR43, UR9, UR4 ;  /* 0x000000092b0472a4 */ /* 0x000fe2000f8e0204 */
[----:B------:R-:W-:Y:S01]  /*8d70*/  IMAD.U32 R7, RZ, RZ, UR8 ;  /* 0x00000008ff077e24 */ /* 0x000fe2000f8e00ff */
[----:B------:R-:W-:Y:S01]  /*8d80*/  ULDC.64 UR6, c[0x0][0xae8] ;  /* 0x0002ba0000067ab9 */ /* 0x000fe20000000a00 */
[----:B------:R-:W-:Y:S01]  /*8d90*/  VIADD R0, R152, 0x60 ;  /* 0x0000006098007836 */ /* 0x000fe20000000000 */
[-C--:B------:R-:W-:Y:S01]  /*8da0*/  ISETP.GE.OR P3, PT, R6, R3.reuse, P0 ;  /* 0x000000030600720c */ /* 0x080fe20000766670 */
[----:B------:R-:W-:Y:S02]  /*8db0*/  VIADD R6, R152, 0x90 ;  /* 0x0000009098067836 */ /* 0x000fe40000000000 */
[----:B------:R-:W-:Y:S01]  /*8dc0*/  IMAD.WIDE.U32 R4, R7, UR43, R4 ;  /* 0x0000002b07047c25 */ /* 0x000fe2000f8e0004 */
[-C--:B------:R-:W-:Y:S02]  /*8dd0*/  ISETP.GE.OR P1, PT, R0, R3.reuse, P0 ;  /* 0x000000030000720c */ /* 0x080fe40000726670 */
[-C--:B------:R-:W-:Y:S01]  /*8de0*/  ISETP.GE.OR P2, PT, R6, R3.reuse, P0 ;  /* 0x000000030600720c */ /* 0x080fe20000746670 */
[----:B------:R-:W-:Y:S01]  /*8df0*/  VIADD R5, R5, UR4 ;  /* 0x0000000405057c36 */ /* 0x000fe20008000000 */
[----:B------:R-:W-:Y:S01]  /*8e00*/  ISETP.GE.OR P0, PT, R152, R3, P0 ;  /* 0x000000039800720c */ /* 0x000fe20000706670 */
[----:B------:R-:W-:-:S02]  /*8e10*/  UIMAD UR4, UR42, UR6, URZ ;  /* 0x000000062a0472a4 */ /* 0x000fc4000f8e023f */
[----:B------:R-:W-:Y:S02]  /*8e20*/  IMAD.U32 R7, RZ, RZ, UR6 ;  /* 0x00000006ff077e24 */ /* 0x000fe4000f8e00ff */
[----:B------:R-:W-:Y:S01]  /*8e30*/  IMAD.MOV.U32 R8, RZ, RZ, R152 ;  /* 0x000000ffff087224 */ /* 0x000fe200078e0098 */
[----:B------:R-:W-:Y:S02]  /*8e40*/  UIMAD UR4, UR41, UR7, UR4 ;  /* 0x00000007290472a4 */ /* 0x000fe4000f8e0204 */
[----:B------:R-:W-:-:S04]  /*8e50*/  IMAD.WIDE.U32 R6, R7, UR41, R4 ;  /* 0x0000002907067c25 */ /* 0x000fc8000f8e0004 */
[----:B------:R-:W-:-:S04]  /*8e60*/  IMAD.WIDE R8, R11, 0xc0, R8 ;  /* 0x000000c00b087825 */ /* 0x000fc800078e0208 */
        /* <DEDUP_REMOVED lines=12> */
[----:B------:R1:W-:Y:S04]  /*8f30*/  STG.E.128 desc[UR46][R12.64], RZ ;  /* 0x000000ff0c007986 */ /* 0x0003e8000c101d2e */
.L_x_159:
[----:B------:R-:W-:Y:S05]  /*8f40*/  BSYNC B1 ;  /* 0x0000000000017941 */ /* 0x000fea0003800000 */
.L_x_158:
        /* <DEDUP_REMOVED lines=11> */
[----:B-1----:R-:W-:Y:S01]  /*9000*/  LEA R12, P0, R4, UR6, 0x1 ;  /* 0x00000006040c7c11 */ /* 0x002fe2000f8008ff */
[----:B------:R-:W-:-:S05]  /*9010*/  IMAD.IADD R3, R5, 0x1, R3 ;  /* 0x0000000105037824 */ /* 0x000fca00078e0203 */
[----:B------:R-:W-:-:S05]  /*9020*/  LEA.HI.X R13, R4, UR7, R3, 0x1, P0 ;  /* 0x00000007040d7c11 */ /* 0x000fca00080f0c03 */
[----:B------:R2:W-:Y:S02]  /*9030*/  STG.E.128 desc[UR46][R12.64], RZ ;  /* 0x000000ff0c007986 */ /* 0x0005e4000c101d2e */
.L_x_161:
[----:B------:R-:W-:Y:S05]  /*9040*/  BSYNC B1 ;  /* 0x0000000000017941 */ /* 0x000fea0003800000 */
.L_x_160:
        /* <DEDUP_REMOVED lines=11> */
[----:B-12---:R-:W-:Y:S01]  /*9100*/  LEA R12, P0, R4, UR6, 0x1 ;  /* 0x00000006040c7c11 */ /* 0x006fe2000f8008ff */
[----:B------:R-:W-:-:S05]  /*9110*/  IMAD.IADD R3, R5, 0x1, R3 ;  /* 0x0000000105037824 */ /* 0x000fca00078e0203 */
[----:B------:R-:W-:-:S05]  /*9120*/  LEA.HI.X R13, R4, UR7, R3, 0x1, P0 ;  /* 0x00000007040d7c11 */ /* 0x000fca00080f0c03 */
[----:B------:R3:W-:Y:S02]  /*9130*/  STG.E.128 desc[UR46][R12.64], RZ ;  /* 0x000000ff0c007986 */ /* 0x0007e4000c101d2e */
.L_x_163:
[----:B------:R-:W-:Y:S05]  /*9140*/  BSYNC B1 ;  /* 0x0000000000017941 */ /* 0x000fea0003800000 */
.L_x_162:
        /* <DEDUP_REMOVED lines=13> */
[----:B------:R4:W-:Y:S02]  /*9220*/  STG.E.128 desc[UR46][R6.64], RZ ;  /* 0x000000ff06007986 */ /* 0x0009e4000c101d2e */
.L_x_154:
[----:B------:R-:W-:Y:S05]  /*9230*/  BSYNC B0 ;  /* 0x0000000000007941 */ /* 0x000fea0003800000 */
.L_x_145:
[----:B------:R-:W-:Y:S02]  /*9240*/  ULDC UR4, c[0x0][0xc14] ;  /* 0x0003050000047ab9 */ /* 0x000fe40000000800 */
[----:B------:R-:W-:-:S13]  /*9250*/  ISETP.GE.AND P0, PT, R27, UR4, PT ;  /* 0x000000041b007c0c */ /* 0x000fda000bf06270 */
[----:B------:R-:W-:Y:S05]  /*9260*/  @!P0 BRA `(.L_x_164) ;  /* 0xffffff7c00388947 */ /* 0x000fea000383ffff */
[----:B------:R-:W-:Y:S05]  /*9270*/  EXIT ;  /* 0x000000000000794d */ /* 0x000fea0003800000 */
.L_x_121:
[----:B------:R-:W-:-:S08]  /*9280*/  NOP ;  /* 0x0000000000007918 */ /* 0x000fd00000000000 */
[----:B------:R-:W0:-:S00]  /*9290*/  USETMAXREG.DEALLOC.CTAPOOL 0x20 ;  /* 0x00000020000079c8 */ /* 0x000e0000080e0500 */
[----:B0-----:R-:W-:-:S06]  /*92a0*/  LOP3.LUT R0, R0, 0x3, RZ, 0xc0, !PT ;  /* 0x0000000300007812 */ /* 0x001fcc00078ec0ff */
[----:B------:R-:W0:Y:S02]  /*92b0*/  SHFL.IDX PT, R0, R0, RZ, 0x1f ;  /* 0x00001fff00007589 */ /* 0x000e2400000e0000 */
[----:B0-----:R-:W-:-:S13]  /*92c0*/  ISETP.NE.AND P0, PT, R0, RZ, PT ;  /* 0x000000ff0000720c */ /* 0x001fda0003f05270 */
[----:B------:R-:W-:Y:S05]  /*92d0*/  @P0 EXIT ;  /* 0x000000000000094d */ /* 0x000fea0003800000 */
[----:B------:R-:W0:Y:S01]  /*92e0*/  S2R R2, SR_TID.X ;  /* 0x0000000000027919 */ /* 0x000e220000002100 */
[----:B------:R-:W-:Y:S01]  /*92f0*/  LOP3.LUT R6, R6, 0xffffffdf, RZ, 0xc0, !PT ;  /* 0xffffffdf06067812 */ /* 0x000fe200078ec0ff */
[----:B------:R-:W-:Y:S01]  /*9300*/  ULDC UR5, c[0x0][0xc14] ;  /* 0x0003050000057ab9 */ /* 0x000fe20000000800 */
[----:B------:R-:W-:Y:S01]  /*9310*/  IMAD.MOV.U32 R0, RZ, RZ, RZ ;  /* 0x000000ffff007224 */ /* 0x000fe200078e00ff */
[----:B------:R-:W1:Y:S01]  /*9320*/  S2UR UR6, SR_CTAID.X ;  /* 0x00000000000679c3 */ /* 0x000e620000002500 */
[----:B------:R-:W-:Y:S01]  /*9330*/  ULDC UR4, c[0x0][0xc10] ;  /* 0x0003040000047ab9 */ /* 0x000fe20000000800 */
[----:B0-----:R-:W-:-:S04]  /*9340*/  LOP3.LUT R27, R2, 0x1f, RZ, 0xc0, !PT ;  /* 0x0000001f021b7812 */ /* 0x001fc800078ec0ff */
[----:B------:R-:W-:-:S13]  /*9350*/  ISETP.NE.AND P0, PT, R27, 0x1f, PT ;  /* 0x0000001f1b00780c */ /* 0x000fda0003f05270 */
[----:B------:R-:W-:Y:S02]  /*9360*/  @P0 LOP3.LUT R6, R6, 0x20, RZ, 0xfc, !PT ;  /* 0x0000002006060812 */ /* 0x000fe400078efcff */
[----:B------:R-:W-:-:S13]  /*9370*/  ISETP.GE.OR P0, PT, R27, UR5, !P0 ;  /* 0x000000051b007c0c */ /* 0x000fda000c706670 */
[----:B------:R-:W0:Y:S02]  /*9380*/  @!P0 LDC.64 R2, c[0x0][0xc58] ;  /* 0x00031600ff028b82 */ /* 0x000e240000000a00 */
[----:B0-----:R-:W-:-:S05]  /*9390*/  @!P0 IMAD.WIDE.U32 R2, R27, 0x4, R2 ;  /* 0x000000041b028825 */ /* 0x001fca00078e0002 */
[----:B------:R-:W2:Y:S01]  /*93a0*/  @!P0 LDG.E R0, desc[UR46][R2.64] ;  /* 0x0000002e02008981 */ /* 0x000ea2000c1e1900 */
[C---:B------:R-:W-:Y:S01]  /*93b0*/  ISETP.NE.AND P1, PT, R27.reuse, RZ, PT ;  /* 0x000000ff1b00720c */ /* 0x040fe20003f25270 */
[----:B------:R-:W-:Y:S01]  /*93c0*/  IMAD.MOV.U32 R16, RZ, RZ, RZ ;  /* 0x000000ffff107224 */ /* 0x000fe200078e00ff */
[----:B------:R-:W-:Y:S02]  /*93d0*/  ISETP.GE.U32.AND P0, PT, R27, 0x2, PT ;  /* 0x000000021b00780c */ /* 0x000fe40003f06070 */
[----:B------:R-:W-:-:S09]  /*93e0*/  LOP3.LUT R6, R6, 0xfffffffe, RZ, 0xc0, !PT ;  /* 0xfffffffe06067812 */ /* 0x000fd200078ec0ff */
[----:B------:R-:W-:-:S04]  /*93f0*/  @P1 LOP3.LUT R6, R6, 0x1, RZ, 0xfc, !PT ;  /* 0x0000000106061812 */ /* 0x000fc800078efcff */
[----:B------:R-:W-:-:S04]  /*9400*/  LOP3.LUT R6, R6, 0xffffffef, RZ, 0xc0, !PT ;  /* 0xffffffef06067812 */ /* 0x000fc800078ec0ff */
[----:B------:R-:W-:-:S04]  /*9410*/  @P0 LOP3.LUT R6, R6, 0x10, RZ, 0xfc, !PT ;  /* 0x0000001006060812 */ /* 0x000fc800078efcff */
[----:B------:R-:W-:Y:S01]  /*9420*/  LOP3.LUT R6, R6, 0xfffffff7, RZ, 0xc0, !PT ;  /* 0xfffffff706067812 */ /* 0x000fe200078ec0ff */
[----:B--2---:R-:W0:Y:S02]  /*9430*/  SHFL.UP PT, R4, R0, 0x1, RZ ;  /* 0x0420000000047989 */ /* 0x004e2400000e00ff */
[----:B0-----:R-:W-:-:S05]  /*9440*/  SEL R5, R4, RZ, P1 ;  /* 0x000000ff04057207 */ /* 0x001fca0000800000 */
[----:B------:R-:W-:-:S05]  /*9450*/  IMAD.IADD R5, R0, 0x1, R5 ;  /* 0x0000000100057824 */ /* 0x000fca00078e0205 */
[----:B------:R-:W0:Y:S02]  /*9460*/  SHFL.UP PT, R4, R5, 0x2, RZ ;  /* 0x0440000005047989 */ /* 0x000e2400000e00ff */
[----:B0-----:R-:W-:Y:S02]  /*9470*/  SEL R4, R4, RZ, P0 ;  /* 0x000000ff04047207 */ /* 0x001fe40000000000 */
[----:B------:R-:W-:-:S03]  /*9480*/  ISETP.GE.U32.AND P0, PT, R27, 0x4, PT ;  /* 0x000000041b00780c */ /* 0x000fc60003f06070 */
[----:B------:R-:W-:-:S05]  /*9490*/  IMAD.IADD R4, R5, 0x1, R4 ;  /* 0x0000000105047824 */ /* 0x000fca00078e0204 */
[----:B------:R-:W0:Y:S05]  /*94a0*/  SHFL.UP PT, R7, R4, 0x4, RZ ;  /* 0x0480000004077989 */ /* 0x000e2a00000e00ff */
[----:B------:R-:W-:-:S04]  /*94b0*/  @P0 LOP3.LUT R6, R6, 0x8, RZ, 0xfc, !PT ;  /* 0x0000000806060812 */ /* 0x000fc800078efcff */
[----:B------:R-:W-:Y:S02]  /*94c0*/  LOP3.LUT R6, R6, 0xfffffffb, RZ, 0xc0, !PT ;  /* 0xfffffffb06067812 */ /* 0x000fe400078ec0ff */
[----:B0-----:R-:W-:Y:S02]  /*94d0*/  SEL R7, R7, RZ, P0 ;  /* 0x000000ff07077207 */ /* 0x001fe40000000000 */
[----:B------:R-:W-:-:S03]  /*94e0*/  ISETP.GE.U32.AND P0, PT, R27, 0x8, PT ;  /* 0x000000081b00780c */ /* 0x000fc60003f06070 */
[----:B------:R-:W-:Y:S02]  /*94f0*/  IMAD.IADD R7, R4, 0x1, R7 ;  /* 0x0000000104077824 */ /* 0x000fe400078e0207 */
[----:B------:R-:W-:-:S03]  /*9500*/  IMAD.MOV.U32 R4, RZ, RZ, RZ ;  /* 0x000000ffff047224 */ /* 0x000fc600078e00ff */
[----:B------:R-:W0:Y:S05]  /*9510*/  SHFL.UP PT, R2, R7, 0x8, RZ ;  /* 0x0500000007027989 */ /* 0x000e2a00000e00ff */
[----:B------:R-:W-:-:S04]  /*9520*/  @P0 LOP3.LUT R6, R6, 0x4, RZ, 0xfc, !PT ;  /* 0x0000000406060812 */ /* 0x000fc800078efcff */
[----:B------:R-:W-:Y:S02]  /*9530*/  LOP3.LUT R6, R6, 0xfffffffd, RZ, 0xc0, !PT ;  /* 0xfffffffd06067812 */ /* 0x000fe400078ec0ff */
[----:B0-----:R-:W-:Y:S02]  /*9540*/  SEL R2, R2, RZ, P0 ;  /* 0x000000ff02027207 */ /* 0x001fe40000000000 */
[----:B------:R-:W-:-:S03]  /*9550*/  ISETP.GE.U32.AND P0, PT, R27, 0x10, PT ;  /* 0x000000101b00780c */ /* 0x000fc60003f06070 */
[----:B------:R-:W-:-:S05]  /*9560*/  IMAD.IADD R2, R7, 0x1, R2 ;  /* 0x0000000107027824 */ /* 0x000fca00078e0202 */
[----:B------:R-:W0:Y:S05]  /*9570*/  SHFL.UP PT, R3, R2, 0x10, RZ ;  /* 0x0600000002037989 */ /* 0x000e2a00000e00ff */
[----:B------:R-:W-:Y:S02]  /*9580*/  @P0 LOP3.LUT R6, R6, 0x2, RZ, 0xfc, !PT ;  /* 0x0000000206060812 */ /* 0x000fe400078efcff */
[----:B0-----:R-:W-:-:S05]  /*9590*/  SEL R3, R3, RZ, P0 ;  /* 0x000000ff03037207 */ /* 0x001fca0000000000 */
[----:B------:R-:W-:-:S05]  /*95a0*/  IMAD.IADD R8, R2, 0x1, R3 ;  /* 0x0000000102087824 */ /* 0x000fca00078e0203 */
[----:B------:R-:W0:Y:S02]  /*95b0*/  SHFL.IDX PT, R5, R8, 0x1f, 0x1f ;  /* 0x03e01f0008057f89 */ /* 0x000e2400000e0000 */
[----:B0-----:R-:W-:-:S04]  /*95c0*/  IMAD R5, R5, UR4, RZ ;  /* 0x0000000405057c24 */ /* 0x001fc8000f8e02ff */
[----:B------:R-:W-:Y:S01]  /*95d0*/  IMAD.MOV.U32 R2, RZ, RZ, R5 ;  /* 0x000000ffff027224 */ /* 0x000fe200078e0005 */
[----:B-1----:R-:W-:-:S13]  /*95e0*/  ISETP.GT.AND P0, PT, R5, UR6, PT ;  /* 0x0000000605007c0c */ /* 0x002fda000bf04270 */
[----:B------:R-:W-:Y:S05]  /*95f0*/  @P0 BRA `(.L_x_165) ;  /* 0x0000000000b00947 */ /* 0x000fea0003800000 */
[----:B------:R-:W-:Y:S01]  /*9600*/  IMAD.MOV.U32 R5, RZ, RZ, R2 ;  /* 0x000000ffff057224 */ /* 0x000fe200078e0002 */
[----:B------:R-:W-:Y:S01]  /*9610*/  ULDC UR5, c[0x0][0xc14] ;  /* 0x0003050000057ab9 */ /* 0x000fe20000000800 */
[----:B------:R-:W-:Y:S01]  /*9620*/  IMAD.MOV.U32 R4, RZ, RZ, RZ ;  /* 0x000000ffff047224 */ /* 0x000fe200078e00ff */
[----:B------:R-:W-:Y:S01]  /*9630*/  ULDC UR7, c[0x0][0xc14] ;  /* 0x0003050000077ab9 */ /* 0x000fe20000000800 */
[----:B------:R-:W-:-:S05]  /*9640*/  ULDC UR4, c[0x0][0xc10] ;  /* 0x0003040000047ab9 */ /* 0x000fca0000000800 */
.L_x_169:
[----:B------:R-:W-:Y:S02]  /*9650*/  VIADD R4, R4, 0x1f ;  /* 0x0000001f04047836 */ /* 0x000fe40000000000 */
[----:B------:R-:W-:-:S03]  /*9660*/  IMAD.U32 R19, RZ, RZ, UR7 ;  /* 0x00000007ff137e24 */ /* 0x000fc6000f8e00ff */
[----:B------:R-:W-:-:S13]  /*9670*/  ISETP.GE.AND P0, PT, R4, UR5, PT ;  /* 0x0000000504007c0c */ /* 0x000fda000bf06270 */
[----:B------:R-:W-:Y:S05]  /*9680*/  @P0 BRA `(.L_x_166) ;  /* 0x0000000400380947 */ /* 0x000fea0003800000 */
[C---:B------:R-:W-:Y:S01]  /*9690*/  IMAD.IADD R7, R27.reuse, 0x1, R4 ;  /* 0x000000011b077824 */ /* 0x040fe200078e0204 */
[----:B------:R-:W-:Y:S01]  /*96a0*/  ISETP.NE.AND P1, PT, R27, 0x1f, PT ;  /* 0x0000001f1b00780c */ /* 0x000fe20003f25270 */
[----:B------:R-:W-:Y:S01]  /*96b0*/  BSSY B0, `(.L_x_167) ;  /* 0x0000007000007945 */ /* 0x000fe20003800000 */
[----:B------:R-:W-:Y:S02]  /*96c0*/  IMAD.MOV.U32 R0, RZ, RZ, RZ ;  /* 0x000000ffff007224 */ /* 0x000fe400078e00ff */
[----:B------:R-:W-:-:S13]  /*96d0*/  ISETP.GE.OR P0, PT, R7, UR5, !P1 ;  /* 0x0000000507007c0c */ /* 0x000fda000cf06670 */
[----:B------:R-:W-:Y:S05]  /*96e0*/  @P0 BRA `(.L_x_168) ;  /* 0x00000000000c0947 */ /* 0x000fea0003800000 */
[----:B------:R-:W0:Y:S02]  /*96f0*/  LDC.64 R2, c[0x0][0xc58] ;  /* 0x00031600ff027b82 */ /* 0x000e240000000a00 */
[----:B0-----:R-:W-:-:S05]  /*9700*/  IMAD.WIDE R2, R7, 0x4, R2 ;  /* 0x0000000407027825 */ /* 0x001fca00078e0202 */
[----:B------:R0:W5:Y:S02]  /*9710*/  LDG.E R0, desc[UR46][R2.64] ;  /* 0x0000002e02007981 */ /* 0x000164000c1e1900 */
.L_x_168:
[----:B------:R-:W-:Y:S05]  /*9720*/  BSYNC B0 ;  /* 0x0000000000007941 */ /* 0x000fea0003800000 */
.L_x_167:
[----:B0----5:R-:W0:Y:S01]  /*9730*/  SHFL.UP PT, R2, R0, 0x1, RZ ;  /* 0x0420000000027989 */ /* 0x021e2200000e00ff */
[C---:B------:R-:W-:Y:S02]  /*9740*/  ISETP.NE.AND P0, PT, R27.reuse, RZ, PT ;  /* 0x000000ff1b00720c */ /* 0x040fe40003f05270 */
[C---:B------:R-:W-:Y:S02]  /*9750*/  ISETP.GE.U32.AND P1, PT, R27.reuse, 0x2, PT ;  /* 0x000000021b00780c */ /* 0x040fe40003f26070 */
[----:B0-----:R-:W-:Y:S02]  /*9760*/  SEL R3, R2, RZ, P0 ;  /* 0x000000ff02037207 */ /* 0x001fe40000000000 */
[----:B------:R-:W-:-:S03]  /*9770*/  ISETP.GE.U32.AND P0, PT, R27, 0x4, PT ;  /* 0x000000041b00780c */ /* 0x000fc60003f06070 */
[----:B------:R-:W-:-:S05]  /*9780*/  IMAD.IADD R3, R0, 0x1, R3 ;  /* 0x0000000100037824 */ /* 0x000fca00078e0203 */
[----:B------:R-:W0:Y:S02]  /*9790*/  SHFL.UP PT, R2, R3, 0x2, RZ ;  /* 0x0440000003027989 */ /* 0x000e2400000e00ff */
        /* <DEDUP_REMOVED lines=8> */
[----:B0-----:R-:W-:-:S05]  /*9820*/  SEL R8, R8, RZ, P1 ;  /* 0x000000ff08087207 */ /* 0x001fca0000800000 */
[----:B------:R-:W-:-:S05]  /*9830*/  IMAD.IADD R8, R7, 0x1, R8 ;  /* 0x0000000107087824 */ /* 0x000fca00078e0208 */
[----:B------:R-:W0:Y:S02]  /*9840*/  SHFL.UP PT, R9, R8, 0x10, RZ ;  /* 0x0600000008097989 */ /* 0x000e2400000e00ff */
[----:B0-----:R-:W-:-:S05]  /*9850*/  SEL R9, R9, RZ, P0 ;  /* 0x000000ff09097207 */ /* 0x001fca0000000000 */
[----:B------:R-:W-:-:S05]  /*9860*/  IMAD.IADD R8, R8, 0x1, R9 ;  /* 0x0000000108087824 */ /* 0x000fca00078e0209 */
[----:B------:R-:W0:Y:S02]  /*9870*/  SHFL.IDX PT, R3, R8, 0x1f, 0x1f ;  /* 0x03e01f0008037f89 */ /* 0x000e2400000e0000 */
[----:B0-----:R-:W-:-:S04]  /*9880*/  IMAD R2, R3, UR4, RZ ;  /* 0x0000000403027c24 */ /* 0x001fc8000f8e02ff */
[----:B------:R-:W-:-:S05]  /*9890*/  IMAD.IADD R5, R2, 0x1, R5 ;  /* 0x0000000102057824 */ /* 0x000fca00078e0205 */
[----:B------:R-:W-:-:S13]  /*98a0*/  ISETP.GT.AND P0, PT, R5, UR6, PT ;  /* 0x0000000605007c0c */ /* 0x000fda000bf04270 */
[----:B------:R-:W-:Y:S05]  /*98b0*/  @!P0 BRA `(.L_x_169) ;  /* 0xfffffffc00648947 */ /* 0x000fea000383ffff */
.L_x_165:
[----:B------:R-:W-:-:S04]  /*98c0*/  IMAD.IADD R11, R5, 0x1, -R2 ;  /* 0x00000001050b7824 */ /* 0x000fc800078e0a02 */
[----:B------:R-:W-:-:S05]  /*98d0*/  IMAD R2, R8, UR4, R11 ;  /* 0x0000000408027c24 */ /* 0x000fca000f8e020b */
[----:B------:R-:W-:-:S13]  /*98e0*/  ISETP.GT.AND P0, PT, R2, UR6, PT ;  /* 0x0000000602007c0c */ /* 0x000fda000bf04270 */
[----:B------:R-:W-:-:S04]  /*98f0*/  VOTE.ANY R7, PT, !P0 ;  /* 0x0000000000077806 */ /* 0x000fc800040e0100 */
[----:B------:R-:W0:Y:S01]  /*9900*/  POPC R19, R7 ;  /* 0x0000000700137309 */ /* 0x000e220000000000 */
[----:B------:R-:W-:Y:S01]  /*9910*/  ISETP.NE.AND P0, PT, R7, RZ, PT ;  /* 0x000000ff0700720c */ /* 0x000fe20003f05270 */
[----:B0-----:R-:W0:Y:S02]  /*9920*/  SHFL.IDX PT, R0, R0, R19, 0x1f ;  /* 0x00001f1300007589 */ /* 0x001e2400000e0000 */
[----:B0-----:R-:W-:-:S04]  /*9930*/  IABS R5, R0 ;  /* 0x0000000000057213 */ /* 0x001fc80000000000 */
[----:B------:R-:W0:Y:S08]  /*9940*/  I2F.RP R9, R5 ;  /* 0x0000000500097306 */ /* 0x000e300000209400 */
[----:B0-----:R-:W0:Y:S02]  /*9950*/  MUFU.RCP R9, R9 ;  /* 0x0000000900097308 */ /* 0x001e240000001000 */
[----:B0-----:R-:W-:-:S06]  /*9960*/  VIADD R2, R9, 0xffffffe ;  /* 0x0ffffffe09027836 */ /* 0x001fcc0000000000 */
[----:B------:R0:W1:Y:S01]  /*9970*/  F2I.FTZ.U32.TRUNC.NTZ R3, R2 ;  /* 0x0000000200037305 */ /* 0x000062000021f000 */
[----:B------:R-:W-:Y:S05]  /*9980*/  @!P0 BRA `(.L_x_170) ;  /* 0x0000000000088947 */ /* 0x000fea0003800000 */
[----:B------:R-:W-:-:S05]  /*9990*/  VIADD R7, R19, 0xffffffff ;  /* 0xffffffff13077836 */ /* 0x000fca0000000000 */
[----:B------:R2:W3:Y:S02]  /*99a0*/  SHFL.IDX PT, R16, R8, R7, 0x1f ;  /* 0x00001f0708107589 */ /* 0x0004e400000e0000 */
.L_x_170:
[----:B---3--:R-:W-:Y:S01]  /*99b0*/  IMAD R16, R16, UR4, R11 ;  /* 0x0000000410107c24 */ /* 0x008fe2000f8e020b */
[----:B------:R-:W-:Y:S01]  /*99c0*/  IABS R10, R0 ;  /* 0x00000000000a7213 */ /* 0x000fe20000000000 */
[----:B01----:R-:W-:Y:S02]  /*99d0*/  IMAD.MOV R2, RZ, RZ, -R3 ;  /* 0x000000ffff027224 */ /* 0x003fe400078e0a03 */
[----:B------:R-:W-:Y:S01]  /*99e0*/  IMAD.IADD R19, R19, 0x1, R4 ;  /* 0x0000000113137824 */ /* 0x000fe200078e0204 */
[----:B------:R-:W-:Y:S01]  /*99f0*/  IADD3 R9, -R16, UR6, RZ ;  /* 0x0000000610097c10 */ /* 0x000fe2000fffe1ff */
[----:B--2---:R-:W-:Y:S02]  /*9a00*/  IMAD R7, R2, R5, RZ ;  /* 0x0000000502077224 */ /* 0x004fe400078e02ff */
[----:B------:R-:W-:Y:S01]  /*9a10*/  IMAD.MOV.U32 R2, RZ, RZ, RZ ;  /* 0x000000ffff027224 */ /* 0x000fe200078e00ff */
[----:B------:R-:W-:Y:S01]  /*9a20*/  IABS R8, R9 ;  /* 0x0000000900087213 */ /* 0x000fe20000000000 */
[----:B------:R-:W-:-:S02]  /*9a30*/  IMAD.MOV R10, RZ, RZ, -R10 ;  /* 0x000000ffff0a7224 */ /* 0x000fc400078e0a0a */
[----:B------:R-:W-:-:S04]  /*9a40*/  IMAD.HI.U32 R2, R3, R7, R2 ;  /* 0x0000000703027227 */ /* 0x000fc800078e0002 */
[----:B------:R-:W-:Y:S02]  /*9a50*/  IMAD.MOV.U32 R3, RZ, RZ, R8 ;  /* 0x000000ffff037224 */ /* 0x000fe400078e0008 */
[----:B------:R-:W-:Y:S02]  /*9a60*/  IMAD.MOV.U32 R8, RZ, RZ, R10 ;  /* 0x000000ffff087224 */ /* 0x000fe400078e000a */
[----:B------:R-:W-:-:S04]  /*9a70*/  IMAD.HI.U32 R2, R2, R3, RZ ;  /* 0x0000000302027227 */ /* 0x000fc800078e00ff */
[----:B------:R-:W-:Y:S01]  /*9a80*/  IMAD R8, R2, R8, R3 ;  /* 0x0000000802087224 */ /* 0x000fe200078e0203 */
[----:B------:R-:W-:-:S04]  /*9a90*/  LOP3.LUT R3, R9, R0, RZ, 0x3c, !PT ;  /* 0x0000000009037212 */ /* 0x000fc800078e3cff */
[----:B------:R-:W-:-:S13]  /*9aa0*/  ISETP.GT.U32.AND P0, PT, R5, R8, PT ;  /* 0x000000080500720c */ /* 0x000fda0003f04070 */
[----:B------:R-:W-:Y:S02]  /*9ab0*/  @!P0 IMAD.IADD R8, R8, 0x1, -R5 ;  /* 0x0000000108088824 */ /* 0x000fe400078e0a05 */
[----:B------:R-:W-:-:S03]  /*9ac0*/  @!P0 VIADD R2, R2, 0x1 ;  /* 0x0000000102028836 */ /* 0x000fc60000000000 */
[----:B------:R-:W-:-:S13]  /*9ad0*/  ISETP.GE.U32.AND P0, PT, R8, R5, PT ;  /* 0x000000050800720c */ /* 0x000fda0003f06070 */
[----:B------:R-:W-:Y:S01]  /*9ae0*/  @P0 VIADD R2, R2, 0x1 ;  /* 0x0000000102020836 */ /* 0x000fe20000000000 */
[----:B------:R-:W-:-:S13]  /*9af0*/  ISETP.GE.AND P0, PT, R3, RZ, PT ;  /* 0x000000ff0300720c */ /* 0x000fda0003f06270 */
[----:B------:R-:W-:Y:S01]  /*9b00*/  @!P0 IMAD.MOV R2, RZ, RZ, -R2 ;  /* 0x000000ffff028224 */ /* 0x000fe200078e0a02 */
[----:B------:R-:W-:-:S13]  /*9b10*/  ISETP.NE.AND P0, PT, R0, RZ, PT ;  /* 0x000000ff0000720c */ /* 0x000fda0003f05270 */
[----:B------:R-:W-:-:S05]  /*9b20*/  @!P0 LOP3.LUT R2, RZ, R0, RZ, 0x33, !PT ;  /* 0x00000000ff028212 */ /* 0x000fca00078e33ff */
[--C-:B------:R-:W-:Y:S02]  /*9b30*/  IMAD.MOV R17, RZ, RZ, -R2.reuse ;  /* 0x000000ffff117224 */ /* 0x100fe400078e0a02 */
[----:B------:R-:W-:Y:S02]  /*9b40*/  IMAD.MOV.U32 R18, RZ, RZ, R2 ;  /* 0x000000ffff127224 */ /* 0x000fe400078e0002 */
[----:B------:R-:W-:Y:S01]  /*9b50*/  IMAD R17, R0, R17, R9 ;  /* 0x0000001100117224 */ /* 0x000fe200078e0209 */
[----:B------:R-:W-:Y:S06]  /*9b60*/  BRA `(.L_x_171) ;  /* 0x00000000000c7947 */ /* 0x000fec0003800000 */
.L_x_166:
[----:B------:R-:W-:Y:S02]  /*9b70*/  IMAD.MOV.U32 R17, RZ, RZ, RZ ;  /* 0x000000ffff117224 */ /* 0x000fe400078e00ff */
[----:B------:R-:W-:Y:S02]  /*9b80*/  IMAD.U32 R16, RZ, RZ, UR6 ;  /* 0x00000006ff107e24 */ /* 0x000fe4000f8e00ff */
[----:B------:R-:W-:-:S07]  /*9b90*/  IMAD.MOV.U32 R18, RZ, RZ, RZ ;  /* 0x000000ffff127224 */ /* 0x000fce00078e00ff */
.L_x_171:
[----:B------:R-:W-:Y:S01]  /*9ba0*/  ISETP.NE.AND P0, PT, R27, RZ, PT ;  /* 0x000000ff1b00720c */ /* 0x000fe20003f05270 */
[----:B------:R0:W-:Y:S01]  /*9bb0*/  STL [R1+0xc], RZ ;  /* 0x00000cff01007387 */ /* 0x0001e20000100800 */
[----:B------:R-:W-:Y:S02]  /*9bc0*/  IMAD.MOV.U32 R24, RZ, RZ, 0x1 ;  /* 0x00000001ff187424 */ /* 0x000fe400078e00ff */
[----:B------:R-:W-:-:S09]  /*9bd0*/  IMAD.MOV.U32 R22, RZ, RZ, RZ ;  /* 0x000000ffff167224 */ /* 0x000fd200078e00ff */
[----:B------:R-:W1:Y:S01]  /*9be0*/  @!P0 S2R R3, SR_CgaCtaId ;  /* 0x0000000000038919 */ /* 0x000e620000008800 */
[----:B------:R-:W-:-:S04]  /*9bf0*/  @!P0 MOV R0, 0x400 ;  /* 0x0000040000008802 */ /* 0x000fc80000000f00 */
[----:B-1----:R-:W-:-:S05]  /*9c00*/  @!P0 LEA R0, R3, R0, 0x18 ;  /* 0x0000000003008211 */ /* 0x002fca00078ec0ff */
[----:B------:R0:W-:Y:S01]  /*9c10*/  @!P0 STS.128 [R0+0x308d0], R16 ;  /* 0x0308d01000008388 */ /* 0x0001e20000000c00 */
[----:B------:R-:W-:Y:S06]  /*9c20*/  BAR.ARV 0x5, 0x1a0 ;  /* 0x0146800000007b1d */ /* 0x000fec0000002000 */
[----:B------:R-:W-:-:S13]  /*9c30*/  ISETP.GE.AND P0, PT, R19, UR5, PT ;  /* 0x0000000513007c0c */ /* 0x000fda000bf06270 */
[----:B------:R-:W-:Y:S05]  /*9c40*/  @P0 BRA `(.L_x_172) ;  /* 0x0000003000140947 */ /* 0x000fea0003800000 */
[----:B------:R1:W-:Y:S01]  /*9c50*/  STL [R1+0xc], RZ ;  /* 0x00000cff01007387 */ /* 0x0003e20000100800 */
[----:B------:R-:W-:Y:S01]  /*9c60*/  IMAD.MOV.U32 R24, RZ, RZ, 0x1 ;  /* 0x00000001ff187424 */ /* 0x000fe200078e00ff */
[----:B------:R-:W-:Y:S01]  /*9c70*/  ULDC UR37, c[0x0][0xc] ;  /* 0x0000030000257ab9 */ /* 0x000fe20000000800 */
[----:B------:R-:W-:Y:S01]  /*9c80*/  IMAD.MOV.U32 R22, RZ, RZ, RZ ;  /* 0x000000ffff167224 */ /* 0x000fe200078e00ff */
[----:B------:R-:W-:-:S06]  /*9c90*/  ULDC.64 UR38, c[0x0][0x198] ;  /* 0x0000660000267ab9 */ /* 0x000fcc0000000a00 */
.L_x_235:
[----:B--2---:R-:W2:Y:S02]  /*9ca0*/  LDC.64 R28, c[0x0][0xc60] ;  /* 0x00031800ff1c7b82 */ /* 0x004ea40000000a00 */
[----:B--2---:R-:W-:-:S06]  /*9cb0*/  IMAD.WIDE R28, R19, 0x4, R28 ;  /* 0x00000004131c7825 */ /* 0x004fcc00078e021c */
[----:B------:R-:W2:Y:S01]  /*9cc0*/  LDG.E R28, desc[UR46][R28.64] ;  /* 0x0000002e1c1c7981 */ /* 0x000ea2000c1e1900 */
[----:B------:R-:W-:Y:S05]  /*9cd0*/  YIELD ;  /* 0x0000000000007946 */ /* 0x000fea0003800000 */
[----:B------:R-:W-:Y:S01]  /*9ce0*/  ULDC.64 UR4, c[0x0][0xa28] ;  /* 0x00028a0000047ab9 */ /* 0x000fe20000000a00 */
[----:B------:R-:W-:Y:S01]  /*9cf0*/  IMAD.MOV.U32 R23, RZ, RZ, RZ ;  /* 0x000000ffff177224 */ /* 0x000fe200078e00ff */
[----:B------:R-:W-:-:S04]  /*9d00*/  ISETP.NE.U32.AND P0, PT, RZ, UR4, PT ;  /* 0x00000004ff007c0c */ /* 0x000fc8000bf05070 */
[----:B------:R-:W-:Y:S01]  /*9d10*/  ISETP.NE.AND.EX P0, PT, RZ, UR5, PT, P0 ;  /* 0x00000005ff007c0c */ /* 0x000fe2000bf05300 */
[----:B0-----:R-:W-:Y:S01]  /*9d20*/  IMAD.MOV.U32 R0, RZ, RZ, RZ ;  /* 0x000000ffff007224 */ /* 0x001fe200078e00ff */
[----:B--2---:R-:W-:-:S11]  /*9d30*/  SHF.R.S32.HI R5, RZ, 0x1f, R28 ;  /* 0x0000001fff057819 */ /* 0x004fd6000001141c */
[----:B------:R-:W-:-:S04]  /*9d40*/  @P0 LEA R2, P1, R28, UR4, 0x2 ;  /* 0x000000041c020c11 */ /* 0x000fc8000f8210ff */
[----:B------:R-:W-:Y:S01]  /*9d50*/  @P0 LEA.HI.X R3, R28, UR5, R5, 0x2, P1 ;  /* 0x000000051c030c11 */ /* 0x000fe200088f1405 */
[----:B------:R-:W-:-:S04]  /*9d60*/  ULDC.64 UR4, c[0x0][0xa00] ;  /* 0x0002800000047ab9 */ /* 0x000fc80000000a00 */
[----:B------:R0:W5:Y:S01]  /*9d70*/  @P0 LDG.E R23, desc[UR46][R2.64] ;  /* 0x0000002e02170981 */ /* 0x000162000c1e1900 */
[----:B------:R-:W-:-:S04]  /*9d80*/  ISETP.NE.U32.AND P0, PT, RZ, UR4, PT ;  /* 0x00000004ff007c0c */ /* 0x000fc8000bf05070 */
[----:B------:R-:W-:-:S13]  /*9d90*/  ISETP.NE.AND.EX P0, PT, RZ, UR5, PT, P0 ;  /* 0x00000005ff007c0c */ /* 0x000fda000bf05300 */
[----:B0-----:R-:W-:-:S04]  /*9da0*/  @P0 LEA R2, P1, R28, UR4, 0x2 ;  /* 0x000000041c020c11 */ /* 0x001fc8000f8210ff */
[----:B------:R-:W-:Y:S01]  /*9db0*/  @P0 LEA.HI.X R3, R28, UR5, R5, 0x2, P1 ;  /* 0x000000051c030c11 */ /* 0x000fe200088f1405 */
[----:B------:R-:W-:-:S04]  /*9dc0*/  ULDC.64 UR4, c[0x0][0xa20] ;  /* 0x0002880000047ab9 */ /* 0x000fc80000000a00 */
[----:B------:R-:W2:Y:S01]  /*9dd0*/  @P0 LDG.E R0, desc[UR46][R2.64] ;  /* 0x0000002e02000981 */ /* 0x000ea2000c1e1900 */
[----:B------:R-:W-:Y:S01]  /*9de0*/  ISETP.NE.U32.AND P0, PT, RZ, UR4, PT ;  /* 0x00000004ff007c0c */ /* 0x000fe2000bf05070 */
[----:B------:R-:W-:-:S03]  /*9df0*/  IMAD.SHL.U32 R6, R28, 0x4, RZ ;  /* 0x000000041c067824 */ /* 0x000fc600078e00ff */
[----:B------:R-:W-:-:S13]  /*9e00*/  ISETP.NE.AND.EX P0, PT, RZ, UR5, PT, P0 ;  /* 0x00000005ff007c0c */ /* 0x000fda000bf05300 */
[----:B------:R-:W-:Y:S01]  /*9e10*/  @P0 IADD3 R4, P1, R6, UR4, RZ ;  /* 0x0000000406040c10 */ /* 0x000fe2000ff3e0ff */
[----:B--2---:R0:W-:Y:S04]  /*9e20*/  STL [R1+0x10], R0 ;  /* 0x0000100001007387 */ /* 0x0041e80000100800 */
[----:B------:R2:W-:Y:S01]  /*9e30*/  STL [R1], R6 ;  /* 0x0000000601007387 */ /* 0x0005e20000100800 */
[----:B0-----:R-:W-:-:S04]  /*9e40*/  SHF.L.U64.HI R0, R28, 0x2, R5 ;  /* 0x000000021c007819 */ /* 0x001fc80000010205 */
[----:B------:R-:W-:Y:S01]  /*9e50*/  @P0 IADD3.X R5, R0, UR5, RZ, P1, !PT ;  /* 0x0000000500050c10 */ /* 0x000fe20008ffe4ff */
[----:B------:R-:W-:Y:S01]  /*9e60*/  ULDC.64 UR4, c[0x0][0xa08] ;  /* 0x0002820000047ab9 */ /* 0x000fe20000000a00 */
[----:B------:R0:W-:Y:S01]  /*9e70*/  STL [R1+0x4], R0 ;  /* 0x0000040001007387 */ /* 0x0001e20000100800 */
[----:B------:R-:W-:Y:S01]  /*9e80*/  IADD3 R2, P1, R6, UR4, RZ ;  /* 0x0000000406027c10 */ /* 0x000fe2000ff3e0ff */
[----:B--2---:R-:W-:-:S03]  /*9e90*/  IMAD.MOV.U32 R6, RZ, RZ, RZ ;  /* 0x000000ffff067224 */ /* 0x004fc600078e00ff */
[----:B------:R-:W-:Y:S02]  /*9ea0*/  IADD3.X R3, R0, UR5, RZ, P1, !PT ;  /* 0x0000000500037c10 */ /* 0x000fe40008ffe4ff */
[----:B------:R-:W-:-:S04]  /*9eb0*/  ISETP.NE.U32.AND P1, PT, RZ, UR4, PT ;  /* 0x00000004ff007c0c */ /* 0x000fc8000bf25070 */
[----:B------:R-:W-:Y:S01]  /*9ec0*/  ISETP.NE.AND.EX P1, PT, RZ, UR5, PT, P1 ;  /* 0x00000005ff007c0c */ /* 0x000fe2000bf25310 */
[----:B------:R-:W-:Y:S02]  /*9ed0*/  ULDC.64 UR4, c[0x0][0x3f8] ;  /* 0x0000fe0000047ab9 */ /* 0x000fe40000000a00 */
[----:B------:R-:W-:-:S03]  /*9ee0*/  UISETP.NE.U32.AND UP0, UPT, UR4, URZ, UPT ;  /* 0x0000003f0400728c */ /* 0x000fc6000bf05070 */
[----:B------:R-:W-:Y:S01]  /*9ef0*/  ULDC UR4, c[0x0][0x404] ;  /* 0x0001010000047ab9 */ /* 0x000fe20000000800 */
[----:B------:R-:W-:-:S03]  /*9f00*/  UISETP.NE.AND.EX UP0, UPT, UR5, URZ, UPT, UP0 ;  /* 0x0000003f0500728c */ /* 0x000fc6000bf05300 */
[----:B------:R-:W-:Y:S01]  /*9f10*/  ULDC UR5, c[0x0][0x2e0] ;  /* 0x0000b80000057ab9 */ /* 0x000fe20000000800 */
[----:B------:R-:W-:Y:S02]  /*9f20*/  USEL UR4, UR4, 0x1, UP0 ;  /* 0x0000000104047887 */ /* 0x000fe40008000000 */
[----:B------:R2:W5:Y:S02]  /*9f30*/  @P1 LDG.E R6, desc[UR46][R2.64] ;  /* 0x0000002e02061981 */ /* 0x000564000c1e1900 */
[----:B------:R-:W-:-:S06]  /*9f40*/  UIMAD UR4, UR4, UR5, URZ ;  /* 0x00000005040472a4 */ /* 0x000fcc000f8e023f */
[----:B0-----:R-:W-:-:S06]  /*9f50*/  IMAD.U32 R0, RZ, RZ, UR4 ;  /* 0x00000004ff007e24 */ /* 0x001fcc000f8e00ff */
[----:B------:R2:W5:Y:S01]  /*9f60*/  @P0 LDG.E R0, desc[UR46][R4.64] ;  /* 0x0000002e04000981 */ /* 0x000562000c1e1900 */
[----:B------:R-:W-:Y:S05]  /*9f70*/  @P0 BRA `(.L_x_173) ;  /* 0x0000000000100947 */ /* 0x000fea0003800000 */
[----:B------:R-:W-:Y:S05]  /*9f80*/  @!P1 BRA `(.L_x_173) ;  /* 0x00000000000c9947 */ /* 0x000fea0003800000 */
[----:B--2---:R-:W2:Y:S04]  /*9f90*/  LDG.E R5, desc[UR46][R2.64] ;  /* 0x0000002e02057981 */ /* 0x004ea8000c1e1900 */
[----:B-----5:R-:W2:Y:S02]  /*9fa0*/  LDG.E R0, desc[UR46][R2.64+0x4] ;  /* 0x0000042e02007981 */ /* 0x020ea4000c1e1900 */
[----:B--2---:R-:W-:-:S07]  /*9fb0*/  IMAD.IADD R0, R0, 0x1, -R5 ;  /* 0x0000000100007824 */ /* 0x004fce00078e0a05 */
.L_x_173:
[--C-:B--2--5:R-:W-:Y:S01]  /*9fc0*/  IMAD.IADD R2, R0, 0x1, -R23.reuse ;  /* 0x0000000100027824 */ /* 0x124fe200078e0a17 */
[----:B------:R-:W-:Y:S01]  /*9fd0*/  BSSY B6, `(.L_x_174) ;  /* 0x0000235000067945 */ /* 0x000fe20003800000 */
[----:B------:R-:W-:Y:S02]  /*9fe0*/  IMAD.IADD R23, R6, 0x1, R23 ;  /* 0x0000000106177824 */ /* 0x000fe400078e0217 */
[C---:B------:R-:W-:Y:S01]  /*9ff0*/  VIADD R0, R2.reuse, 0xbf ;  /* 0x000000bf02007836 */ /* 0x040fe20000000000 */
[----:B------:R0:W-:Y:S01]  /*a000*/  STL [R1+0x8], R2 ;  /* 0x0000080201007387 */ /* 0x0001e20000100800 */
[----:B------:R-:W-:Y:S02]  /*a010*/  ISETP.GT.AND P0, PT, R2, RZ, PT ;  /* 0x000000ff0200720c */ /* 0x000fe40003f04270 */
[----:B------:R-:W-:-:S05]  /*a020*/  IMAD.HI R0, R0, 0x2aaaaaab, RZ ;  /* 0x2aaaaaab00007827 */ /* 0x000fca00078e02ff */
[----:B------:R-:W-:-:S04]  /*a030*/  SHF.R.U32.HI R29, RZ, 0x1f, R0 ;  /* 0x0000001fff1d7819 */ /* 0x000fc80000011600 */
[----:B------:R-:W-:Y:S02]  /*a040*/  LEA.HI.SX32 R29, R0, R29, 0x1b ;  /* 0x0000001d001d7211 */ /* 0x000fe400078fdaff */
[----:B0-----:R-:W-:Y:S05]  /*a050*/  @P0 BRA `(.L_x_175) ;  /* 0x00000000003c0947 */ /* 0x001fea0003800000 */
[----:B------:R-:W-:-:S13]  /*a060*/  ISETP.NE.AND P1, PT, R27, RZ, PT ;  /* 0x000000ff1b00720c */ /* 0x000fda0003f25270 */
[----:B------:R-:W-:Y:S05]  /*a070*/  @P1 BRA `(.L_x_176) ;  /* 0x0000002000a81947 */ /* 0x000fea0003800000 */
[----:B------:R-:W0:Y:S01]  /*a080*/  S2R R7, SR_LANEID ;  /* 0x0000000000077919 */ /* 0x000e220000000000 */
[----:B------:R-:W-:Y:S01]  /*a090*/  VOTEU.ANY UR4, UPT, PT ;  /* 0x0000000000047886 */ /* 0x000fe200038e0100 */
[----:B------:R-:W2:Y:S01]  /*a0a0*/  LDC.64 R2, c[0x0][0xc38] ;  /* 0x00030e00ff027b82 */ /* 0x000ea20000000a00 */
[----:B------:R-:W0:Y:S08]  /*a0b0*/  FLO.U32 R0, UR4 ;  /* 0x0000000400007d00 */ /* 0x000e3000080e0000 */
[----:B------:R-:W2:Y:S01]  /*a0c0*/  POPC R5, UR4 ;  /* 0x0000000400057d09 */ /* 0x000ea20008000000 */
[----:B0-----:R-:W-:-:S13]  /*a0d0*/  ISETP.EQ.U32.AND P0, PT, R0, R7, PT ;  /* 0x000000070000720c */ /* 0x001fda0003f02070 */
[----:B--2---:R-:W2:Y:S01]  /*a0e0*/  @P0 ATOMG.E.ADD.STRONG.GPU PT, R3, desc[UR46][R2.64], R5 ;  /* 0x00000005020309a8 */ /* 0x004ea200081ee1ee */
[----:B------:R-:W0:Y:S02]  /*a0f0*/  S2R R4, SR_LTMASK ;  /* 0x0000000000047919 */ /* 0x000e240000003900 */
[----:B0-----:R-:W-:-:S04]  /*a100*/  LOP3.LUT R4, R4, UR4, RZ, 0xc0, !PT ;  /* 0x0000000404047c12 */ /* 0x001fc8000f8ec0ff */
[----:B------:R-:W0:Y:S01]  /*a110*/  POPC R7, R4 ;  /* 0x0000000400077309 */ /* 0x000e220000000000 */
[----:B--2---:R-:W0:Y:S02]  /*a120*/  SHFL.IDX PT, R0, R3, R0, 0x1f ;  /* 0x00001f0003007589 */ /* 0x004e2400000e0000 */
[----:B0-----:R-:W-:Y:S01]  /*a130*/  IADD3 R16, R0, UR37, R7 ;  /* 0x0000002500107c10 */ /* 0x001fe2000fffe007 */
[----:B------:R-:W-:Y:S06]  /*a140*/  BRA `(.L_x_176) ;  /* 0x0000002000747947 */ /* 0x000fec0003800000 */
.L_x_175:
[----:B------:R-:W0:Y:S01]  /*a150*/  S2R R3, SR_CgaCtaId ;  /* 0x0000000000037919 */ /* 0x000e220000008800 */
[----:B------:R-:W-:-:S04]  /*a160*/  MOV R26, 0x400 ;  /* 0x00000400001a7802 */ /* 0x000fc80000000f00 */
[----:B0-----:R-:W-:-:S05]  /*a170*/  LEA R26, R3, R26, 0x18 ;  /* 0x0000001a031a7211 */ /* 0x001fca00078ec0ff */
[----:B------:R-:W-:-:S05]  /*a180*/  VIADD R0, R26, 0x12400 ;  /* 0x000124001a007836 */ /* 0x000fca0000000000 */
[----:B------:R-:W-:-:S13]  /*a190*/  LOP3.LUT P0, RZ, R0, 0x3ff, RZ, 0xc0, !PT ;  /* 0x000003ff00ff7812 */ /* 0x000fda000780c0ff */
[----:B------:R-:W-:Y:S05]  /*a1a0*/  @!P0 BRA `(.L_x_177) ;  /* 0x0000000000408947 */ /* 0x000fea0003800000 */
[----:B------:R-:W-:Y:S01]  /*a1b0*/  MOV R2, 0x0 ;  /* 0x0000000000027802 */ /* 0x000fe20000000f00 */
[----:B------:R-:W-:Y:S01]  /*a1c0*/  ULDC.64 UR6, c[0x4][0xa8] ;  /* 0x01002a0000067ab9 */ /* 0x000fe20000000a00 */
[----:B------:R-:W-:Y:S01]  /*a1d0*/  ULDC.64 UR8, c[0x4][0xb0] ;  /* 0x01002c0000087ab9 */ /* 0x000fe20000000a00 */
[----:B------:R-:W-:Y:S01]  /*a1e0*/  ULDC.64 UR4, c[0x4][0x30] ;  /* 0x01000c0000047ab9 */ /* 0x000fe20000000a00 */
[----:B------:R-:W-:Y:S02]  /*a1f0*/  IMAD.U32 R4, RZ, RZ, UR6 ;  /* 0x00000006ff047e24 */ /* 0x000fe4000f8e00ff */
[----:B------:R-:W0:Y:S01]  /*a200*/  LDC.64 R2, c[0x4][R2] ;  /* 0x0100000002027b82 */ /* 0x000e220000000a00 */
        /* <DEDUP_REMOVED lines=9> */
[----:B01----:R-:W-:Y:S05]  /*a2a0*/  CALL.ABS.NOINC R2 ;  /* 0x0000000002007343 */ /* 0x003fea0003c00000 */
.L_x_177:
        /* <DEDUP_REMOVED lines=8> */
[----:B------:R-:W-:Y:S01]  /*a330*/  IMAD.U32 R4, RZ, RZ, UR6 ;  /* 0x00000006ff047e24 */ /* 0x000fe2000f8e00ff */
[----:B------:R-:W-:Y:S01]  /*a340*/  MOV R11, UR5 ;  /* 0x00000005000b7c02 */ /* 0x000fe20008000f00 */
        /* <DEDUP_REMOVED lines=8> */
[----:B-12---:R-:W-:Y:S05]  /*a3d0*/  CALL.ABS.NOINC R2 ;  /* 0x0000000002007343 */ /* 0x006fea0003c00000 */
.L_x_179:
        /* <DEDUP_REMOVED lines=15> */
[----:B0-----:R-:W-:Y:S05]  /*a4d0*/  CALL.ABS.NOINC R2 ;  /* 0x0000000002007343 */ /* 0x001fea0003c00000 */
.L_x_178:
[----:B------:R-:W2:Y:S01]  /*a4e0*/  LDL.LU R2, [R1] ;  /* 0x0000000001027983 */ /* 0x000ea20000300800 */
[----:B------:R-:W-:Y:S01]  /*a4f0*/  ULDC.64 UR4, c[0x0][0x9f8] ;  /* 0x00027e0000047ab9 */ /* 0x000fe20000000a00 */
[----:B------:R-:W0:Y:S02]  /*a500*/  LDC R0, c[0x0][0x428] ;  /* 0x00010a00ff007b82 */ /* 0x000e240000000800 */
[----:B------:R-:W3:Y:S04]  /*a510*/  LDL.LU R21, [R1+0x4] ;  /* 0x0000040001157983 */ /* 0x000ee80000300800 */
[----:B------:R-:W4:Y:S01]  /*a520*/  LDL.LU R20, [R1+0x10] ;  /* 0x0000100001147983 */ /* 0x000f220000300800 */
[----:B------:R-:W-:Y:S01]  /*a530*/  ISETP.NE.U32.AND P0, PT, RZ, UR4, PT ;  /* 0x00000004ff007c0c */ /* 0x000fe2000bf05070 */
[----:B------:R-:W-:-:S03]  /*a540*/  IMAD.MOV.U32 R6, RZ, RZ, R28 ;  /* 0x000000ffff067224 */ /* 0x000fc600078e001c */
[----:B------:R-:W-:Y:S02]  /*a550*/  ISETP.NE.AND.EX P0, PT, RZ, UR5, PT, P0 ;  /* 0x00000005ff007c0c */ /* 0x000fe4000bf05300 */
[----:B------:R-:W-:-:S13]  /*a560*/  ISETP.NE.AND P6, PT, R27, RZ, PT ;  /* 0x000000ff1b00720c */ /* 0x000fda0003fc5270 */
[----:B------:R-:W-:-:S05]  /*a570*/  VOTEU.ALL UP1, P6 ;  /* 0x00000000003f7886 */ /* 0x000fca0003020000 */
[----:B------:R-:W-:-:S04]  /*a580*/  @!UP1 UIADD3 UR8, UP0, UR38, 0x270, URZ ;  /* 0x0000027026089890 */ /* 0x000fc8000ff1e03f */
[----:B------:R-:W-:-:S03]  /*a590*/  @!UP1 UIADD3.X UR9, URZ, UR39, URZ, UP0, !UPT ;  /* 0x000000273f099290 */ /* 0x000fc600087fe43f */
[----:B------:R-:W-:Y:S01]  /*a5a0*/  VOTEU.ALL UP0, P6 ;  /* 0x00000000003f7886 */ /* 0x000fe20003000000 */
[----:B--2---:R-:W-:-:S04]  /*a5b0*/  @P0 IADD3 R2, P1, R2, UR4, RZ ;  /* 0x0000000402020c10 */ /* 0x004fc8000ff3e0ff */
[----:B---3--:R-:W-:Y:S01]  /*a5c0*/  @P0 IADD3.X R3, R21, UR5, RZ, P1, !PT ;  /* 0x0000000515030c10 */ /* 0x008fe20008ffe4ff */
[----:B------:R-:W-:-:S04]  /*a5d0*/  ULDC.64 UR4, c[0x0][0xa00] ;  /* 0x0002800000047ab9 */ /* 0x000fc80000000a00 */
[----:B------:R2:W5:Y:S01]  /*a5e0*/  @P0 LDG.E R6, desc[UR46][R2.64] ;  /* 0x0000002e02060981 */ /* 0x000562000c1e1900 */
[----:B0-----:R-:W-:Y:S01]  /*a5f0*/  ISETP.NE.AND P0, PT, R0, 0x1, PT ;  /* 0x000000010000780c */ /* 0x001fe20003f05270 */
[----:B------:R-:W-:Y:S01]  /*a600*/  IMAD.MOV.U32 R0, RZ, RZ, R18 ;  /* 0x000000ffff007224 */ /* 0x000fe200078e0012 */
[----:B------:R-:W-:Y:S01]  /*a610*/  PLOP3.LUT P1, PT, P6, PT, PT, 0x8, 0x0 ;  /* 0x000000000000781c */ /* 0x000fe2000372e170 */
[----:B----4-:R-:W-:-:S10]  /*a620*/  IMAD R17, R17, 0xc0, R20 ;  /* 0x000000c011117824 */ /* 0x010fd400078e0214 */
[----:B------:R-:W0:Y:S08]  /*a630*/  @P0 LDC R5, c[0x0][0x42c] ;  /* 0x00010b00ff050b82 */ /* 0x000e300000000800 */
[----:B------:R-:W3:Y:S01]  /*a640*/  @P0 LDC R7, c[0x0][0x430] ;  /* 0x00010c00ff070b82 */ /* 0x000ee20000000800 */
[----:B0-----:R-:W-:-:S05]  /*a650*/  @P0 IMAD.HI.U32 R4, R18, R5, RZ ;  /* 0x0000000512040227 */ /* 0x001fca00078e00ff */
[----:B---3--:R-:W-:Y:S02]  /*a660*/  @P0 SHF.R.U32.HI R0, RZ, R7, R4 ;  /* 0x00000007ff000219 */ /* 0x008fe40000011604 */
[----:B------:R-:W-:-:S04]  /*a670*/  ISETP.NE.U32.AND P0, PT, RZ, UR4, PT ;  /* 0x00000004ff007c0c */ /* 0x000fc8000bf05070 */
[----:B------:R-:W-:-:S04]  /*a680*/  ISETP.NE.AND.EX P0, PT, RZ, UR5, PT, P0 ;  /* 0x00000005ff007c0c */ /* 0x000fc8000bf05300 */
[----:B--2---:R-:W-:-:S09]  /*a690*/  SEL R9, R28, RZ, !P0 ;  /* 0x000000ff1c097207 */ /* 0x004fd20004000000 */
.L_x_180:
        /* <DEDUP_REMOVED lines=9> */
[----:B0-----:R-:W-:Y:S05]  /*a730*/  @P1 BRA.U.ANY `(.L_x_180) ;  /* 0xfffffffd00d81947 */ /* 0x001fea000393ffff */
[----:B------:R-:W0:Y:S01]  /*a740*/  LDC.64 R2, c[0x0][0x3f8] ;  /* 0x0000fe00ff027b82 */ /* 0x000e220000000a00 */
[----:B------:R-:W-:Y:S02]  /*a750*/  ULDC.64 UR4, c[0x0][0xa08] ;  /* 0x0002820000047ab9 */ /* 0x000fe40000000a00 */
[----:B0-----:R-:W-:Y:S01]  /*a760*/  LOP3.LUT P0, RZ, R2, UR4, RZ, 0xfc, !PT ;  /* 0x0000000402ff7c12 */ /* 0x001fe2000f80fcff */
[----:B------:R-:W-:-:S03]  /*a770*/  UMOV UR4, 0xffffffff ;  /* 0xffffffff00047882 */ /* 0x000fc60000000000 */
[----:B------:R-:W-:-:S04]  /*a780*/  LOP3.LUT P0, RZ, R3, UR5, RZ, 0xfc, P0 ;  /* 0x0000000503ff7c12 */ /* 0x000fc8000800fcff */
[----:B-----5:R-:W-:Y:S01]  /*a790*/  SEL R7, R6, RZ, !P0 ;  /* 0x000000ff06077207 */ /* 0x020fe20004000000 */
[----:B------:R-:W-:Y:S08]  /*a7a0*/  BRA.DIV UR4, `(.L_x_181) ;  /* 0x0000002a04987947 */ /* 0x000ff0000b800000 */
.L_x_251:
[----:B------:R-:W-:Y:S01]  /*a7b0*/  UMOV UR4, 0xffffffff ;  /* 0xffffffff00047882 */ /* 0x000fe20000000000 */
[----:B------:R-:W-:Y:S01]  /*a7c0*/  SHF.R.S32.HI R8, RZ, 0x1f, R6 ;  /* 0x0000001fff087819 */ /* 0x000fe20000011406 */
[----:B------:R-:W-:Y:S01]  /*a7d0*/  VIADD R10, R29, 0xffffffff ;  /* 0xffffffff1d0a7836 */ /* 0x000fe20000000000 */
[----:B------:R-:W-:Y:S06]  /*a7e0*/  BRA.DIV UR4, `(.L_x_182) ;  /* 0x0000002a04bc7947 */ /* 0x000fec000b800000 */
[----:B------:R-:W-:-:S13]  /*a7f0*/  ELECT P6, URZ, PT ;  /* 0x00000000003f782f */ /* 0x000fda00038c0000 */
.L_x_254:
[----:B------:R-:W-:Y:S05]  /*a800*/  @!P6 BRA `(.L_x_183) ;  /* 0x0000000000d0e947 */ /* 0x000fea0003800000 */
[----:B------:R-:W-:Y:S01]  /*a810*/  ISETP.NE.U32.AND P0, PT, R2, RZ, PT ;  /* 0x000000ff0200720c */ /* 0x000fe20003f05070 */
[----:B------:R-:W-:-:S03]  /*a820*/  IMAD.MOV.U32 R25, RZ, RZ, R10 ;  /* 0x000000ffff197224 */ /* 0x000fc600078e000a */
[----:B------:R-:W-:-:S13]  /*a830*/  ISETP.NE.AND.EX P0, PT, R3, RZ, PT, P0 ;  /* 0x000000ff0300720c */ /* 0x000fda0003f05300 */
[----:B------:R-:W-:Y:S05]  /*a840*/  @!P0 BRA `(.L_x_184) ;  /* 0x0000000000488947 */ /* 0x000fea0003800000 */
[----:B------:R-:W0:Y:S01]  /*a850*/  LDC R25, c[0x0][0x41c] ;  /* 0x00010700ff197b82 */ /* 0x000e220000000800 */
[----:B------:R-:W-:Y:S01]  /*a860*/  IMAD.MOV.U32 R7, RZ, RZ, R10 ;  /* 0x000000ffff077224 */ /* 0x000fe200078e000a */
[----:B------:R-:W-:Y:S02]  /*a870*/  ULDC.64 UR4, c[0x0][0x408] ;  /* 0x0001020000047ab9 */ /* 0x000fe40000000a00 */
[----:B------:R-:W-:-:S04]  /*a880*/  IMAD R11, R8, UR4, RZ ;  /* 0x00000004080b7c24 */ /* 0x000fc8000f8e02ff */
[----:B------:R-:W-:Y:S01]  /*a890*/  IMAD R11, R6, UR5, R11 ;  /* 0x00000005060b7c24 */ /* 0x000fe2000f8e020b */
[----:B0-----:R-:W-:-:S13]  /*a8a0*/  ISETP.NE.AND P0, PT, R25, 0x1, PT ;  /* 0x000000011900780c */ /* 0x001fda0003f05270 */
[----:B------:R-:W0:Y:S02]  /*a8b0*/  @P0 LDC.64 R4, c[0x0][0x420] ;  /* 0x00010800ff040b82 */ /* 0x000e240000000a00 */
[----:B0-----:R-:W-:-:S05]  /*a8c0*/  @P0 IMAD.HI.U32 R4, R10, R4, RZ ;  /* 0x000000040a040227 */ /* 0x001fca00078e00ff */
[----:B------:R-:W-:-:S04]  /*a8d0*/  @P0 SHF.R.U32.HI R7, RZ, R5, R4 ;  /* 0x00000005ff070219 */ /* 0x000fc80000011604 */
[--C-:B------:R-:W-:Y:S01]  /*a8e0*/  SHF.R.S32.HI R5, RZ, 0x1f, R7.reuse ;  /* 0x0000001fff057819 */ /* 0x100fe20000011407 */
[----:B------:R-:W-:-:S04]  /*a8f0*/  IMAD.MOV.U32 R4, RZ, RZ, R7 ;  /* 0x000000ffff047224 */ /* 0x000fc800078e0007 */
[----:B------:R-:W-:-:S04]  /*a900*/  IMAD.WIDE.U32 R4, R6, UR4, R4 ;  /* 0x0000000406047c25 */ /* 0x000fc8000f8e0004 */
[----:B------:R-:W-:Y:S01]  /*a910*/  IMAD.IADD R5, R5, 0x1, R11 ;  /* 0x0000000105057824 */ /* 0x000fe200078e020b */
[----:B------:R-:W-:-:S04]  /*a920*/  LEA R12, P0, R4, R2, 0x2 ;  /* 0x00000002040c7211 */ /* 0x000fc800078010ff */
[----:B------:R-:W-:Y:S01]  /*a930*/  LEA.HI.X R13, R4, R3, R5, 0x2, P0 ;  /* 0x00000003040d7211 */ /* 0x000fe200000f1405 */
[----:B------:R-:W-:-:S04]  /*a940*/  IMAD.MOV R4, RZ, RZ, -R7 ;  /* 0x000000ffff047224 */ /* 0x000fc800078e0a07 */
[----:B------:R0:W5:Y:S01]  /*a950*/  LDG.E R7, desc[UR46][R12.64] ;  /* 0x0000002e0c077981 */ /* 0x000162000c1e1900 */
[----:B------:R-:W-:-:S07]  /*a960*/  IMAD R25, R25, R4, R10 ;  /* 0x0000000419197224 */ /* 0x000fce00078e020a */
.L_x_184:
[----:B------:R-:W-:Y:S01]  /*a970*/  IMAD R5, R22, 0x8, R26 ;  /* 0x0000000816057824 */ /* 0x000fe200078e021a */
[----:B------:R-:W-:-:S04]  /*a980*/  SHF.L.U32 R4, R24, 0x1f, RZ ;  /* 0x0000001f18047819 */ /* 0x000fc800000006ff */
[----:B------:R-:W2:Y:S02]  /*a990*/  SYNCS.PHASECHK.TRANS64.TRYWAIT P0, [R5+URZ+0x30840], R4 ;  /* 0x03084004050075a7 */ /* 0x000ea4000800017f */
[----:B--2---:R-:W-:Y:S05]  /*a9a0*/  @!P0 BRA `(.L_x_185) ;  /* 0x00000028006c8947 */ /* 0x004fea0003800000 */
.L_x_255:
[----:B------:R-:W3:Y:S02]  /*a9b0*/  S2R R11, SR_TID.X ;  /* 0x00000000000b7919 */ /* 0x000ee40000002100 */
[----:B---3--:R-:W-:-:S04]  /*a9c0*/  LOP3.LUT R11, R11, 0x7f, RZ, 0xc0, !PT ;  /* 0x0000007f0b0b7812 */ /* 0x008fc800078ec0ff */
[----:B------:R-:W-:-:S13]  /*a9d0*/  ISETP.NE.AND P0, PT, R11, RZ, PT ;  /* 0x000000ff0b00720c */ /* 0x000fda0003f05270 */
[----:B------:R-:W-:Y:S05]  /*a9e0*/  @P0 BRA `(.L_x_186) ;  /* 0x0000000000140947 */ /* 0x000fea0003800000 */
[----:B------:R-:W-:Y:S01]  /*a9f0*/  ISETP.NE.AND P1, PT, R27, RZ, PT ;  /* 0x000000ff1b00720c */ /* 0x000fe20003f25270 */
[----:B--2---:R-:W-:-:S04]  /*aa00*/  IMAD.MOV.U32 R4, RZ, RZ, 0x6000 ;  /* 0x00006000ff047424 */ /* 0x004fc800078e00ff */
[----:B------:R3:W-:Y:S08]  /*aa10*/  SYNCS.ARRIVE.TRANS64 RZ, [R5+URZ+0x30830], R4 ;  /* 0x0308300405ff79a7 */ /* 0x0007f0000800003f */
[----:B------:R-:W-:Y:S05]  /*aa20*/  @!P1 BRA `(.L_x_186) ;  /* 0x0000000000049947 */ /* 0x000fea0003800000 */
[----:B------:R-:W-:Y:S01]  /*aa30*/  BPT.TRAP 0x1 ;  /* 0x000000040000795c */ /* 0x000fe20000300000 */
.L_x_186:
        /* <DEDUP_REMOVED lines=8> */
[----:B------:R-:W-:Y:S01]  /*aac0*/  UMOV UR10, URZ ;  /* 0x0000003f000a7c82 */ /* 0x000fe20008000000 */
[----:B------:R-:W-:Y:S02]  /*aad0*/  R2UR UR12, R0 ;  /* 0x00000000000c72ca */ /* 0x000fe400000e0000 */
[----:B-----5:R-:W-:-:S03]  /*aae0*/  R2UR UR13, R7 ;  /* 0x00000000070d72ca */ /* 0x020fc600000e0000 */
[----:B------:R-:W-:-:S04]  /*aaf0*/  UIADD3 UR9, UR9, 0x30830, URZ ;  /* 0x0003083009097890 */ /* 0x000fc8000fffe03f */
[----:B------:R-:W-:Y:S02]  /*ab00*/  UIMAD UR11, UR11, 0xc0, UR4 ;  /* 0x000000c00b0b78a4 */ /* 0x000fe4000f8e0204 */
[----:B------:R-:W-:Y:S01]  /*ab10*/  UIADD3 UR8, UR8, 0x12400, URZ ;  /* 0x0001240008087890 */ /* 0x000fe2000fffe03f */
[----:B------:R-:W-:-:S08]  /*ab20*/  UMOV UR4, 0x0 ;  /* 0x0000000000047882 */ /* 0x000fd00000000000 */
[----:B------:R2:W-:Y:S02]  /*ab30*/  UTMALDG.4D [UR8], [UR6], desc[UR4] ;  /* 0x00000408060075b4 */ /* 0x0005e40008019000 */
[----:B--2---:R-:W-:Y:S01]  /*ab40*/  NOP ;  /* 0x0000000000007918 */ /* 0x004fe20000000000 */
.L_x_183:
[----:B------:R-:W2:Y:S01]  /*ab50*/  LDL.LU R11, [R1+0xc] ;  /* 0x00000c00010b7983 */ /* 0x000ea20000300800 */
[----:B------:R-:W-:Y:S05]  /*ab60*/  WARPSYNC.ALL ;  /* 0x0000000000007948 */ /* 0x000fea0003800000 */
[----:B------:R-:W-:Y:S02]  /*ab70*/  R2UR UR9, R26 ;  /* 0x000000001a0972ca */ /* 0x000fe400000e0000 */
[----:B------:R-:W-:-:S13]  /*ab80*/  ELECT P0, URZ, PT ;  /* 0x00000000003f782f */ /* 0x000fda0003800000 */
[----:B------:R-:W-:Y:S01]  /*ab90*/  @P0 R2UR UR13, R9 ;  /* 0x00000000090d02ca */ /* 0x000fe200000e0000 */
[----:B------:R-:W-:Y:S01]  /*aba0*/  UIADD3 UR4, UP0, UR38, 0x270, URZ ;  /* 0x0000027026047890 */ /* 0x000fe2000ff1e03f */
[----:B------:R-:W-:Y:S01]  /*abb0*/  @P0 R2UR UR12, R18 ;  /* 0x00000000120c02ca */ /* 0x000fe200000e0000 */
[----:B------:R-:W-:Y:S01]  /*abc0*/  UMOV UR6, 0x0 ;  /* 0x0000000000067882 */ /* 0x000fe20000000000 */
[----:B------:R-:W-:Y:S01]  /*abd0*/  @P0 R2UR UR11, R17 ;  /* 0x00000000110b02ca */ /* 0x000fe200000e0000 */
[----:B------:R-:W-:Y:S01]  /*abe0*/  UIADD3.X UR5, URZ, UR39, URZ, UP0, !UPT ;  /* 0x000000273f057290 */ /* 0x000fe200087fe43f */
[----:B------:R-:W-:Y:S01]  /*abf0*/  BSSY B0, `(.L_x_187) ;  /* 0x0000011000007945 */ /* 0x000fe20003800000 */
[----:B------:R-:W-:Y:S01]  /*ac00*/  UMOV UR7, 0x12f00000 ;  /* 0x12f0000000077882 */ /* 0x000fe20000000000 */
[----:B------:R-:W-:Y:S01]  /*ac10*/  UMOV UR10, URZ ;  /* 0x0000003f000a7c82 */ /* 0x000fe20008000000 */
[----:B------:R-:W-:Y:S01]  /*ac20*/  UIADD3 UR8, UR9, 0xc400, URZ ;  /* 0x0000c40009087890 */ /* 0x000fe2000fffe03f */
[----:B------:R-:W-:Y:S01]  /*ac30*/  @P0 IMAD.MOV.U32 R5, RZ, RZ, 0x6000 ;  /* 0x00006000ff050424 */ /* 0x000fe200078e00ff */
[----:B------:R-:W-:Y:S01]  /*ac40*/  BAR.SYNC.DEFER_BLOCKING 0x8, 0x1a0 ;  /* 0x0206800000007b1d */ /* 0x000fe20000010000 */
[----:B------:R-:W-:-:S05]  /*ac50*/  UIADD3 UR9, UR9, 0x30800, URZ ;  /* 0x0003080009097890 */ /* 0x000fca000fffe03f */
[----:B------:R3:W-:Y:S04]  /*ac60*/  @P0 SYNCS.ARRIVE.TRANS64 RZ, [R26+URZ+0x30800], R5 ;  /* 0x030800051aff09a7 */ /* 0x0007e8000800003f */
[----:B------:R4:W-:Y:S01]  /*ac70*/  UTMALDG.4D [UR8], [UR4], desc[UR6] ;  /* 0x00000608040075b4 */ /* 0x0009e20008019000 */
[----:B--2---:R-:W-:-:S05]  /*ac80*/  VIADD R11, R11, 0x1 ;  /* 0x000000010b0b7836 */ /* 0x004fca0000000000 */
[----:B------:R-:W-:Y:S01]  /*ac90*/  LEA.HI R4, R11, R11, RZ, 0x1 ;  /* 0x0000000b0b047211 */ /* 0x000fe200078f08ff */
[----:B------:R4:W-:Y:S03]  /*aca0*/  STL [R1+0xc], R11 ;  /* 0x00000c0b01007387 */ /* 0x0009e60000100800 */
[----:B------:R-:W-:-:S05]  /*acb0*/  LOP3.LUT R4, R4, 0xfffffffe, RZ, 0xc0, !PT ;  /* 0xfffffffe04047812 */ /* 0x000fca00078ec0ff */
[----:B------:R-:W-:-:S05]  /*acc0*/  IMAD.IADD R4, R11, 0x1, -R4 ;  /* 0x000000010b047824 */ /* 0x000fca00078e0a04 */
[----:B---3--:R-:W-:-:S04]  /*acd0*/  SHF.L.U32 R5, R4, 0x1f, RZ ;  /* 0x0000001f04057819 */ /* 0x008fc800000006ff */
[----:B------:R-:W2:Y:S02]  /*ace0*/  SYNCS.PHASECHK.TRANS64.TRYWAIT P0, [R26+URZ+0x30820], R5 ;  /* 0x030820051a0075a7 */ /* 0x000ea4000800017f */
[----:B--2-4-:R-:W-:Y:S05]  /*acf0*/  @!P0 BRA `(.L_x_188) ;  /* 0x0000002400ac8947 */ /* 0x014fea0003800000 */
.L_x_256:
[----:B------:R-:W-:Y:S05]  /*ad00*/  BSYNC B0 ;  /* 0x0000000000007941 */ /* 0x000fea0003800000 */
.L_x_187:
[----:B------:R-:W3:Y:S01]  /*ad10*/  LDL.LU R4, [R1+0x8] ;  /* 0x0000080001047983 */ /* 0x000ee20000300800 */
[----:B------:R-:W-:Y:S01]  /*ad20*/  BSSY B0, `(.L_x_189) ;  /* 0x0000129000007945 */ /* 0x000fe20003800000 */
[----:B---3--:R-:W-:-:S13]  /*ad30*/  ISETP.GE.AND P0, PT, R4, 0xc1, PT ;  /* 0x000000c10400780c */ /* 0x008fda0003f06270 */
[----:B------:R-:W-:Y:S05]  /*ad40*/  @!P0 BRA `(.L_x_190) ;  /* 0x0000001000988947 */ /* 0x000fea0003800000 */
[----:B------:R-:W-:Y:S01]  /*ad50*/  IMAD.MOV R11, RZ, RZ, -R29 ;  /* 0x000000ffff0b7224 */ /* 0x000fe200078e0a1d */
[----:B------:R-:W-:Y:S01]  /*ad60*/  BSSY B1, `(.L_x_191) ;  /* 0x0000066000017945 */ /* 0x000fe20003800000 */
[----:B------:R-:W-:Y:S02]  /*ad70*/  IMAD.MOV.U32 R4, RZ, RZ, 0x1 ;  /* 0x00000001ff047424 */ /* 0x000fe400078e00ff */
[----:B------:R-:W-:-:S03]  /*ad80*/  VIADD R9, R29, 0xfffffffe ;  /* 0xfffffffe1d097836 */ /* 0x000fc60000000000 */
[----:B------:R-:W-:-:S05]  /*ad90*/  VIADDMNMX R11, R11, R4, 0xffffffff, !PT ;  /* 0xffffffff0b0b7446 */ /* 0x000fca0007800104 */
[----:B------:R-:W-:-:S05]  /*ada0*/  IMAD.IADD R4, R29, 0x1, R11 ;  /* 0x000000011d047824 */ /* 0x000fca00078e020b */
[----:B------:R-:W-:-:S04]  /*adb0*/  LOP3.LUT R4, R4, 0x1, RZ, 0xc0, !PT ;  /* 0x0000000104047812 */ /* 0x000fc800078ec0ff */
[----:B------:R-:W-:-:S13]  /*adc0*/  ISETP.NE.U32.AND P0, PT, R4, 0x1, PT ;  /* 0x000000010400780c */ /* 0x000fda0003f05070 */
[----:B------:R-:W-:Y:S05]  /*add0*/  @P0 BRA `(.L_x_192) ;  /* 0x0000000400780947 */ /* 0x000fea0003800000 */
[----:B0-----:R-:W-:Y:S01]  /*ade0*/  VIADD R12, R22, 0x1 ;  /* 0x00000001160c7836 */ /* 0x001fe20000000000 */
[----:B------:R-:W-:Y:S04]  /*adf0*/  BSSY B2, `(.L_x_193) ;  /* 0x0000059000027945 */ /* 0x000fe80003800000 */
[----:B------:R-:W-:-:S04]  /*ae00*/  ISETP.NE.AND P0, PT, R12, 0x2, PT ;  /* 0x000000020c00780c */ /* 0x000fc80003f05270 */
[----:B------:R-:W-:Y:S02]  /*ae10*/  SEL R13, RZ, 0x1, P0 ;  /* 0x00000001ff0d7807 */ /* 0x000fe40000000000 */
[----:B------:R-:W-:Y:S02]  /*ae20*/  SEL R12, R12, RZ, P0 ;  /* 0x000000ff0c0c7207 */ /* 0x000fe40000000000 */
[----:B------:R-:W-:Y:S01]  /*ae30*/  LOP3.LUT R13, R24, R13, RZ, 0x3c, !PT ;  /* 0x0000000d180d7212 */ /* 0x000fe200078e3cff */
[----:B------:R-:W-:Y:S06]  /*ae40*/  @!P6 BRA `(.L_x_194) ;  /* 0x00000004004ce947 */ /* 0x000fec0003800000 */
        /* <DEDUP_REMOVED lines=10> */
[----:B--2---:R-:W0:Y:S02]  /*aef0*/  @P0 LDC.64 R4, c[0x0][0x420] ;  /* 0x00010800ff040b82 */ /* 0x004e240000000a00 */
        /* <DEDUP_REMOVED lines=9> */
[----:B------:R-:W-:Y:S02]  /*af90*/  IMAD R9, R15, R4, R9 ;  /* 0x000000040f097224 */ /* 0x000fe400078e0209 */
[----:B------:R0:W5:Y:S05]  /*afa0*/  LDG.E R4, desc[UR46][R2.64] ;  /* 0x0000002e02047981 */ /* 0x00016a000c1e1900 */
.L_x_195:
[----:B0-----:R-:W-:Y:S01]  /*afb0*/  IMAD R3, R12, 0x8, R26 ;  /* 0x000000080c037824 */ /* 0x001fe200078e021a */
[----:B------:R-:W-:-:S04]  /*afc0*/  SHF.L.U32 R2, R13, 0x1f, RZ ;  /* 0x0000001f0d027819 */ /* 0x000fc800000006ff */
[----:B------:R-:W0:Y:S02]  /*afd0*/  SYNCS.PHASECHK.TRANS64.TRYWAIT P0, [R3+URZ+0x30840], R2 ;  /* 0x03084002030075a7 */ /* 0x000e24000800017f */
[----:B0-----:R-:W-:Y:S05]  /*afe0*/  @!P0 BRA `(.L_x_196) ;  /* 0x0000002400048947 */ /* 0x001fea0003800000 */
.L_x_257:
[----:B--2---:R-:W2:Y:S02]  /*aff0*/  S2R R5, SR_TID.X ;  /* 0x0000000000057919 */ /* 0x004ea40000002100 */
[----:B--2---:R-:W-:-:S04]  /*b000*/  LOP3.LUT R5, R5, 0x7f, RZ, 0xc0, !PT ;  /* 0x0000007f05057812 */ /* 0x004fc800078ec0ff */
[----:B------:R-:W-:-:S13]  /*b010*/  ISETP.NE.AND P1, PT, R5, RZ, PT ;  /* 0x000000ff0500720c */ /* 0x000fda0003f25270 */
[----:B------:R-:W-:Y:S05]  /*b020*/  @P1 BRA `(.L_x_197) ;  /* 0x0000000000141947 */ /* 0x000fea0003800000 */
[----:B------:R-:W-:Y:S01]  /*b030*/  ISETP.NE.AND P0, PT, R27, RZ, PT ;  /* 0x000000ff1b00720c */ /* 0x000fe20003f05270 */
[----:B0-----:R-:W-:-:S04]  /*b040*/  IMAD.MOV.U32 R2, RZ, RZ, 0x6000 ;  /* 0x00006000ff027424 */ /* 0x001fc800078e00ff */
[----:B------:R2:W-:Y:S08]  /*b050*/  SYNCS.ARRIVE.TRANS64 RZ, [R3+URZ+0x30830], R2 ;  /* 0x0308300203ff79a7 */ /* 0x0005f0000800003f */
[----:B------:R-:W-:Y:S05]  /*b060*/  @!P0 BRA `(.L_x_197) ;  /* 0x0000000000048947 */ /* 0x000fea0003800000 */
[----:B------:R-:W-:Y:S01]  /*b070*/  BPT.TRAP 0x1 ;  /* 0x000000040000795c */ /* 0x000fe20000300000 */
.L_x_197:
[----:B0-2---:R-:W-:Y:S01]  /*b080*/  IMAD R2, R12, 0x6000, R26 ;  /* 0x000060000c027824 */ /* 0x005fe200078e021a */
        /* <DEDUP_REMOVED lines=8> */
[----:B------:R-:W-:Y:S01]  /*b110*/  R2UR UR12, R0 ;  /* 0x00000000000c72ca */ /* 0x000fe200000e0000 */
[----:B------:R-:W-:Y:S01]  /*b120*/  UMOV UR5, 0x14f00000 ;  /* 0x14f0000000057882 */ /* 0x000fe20000000000 */
[----:B-----5:R-:W-:Y:S01]  /*b130*/  R2UR UR13, R4 ;  /* 0x00000000040d72ca */ /* 0x020fe200000e0000 */
[----:B------:R-:W-:Y:S01]  /*b140*/  UMOV UR10, URZ ;  /* 0x0000003f000a7c82 */ /* 0x000fe20008000000 */
[----:B------:R-:W-:Y:S01]  /*b150*/  SHF.L.U32 R5, R24, 0x1f, RZ ;  /* 0x0000001f18057819 */ /* 0x000fe200000006ff */
[----:B------:R-:W-:-:S04]  /*b160*/  UIADD3 UR9, UR9, 0x30830, URZ ;  /* 0x0003083009097890 */ /* 0x000fc8000fffe03f */
[----:B------:R-:W-:Y:S02]  /*b170*/  UIMAD UR11, UR11, 0xc0, UR4 ;  /* 0x000000c00b0b78a4 */ /* 0x000fe4000f8e0204 */
[----:B------:R-:W-:Y:S01]  /*b180*/  UIADD3 UR8, UR8, 0x12400, URZ ;  /* 0x0001240008087890 */ /* 0x000fe2000fffe03f */
[----:B------:R-:W-:-:S08]  /*b190*/  UMOV UR4, 0x0 ;  /* 0x0000000000047882 */ /* 0x000fd00000000000 */
[----:B------:R0:W-:Y:S01]  /*b1a0*/  UTMALDG.4D [UR8], [UR6], desc[UR4] ;  /* 0x00000408060075b4 */ /* 0x0001e20008019000 */
[----:B------:R-:W2:Y:S02]  /*b1b0*/  SYNCS.PHASECHK.TRANS64.TRYWAIT P0, [R2+URZ+0x60], R5 ;  /* 0x00006005020075a7 */ /* 0x000ea4000800017f */
[----:B0-2---:R-:W-:Y:S05]  /*b1c0*/  @!P0 BRA `(.L_x_198) ;  /* 0x0000002000a08947 */ /* 0x005fea0003800000 */
.L_x_258:
[----:B------:R-:W-:Y:S05]  /*b1d0*/  @P1 BRA `(.L_x_199) ;  /* 0x0000000000181947 */ /* 0x000fea0003800000 */
[----:B------:R-:W-:Y:S01]  /*b1e0*/  ISETP.NE.AND P0, PT, R27, RZ, PT ;  /* 0x000000ff1b00720c */ /* 0x000fe20003f05270 */
[----:B0-----:R-:W-:Y:S02]  /*b1f0*/  IMAD R2, R22, 0x8, R26 ;  /* 0x0000000816027824 */ /* 0x001fe400078e021a */
[----:B------:R-:W-:-:S04]  /*b200*/  IMAD.MOV.U32 R3, RZ, RZ, 0x6000 ;  /* 0x00006000ff037424 */ /* 0x000fc800078e00ff */
[----:B------:R2:W-:Y:S06]  /*b210*/  SYNCS.ARRIVE.TRANS64 RZ, [R2+URZ+0x30850], R3 ;  /* 0x0308500302ff79a7 */ /* 0x0005ec000800003f */
[----:B------:R-:W-:Y:S05]  /*b220*/  @!P0 BRA `(.L_x_199) ;  /* 0x0000000000048947 */ /* 0x000fea0003800000 */
[----:B------:R-:W-:Y:S01]  /*b230*/  BPT.TRAP 0x1 ;  /* 0x000000040000795c */ /* 0x000fe20000300000 */
.L_x_199:
[C-C-:B0-2---:R-:W-:Y:S01]  /*b240*/  IMAD R2, R22.reuse, 0x8, R26.reuse ;  /* 0x0000000816027824 */ /* 0x145fe200078e021a */
[----:B------:R-:W-:Y:S01]  /*b250*/  R2UR UR11, R25 ;  /* 0x00000000190b72ca */ /* 0x000fe200000e0000 */
        /* <DEDUP_REMOVED lines=9> */
[----:B------:R-:W-:Y:S01]  /*b2f0*/  R2UR UR12, R0 ;  /* 0x00000000000c72ca */ /* 0x000fe200000e0000 */
[----:B------:R-:W-:-:S02]  /*b300*/  IMAD.MOV.U32 R7, RZ, RZ, R4 ;  /* 0x000000ffff077224 */ /* 0x000fc400078e0004 */
[----:B------:R-:W-:Y:S02]  /*b310*/  IMAD.MOV.U32 R25, RZ, RZ, R9 ;  /* 0x000000ffff197224 */ /* 0x000fe400078e0009 */
[----:B------:R-:W-:Y:S02]  /*b320*/  UIMAD UR11, UR11, 0xc0, UR4 ;  /* 0x000000c00b0b78a4 */ /* 0x000fe4000f8e0204 */
[----:B------:R-:W-:Y:S02]  /*b330*/  UIADD3 UR9, UR9, 0x30850, URZ ;  /* 0x0003085009097890 */ /* 0x000fe4000fffe03f */
[----:B------:R-:W-:Y:S01]  /*b340*/  UIADD3 UR8, UR8, 0x400, URZ ;  /* 0x0000040008087890 */ /* 0x000fe2000fffe03f */
[----:B------:R-:W-:-:S08]  /*b350*/  UMOV UR4, 0x0 ;  /* 0x0000000000047882 */ /* 0x000fd00000000000 */
[----:B------:R0:W-:Y:S02]  /*b360*/  UTMALDG.4D [UR8], [UR6], desc[UR4] ;  /* 0x00000408060075b4 */ /* 0x0001e40008019000 */
[----:B0-----:R-:W-:Y:S01]  /*b370*/  NOP ;  /* 0x0000000000007918 */ /* 0x001fe20000000000 */
.L_x_194:
[----:B------:R-:W-:Y:S05]  /*b380*/  BSYNC B2 ;  /* 0x0000000000027941 */ /* 0x000fea0003800000 */
.L_x_193:
[----:B------:R-:W-:Y:S02]  /*b390*/  VIADD R9, R29, 0xfffffffd ;  /* 0xfffffffd1d097836 */ /* 0x000fe40000000000 */
[----:B------:R-:W-:Y:S02]  /*b3a0*/  IMAD.MOV.U32 R22, RZ, RZ, R12 ;  /* 0x000000ffff167224 */ /* 0x000fe400078e000c */
[----:B------:R-:W-:-:S07]  /*b3b0*/  IMAD.MOV.U32 R24, RZ, RZ, R13 ;  /* 0x000000ffff187224 */ /* 0x000fce00078e000d */
.L_x_192:
[----:B------:R-:W-:Y:S05]  /*b3c0*/  BSYNC B1 ;  /* 0x0000000000017941 */ /* 0x000fea0003800000 */
.L_x_191:
[----:B------:R-:W-:-:S05]  /*b3d0*/  IMAD.MOV R11, RZ, RZ, -R11 ;  /* 0x000000ffff0b7224 */ /* 0x000fca00078e0a0b */
[----:B------:R-:W-:-:S13]  /*b3e0*/  ISETP.NE.AND P0, PT, R10, R11, PT ;  /* 0x0000000b0a00720c */ /* 0x000fda0003f05270 */
[----:B------:R-:W-:Y:S05]  /*b3f0*/  @!P0 BRA `(.L_x_190) ;  /* 0x0000000800ec8947 */ /* 0x000fea0003800000 */
[----:B------:R-:W-:-:S07]  /*b400*/  IMAD.MOV.U32 R4, RZ, RZ, R7 ;  /* 0x000000ffff047224 */ /* 0x000fce00078e0007 */
.L_x_214:
[----:B------:R-:W-:Y:S01]  /*b410*/  VIADD R10, R22, 0x1 ;  /* 0x00000001160a7836 */ /* 0x000fe20000000000 */
[----:B------:R-:W-:Y:S05]  /*b420*/  YIELD ;  /* 0x0000000000007946 */ /* 0x000fea0003800000 */
[----:B------:R-:W-:Y:S01]  /*b430*/  ISETP.NE.AND P0, PT, R10, 0x2, PT ;  /* 0x000000020a00780c */ /* 0x000fe20003f05270 */
[----:B------:R-:W-:Y:S03]  /*b440*/  BSSY B1, `(.L_x_200) ;  /* 0x0000057000017945 */ /* 0x000fe60003800000 */
[----:B------:R-:W-:-:S02]  /*b450*/  SEL R11, RZ, 0x1, P0 ;  /* 0x00000001ff0b7807 */ /* 0x000fc40000000000 */
[----:B------:R-:W-:Y:S02]  /*b460*/  SEL R10, R10, RZ, P0 ;  /* 0x000000ff0a0a7207 */ /* 0x000fe40000000000 */
[----:B------:R-:W-:Y:S01]  /*b470*/  LOP3.LUT R11, R24, R11, RZ, 0x3c, !PT ;  /* 0x0000000b180b7212 */ /* 0x000fe200078e3cff */
[----:B------:R-:W-:Y:S06]  /*b480*/  @!P6 BRA `(.L_x_201) ;  /* 0x000000040048e947 */ /* 0x000fec0003800000 */
[----:B------:R-:W-:Y:S01]  /*b490*/  ULDC.64 UR4, c[0x0][0x3f8] ;  /* 0x0000fe0000047ab9 */ /* 0x000fe20000000a00 */
[----:B0-----:R-:W-:Y:S01]  /*b4a0*/  IMAD.MOV.U32 R12, RZ, RZ, R9 ;  /* 0x000000ffff0c7224 */ /* 0x001fe200078e0009 */
[----:B------:R-:W-:-:S04]  /*b4b0*/  ISETP.NE.U32.AND P0, PT, RZ, UR4, PT ;  /* 0x00000004ff007c0c */ /* 0x000fc8000bf05070 */
[----:B------:R-:W-:-:S13]  /*b4c0*/  ISETP.NE.AND.EX P0, PT, RZ, UR5, PT, P0 ;  /* 0x00000005ff007c0c */ /* 0x000fda000bf05300 */
[----:B------:R-:W-:Y:S05]  /*b4d0*/  @!P0 BRA `(.L_x_202) ;  /* 0x0000000000488947 */ /* 0x000fea0003800000 */
[----:B------:R-:W0:Y:S01]  /*b4e0*/  LDC R12, c[0x0][0x41c] ;  /* 0x00010700ff0c7b82 */ /* 0x000e220000000800 */
[----:B------:R-:W-:Y:S01]  /*b4f0*/  IMAD.MOV.U32 R13, RZ, RZ, R9 ;  /* 0x000000ffff0d7224 */ /* 0x000fe200078e0009 */
[----:B------:R-:W-:Y:S02]  /*b500*/  ULDC.64 UR6, c[0x0][0x408] ;  /* 0x0001020000067ab9 */ /* 0x000fe40000000a00 */
[----:B--2---:R-:W-:-:S04]  /*b510*/  IMAD R5, R8, UR6, RZ ;  /* 0x0000000608057c24 */ /* 0x004fc8000f8e02ff */
        /* <DEDUP_REMOVED lines=9> */
[----:B------:R-:W-:-:S04]  /*b5b0*/  LEA R4, P0, R2, UR4, 0x2 ;  /* 0x0000000402047c11 */ /* 0x000fc8000f8010ff */
[----:B------:R-:W-:-:S05]  /*b5c0*/  LEA.HI.X R5, R2, UR5, R3, 0x2, P0 ;  /* 0x0000000502057c11 */ /* 0x000fca00080f1403 */
[----:B------:R0:W5:Y:S01]  /*b5d0*/  LDG.E R4, desc[UR46][R4.64] ;  /* 0x0000002e04047981 */ /* 0x000162000c1e1900 */
[----:B------:R-:W-:-:S04]  /*b5e0*/  IMAD.MOV R2, RZ, RZ, -R13 ;  /* 0x000000ffff027224 */ /* 0x000fc800078e0a0d */
[----:B------:R-:W-:-:S07]  /*b5f0*/  IMAD R12, R12, R2, R9 ;  /* 0x000000020c0c7224 */ /* 0x000fce00078e0209 */
.L_x_202:
[----:B------:R-:W-:Y:S01]  /*b600*/  IMAD R3, R10, 0x8, R26 ;  /* 0x000000080a037824 */ /* 0x000fe200078e021a */
[----:B------:R-:W-:-:S04]  /*b610*/  SHF.L.U32 R2, R11, 0x1f, RZ ;  /* 0x0000001f0b027819 */ /* 0x000fc800000006ff */
[----:B------:R-:W3:Y:S02]  /*b620*/  SYNCS.PHASECHK.TRANS64.TRYWAIT P0, [R3+URZ+0x30840], R2 ;  /* 0x03084002030075a7 */ /* 0x000ee4000800017f */
[----:B---3--:R-:W-:Y:S05]  /*b630*/  @!P0 BRA `(.L_x_203) ;  /* 0x0000001c00988947 */ /* 0x008fea0003800000 */
.L_x_259:
[----:B0-2---:R-:W0:Y:S02]  /*b640*/  S2R R5, SR_TID.X ;  /* 0x0000000000057919 */ /* 0x005e240000002100 */
[----:B0-----:R-:W-:-:S04]  /*b650*/  LOP3.LUT R5, R5, 0x7f, RZ, 0xc0, !PT ;  /* 0x0000007f05057812 */ /* 0x001fc800078ec0ff */
[----:B------:R-:W-:-:S13]  /*b660*/  ISETP.NE.AND P0, PT, R5, RZ, PT ;  /* 0x000000ff0500720c */ /* 0x000fda0003f05270 */
[----:B------:R-:W-:Y:S05]  /*b670*/  @P0 BRA `(.L_x_204) ;  /* 0x0000000000140947 */ /* 0x000fea0003800000 */
[----:B------:R-:W-:Y:S01]  /*b680*/  ISETP.NE.AND P1, PT, R27, RZ, PT ;  /* 0x000000ff1b00720c */ /* 0x000fe20003f25270 */
[----:B---3--:R-:W-:-:S04]  /*b690*/  IMAD.MOV.U32 R2, RZ, RZ, 0x6000 ;  /* 0x00006000ff027424 */ /* 0x008fc800078e00ff */
[----:B------:R0:W-:Y:S08]  /*b6a0*/  SYNCS.ARRIVE.TRANS64 RZ, [R3+URZ+0x30830], R2 ;  /* 0x0308300203ff79a7 */ /* 0x0001f0000800003f */
[----:B------:R-:W-:Y:S05]  /*b6b0*/  @!P1 BRA `(.L_x_204) ;  /* 0x0000000000049947 */ /* 0x000fea0003800000 */
[----:B------:R-:W-:Y:S01]  /*b6c0*/  BPT.TRAP 0x1 ;  /* 0x000000040000795c */ /* 0x000fe20000300000 */
.L_x_204:
[----:B0--3--:R-:W-:Y:S01]  /*b6d0*/  IMAD R2, R10, 0x6000, R26 ;  /* 0x000060000a027824 */ /* 0x009fe200078e021a */
        /* <DEDUP_REMOVED lines=20> */
.L_x_260:
[----:B------:R-:W-:Y:S05]  /*b820*/  @P0 BRA `(.L_x_206) ;  /* 0x0000000000140947 */ /* 0x000fea0003800000 */
[----:B------:R-:W-:Y:S01]  /*b830*/  ISETP.NE.AND P1, PT, R27, RZ, PT ;  /* 0x000000ff1b00720c */ /* 0x000fe20003f25270 */
[----:B------:R-:W-:-:S04]  /*b840*/  IMAD.MOV.U32 R2, RZ, RZ, 0x6000 ;  /* 0x00006000ff027424 */ /* 0x000fc800078e00ff */
[----:B------:R2:W-:Y:S08]  /*b850*/  SYNCS.ARRIVE.TRANS64 RZ, [R3+URZ+0x50], R2 ;  /* 0x0000500203ff79a7 */ /* 0x0005f0000800003f */
[----:B------:R-:W-:Y:S05]  /*b860*/  @!P1 BRA `(.L_x_206) ;  /* 0x0000000000049947 */ /* 0x000fea0003800000 */
[----:B------:R-:W-:Y:S01]  /*b870*/  BPT.TRAP 0x1 ;  /* 0x000000040000795c */ /* 0x000fe20000300000 */
.L_x_206:
        /* <DEDUP_REMOVED lines=10> */
[----:B------:R-:W-:Y:S01]  /*b920*/  IMAD.MOV.U32 R25, RZ, RZ, R12 ;  /* 0x000000ffff197224 */ /* 0x000fe200078e000c */
[----:B------:R-:W-:Y:S01]  /*b930*/  R2UR UR12, R0 ;  /* 0x00000000000c72ca */ /* 0x000fe200000e0000 */
[----:B------:R-:W-:-:S04]  /*b940*/  IMAD.MOV.U32 R7, RZ, RZ, R4 ;  /* 0x000000ffff077224 */ /* 0x000fc800078e0004 */
[----:B------:R-:W-:Y:S02]  /*b950*/  UIADD3 UR9, UR9, 0x50, URZ ;  /* 0x0000005009097890 */ /* 0x000fe4000fffe03f */
[----:B------:R-:W-:Y:S02]  /*b960*/  UIADD3 UR8, UR8, 0x400, URZ ;  /* 0x0000040008087890 */ /* 0x000fe4000fffe03f */
[----:B------:R-:W-:-:S03]  /*b970*/  UIMAD UR11, UR11, 0xc0, UR4 ;  /* 0x000000c00b0b78a4 */ /* 0x000fc6000f8e0204 */
[----:B------:R-:W-:-:S06]  /*b980*/  UMOV UR4, 0x0 ;  /* 0x0000000000047882 */ /* 0x000fcc0000000000 */
[----:B------:R3:W-:Y:S02]  /*b990*/  UTMALDG.4D [UR8], [UR6], desc[UR4] ;  /* 0x00000408060075b4 */ /* 0x0007e40008019000 */
[----:B---3--:R-:W-:Y:S01]  /*b9a0*/  NOP ;  /* 0x0000000000007918 */ /* 0x008fe20000000000 */
.L_x_201:
[----:B------:R-:W-:Y:S05]  /*b9b0*/  BSYNC B1 ;  /* 0x0000000000017941 */ /* 0x000fea0003800000 */
.L_x_200:
[----:B------:R-:W-:Y:S01]  /*b9c0*/  VIADD R22, R10, 0x1 ;  /* 0x000000010a167836 */ /* 0x000fe20000000000 */
[----:B------:R-:W-:Y:S04]  /*b9d0*/  BSSY B1, `(.L_x_207) ;  /* 0x0000059000017945 */ /* 0x000fe80003800000 */
[----:B------:R-:W-:-:S04]  /*b9e0*/  ISETP.NE.AND P0, PT, R22, 0x2, PT ;  /* 0x000000021600780c */ /* 0x000fc80003f05270 */
[----:B0-----:R-:W-:Y:S02]  /*b9f0*/  SEL R24, RZ, 0x1, P0 ;  /* 0x00000001ff187807 */ /* 0x001fe40000000000 */
[----:B------:R-:W-:Y:S02]  /*ba00*/  SEL R22, R22, RZ, P0 ;  /* 0x000000ff16167207 */ /* 0x000fe40000000000 */
[----:B------:R-:W-:Y:S01]  /*ba10*/  LOP3.LUT R24, R11, R24, RZ, 0x3c, !PT ;  /* 0x000000180b187212 */ /* 0x000fe200078e3cff */
[----:B------:R-:W-:Y:S06]  /*ba20*/  @!P6 BRA `(.L_x_208) ;  /* 0x00000004004ce947 */ /* 0x000fec0003800000 */
[----:B------:R-:W-:Y:S01]  /*ba30*/  ULDC.64 UR4, c[0x0][0x3f8] ;  /* 0x0000fe0000047ab9 */ /* 0x000fe20000000a00 */
[----:B------:R-:W-:Y:S01]  /*ba40*/  VIADD R13, R9, 0xffffffff ;  /* 0xffffffff090d7836 */ /* 0x000fe20000000000 */
        /* <DEDUP_REMOVED lines=21> */
.L_x_209:
[----:B--2---:R-:W-:Y:S01]  /*bba0*/  IMAD R2, R22, 0x8, R26 ;  /* 0x0000000816027824 */ /* 0x004fe200078e021a */
[----:B------:R-:W-:-:S04]  /*bbb0*/  SHF.L.U32 R3, R24, 0x1f, RZ ;  /* 0x0000001f18037819 */ /* 0x000fc800000006ff */
[----:B------:R-:W2:Y:S02]  /*bbc0*/  SYNCS.PHASECHK.TRANS64.TRYWAIT P0, [R2+URZ+0x30840], R3 ;  /* 0x03084003020075a7 */ /* 0x000ea4000800017f */
[----:B--2---:R-:W-:Y:S05]  /*bbd0*/  @!P0 BRA `(.L_x_210) ;  /* 0x0000001800588947 */ /* 0x004fea0003800000 */
.L_x_261:
[----:B0-----:R-:W0:Y:S02]  /*bbe0*/  S2R R5, SR_TID.X ;  /* 0x0000000000057919 */ /* 0x001e240000002100 */
[----:B0-----:R-:W-:-:S04]  /*bbf0*/  LOP3.LUT R5, R5, 0x7f, RZ, 0xc0, !PT ;  /* 0x0000007f05057812 */ /* 0x001fc800078ec0ff */
[----:B------:R-:W-:-:S13]  /*bc00*/  ISETP.NE.AND P0, PT, R5, RZ, PT ;  /* 0x000000ff0500720c */ /* 0x000fda0003f05270 */
[----:B------:R-:W-:Y:S05]  /*bc10*/  @P0 BRA `(.L_x_211) ;  /* 0x0000000000140947 */ /* 0x000fea0003800000 */
[----:B------:R-:W-:Y:S01]  /*bc20*/  ISETP.NE.AND P1, PT, R27, RZ, PT ;  /* 0x000000ff1b00720c */ /* 0x000fe20003f25270 */
[----:B--2---:R-:W-:-:S04]  /*bc30*/  IMAD.MOV.U32 R3, RZ, RZ, 0x6000 ;  /* 0x00006000ff037424 */ /* 0x004fc800078e00ff */
[----:B------:R0:W-:Y:S08]  /*bc40*/  SYNCS.ARRIVE.TRANS64 RZ, [R2+URZ+0x30830], R3 ;  /* 0x0308300302ff79a7 */ /* 0x0001f0000800003f */
[----:B------:R-:W-:Y:S05]  /*bc50*/  @!P1 BRA `(.L_x_211) ;  /* 0x0000000000049947 */ /* 0x000fea0003800000 */
[----:B------:R-:W-:Y:S01]  /*bc60*/  BPT.TRAP 0x1 ;  /* 0x000000040000795c */ /* 0x000fe20000300000 */
.L_x_211:
[----:B0-2---:R-:W-:Y:S01]  /*bc70*/  IMAD R2, R22, 0x6000, R26 ;  /* 0x0000600016027824 */ /* 0x005fe200078e021a */
[----:B------:R-:W-:Y:S01]  /*bc80*/  R2UR UR11, R13 ;  /* 0x000000000d0b72ca */ /* 0x000fe200000e0000 */
[----:B------:R-:W-:Y:S01]  /*bc90*/  VIADD R3, R26, 0x30800 ;  /* 0x000308001a037836 */ /* 0x000fe20000000000 */
[----:B------:R-:W-:Y:S01]  /*bca0*/  R2UR UR4, R23 ;  /* 0x00000000170472ca */ /* 0x000fe200000e0000 */
[----:B------:R-:W-:Y:S01]  /*bcb0*/  UIADD3 UR6, UP0, UR38, 0x370, URZ ;  /* 0x0000037026067890 */ /* 0x000fe2000ff1e03f */
[----:B------:R-:W-:Y:S01]  /*bcc0*/  R2UR UR8, R2 ;  /* 0x00000000020872ca */ /* 0x000fe200000e0000 */
[--C-:B------:R-:W-:Y:S01]  /*bcd0*/  IMAD R2, R22, 0x8, R3.reuse ;  /* 0x0000000816027824 */ /* 0x100fe200078e0203 */
[----:B------:R-:W-:Y:S01]  /*bce0*/  R2UR UR12, R0 ;  /* 0x00000000000c72ca */ /* 0x000fe200000e0000 */
[----:B------:R-:W-:Y:S01]  /*bcf0*/  UIADD3.X UR7, URZ, UR39, URZ, UP0, !UPT ;  /* 0x000000273f077290 */ /* 0x000fe200087fe43f */
[----:B-----5:R-:W-:Y:S01]  /*bd00*/  R2UR UR13, R4 ;  /* 0x00000000040d72ca */ /* 0x020fe200000e0000 */
[----:B------:R-:W-:Y:S01]  /*bd10*/  UMOV UR5, 0x14f00000 ;  /* 0x14f0000000057882 */ /* 0x000fe20000000000 */
[----:B------:R-:W-:Y:S01]  /*bd20*/  R2UR UR9, R2 ;  /* 0x00000000020972ca */ /* 0x000fe200000e0000 */
[----:B------:R-:W-:Y:S01]  /*bd30*/  IMAD R2, R10, 0x8, R3 ;  /* 0x000000080a027824 */ /* 0x000fe200078e0203 */
[----:B------:R-:W-:Y:S01]  /*bd40*/  SHF.L.U32 R11, R11, 0x1f, RZ ;  /* 0x0000001f0b0b7819 */ /* 0x000fe200000006ff */
[----:B------:R-:W-:-:S02]  /*bd50*/  UMOV UR10, URZ ;  /* 0x0000003f000a7c82 */ /* 0x000fc40008000000 */
[----:B------:R-:W-:Y:S02]  /*bd60*/  UIMAD UR11, UR11, 0xc0, UR4 ;  /* 0x000000c00b0b78a4 */ /* 0x000fe4000f8e0204 */
[----:B------:R-:W-:Y:S01]  /*bd70*/  UIADD3 UR8, UR8, 0x12400, URZ ;  /* 0x0001240008087890 */ /* 0x000fe2000fffe03f */
[----:B------:R-:W-:-:S05]  /*bd80*/  UMOV UR4, 0x0 ;  /* 0x0000000000047882 */ /* 0x000fca0000000000 */
[----:B------:R-:W-:-:S09]  /*bd90*/  UIADD3 UR9, UR9, 0x30, URZ ;  /* 0x0000003009097890 */ /* 0x000fd2000fffe03f */
[----:B------:R0:W-:Y:S01]  /*bda0*/  UTMALDG.4D [UR8], [UR6], desc[UR4] ;  /* 0x00000408060075b4 */ /* 0x0001e20008019000 */
[----:B------:R-:W2:Y:S02]  /*bdb0*/  SYNCS.PHASECHK.TRANS64.TRYWAIT P1, [R2+URZ+0x60], R11 ;  /* 0x0000600b020075a7 */ /* 0x000ea4000802017f */
[----:B0-2---:R-:W-:Y:S05]  /*bdc0*/  @!P1 BRA `(.L_x_212) ;  /* 0x0000001400f09947 */ /* 0x005fea0003800000 */
.L_x_262:
[----:B------:R-:W-:Y:S05]  /*bdd0*/  @P0 BRA `(.L_x_213) ;  /* 0x0000000000140947 */ /* 0x000fea0003800000 */
[----:B------:R-:W-:Y:S01]  /*bde0*/  ISETP.NE.AND P1, PT, R27, RZ, PT ;  /* 0x000000ff1b00720c */ /* 0x000fe20003f25270 */
[----:B------:R-:W-:-:S04]  /*bdf0*/  IMAD.MOV.U32 R3, RZ, RZ, 0x6000 ;  /* 0x00006000ff037424 */ /* 0x000fc800078e00ff */
[----:B------:R2:W-:Y:S08]  /*be00*/  SYNCS.ARRIVE.TRANS64 RZ, [R2+URZ+0x50], R3 ;  /* 0x0000500302ff79a7 */ /* 0x0005f0000800003f */
[----:B------:R-:W-:Y:S05]  /*be10*/  @!P1 BRA `(.L_x_213) ;  /* 0x0000000000049947 */ /* 0x000fea0003800000 */
[----:B------:R-:W-:Y:S01]  /*be20*/  BPT.TRAP 0x1 ;  /* 0x000000040000795c */ /* 0x000fe20000300000 */
.L_x_213:
        /* <DEDUP_REMOVED lines=19> */
.L_x_208:
[----:B------:R-:W-:Y:S05]  /*bf60*/  BSYNC B1 ;  /* 0x0000000000017941 */ /* 0x000fea0003800000 */
.L_x_207:
[C---:B------:R-:W-:Y:S01]  /*bf70*/  ISETP.GT.AND P0, PT, R9.reuse, 0x1, PT ;  /* 0x000000010900780c */ /* 0x040fe20003f04270 */
[----:B0-2---:R-:W-:-:S04]  /*bf80*/  VIADD R2, R9, 0xfffffffe ;  /* 0xfffffffe09027836 */ /* 0x005fc80000000000 */
[----:B------:R-:W-:-:S08]  /*bf90*/  IMAD.MOV.U32 R9, RZ, RZ, R2 ;  /* 0x000000ffff097224 */ /* 0x000fd000078e0002 */
[----:B------:R-:W-:Y:S05]  /*bfa0*/  @P0 BRA `(.L_x_214) ;  /* 0xfffffff400180947 */ /* 0x000fea000383ffff */
.L_x_190:
[----:B------:R-:W-:Y:S05]  /*bfb0*/  BSYNC B0 ;  /* 0x0000000000007941 */ /* 0x000fea0003800000 */
.L_x_189:
[----:B------:R-:W-:Y:S01]  /*bfc0*/  ISETP.NE.AND P0, PT, R27, RZ, PT ;  /* 0x000000ff1b00720c */ /* 0x000fe20003f05270 */
[----:B------:R-:W-:-:S12]  /*bfd0*/  BSSY B0, `(.L_x_215) ;  /* 0x000000e000007945 */ /* 0x000fd80003800000 */
[----:B------:R-:W-:Y:S05]  /*bfe0*/  @P0 BRA `(.L_x_216) ;  /* 0x0000000000300947 */ /* 0x000fea0003800000 */
[----:B------:R-:W3:Y:S01]  /*bff0*/  S2R R9, SR_LANEID ;  /* 0x0000000000097919 */ /* 0x000ee20000000000 */
[----:B------:R-:W-:Y:S01]  /*c000*/  VOTEU.ANY UR4, UPT, PT ;  /* 0x0000000000047886 */ /* 0x000fe200038e0100 */
[----:B------:R-:W4:Y:S01]  /*c010*/  LDC.64 R2, c[0x0][0xc38] ;  /* 0x00030e00ff027b82 */ /* 0x000f220000000a00 */
[----:B------:R-:W3:Y:S08]  /*c020*/  FLO.U32 R4, UR4 ;  /* 0x0000000400047d00 */ /* 0x000ef000080e0000 */
[----:B--2---:R-:W4:Y:S01]  /*c030*/  POPC R5, UR4 ;  /* 0x0000000400057d09 */ /* 0x004f220008000000 */
[----:B---3--:R-:W-:-:S13]  /*c040*/  ISETP.EQ.U32.AND P0, PT, R4, R9, PT ;  /* 0x000000090400720c */ /* 0x008fda0003f02070 */
[----:B----4-:R-:W2:Y:S01]  /*c050*/  @P0 ATOMG.E.ADD.STRONG.GPU PT, R3, desc[UR46][R2.64], R5 ;  /* 0x00000005020309a8 */ /* 0x010ea200081ee1ee */
[----:B------:R-:W3:Y:S02]  /*c060*/  S2R R6, SR_LTMASK ;  /* 0x0000000000067919 */ /* 0x000ee40000003900 */
[----:B---3--:R-:W-:-:S04]  /*c070*/  LOP3.LUT R6, R6, UR4, RZ, 0xc0, !PT ;  /* 0x0000000406067c12 */ /* 0x008fc8000f8ec0ff */
[----:B------:R-:W3:Y:S01]  /*c080*/  POPC R9, R6 ;  /* 0x0000000600097309 */ /* 0x000ee20000000000 */
[----:B--2---:R-:W3:Y:S02]  /*c090*/  SHFL.IDX PT, R4, R3, R4, 0x1f ;  /* 0x00001f0403047589 */ /* 0x004ee400000e0000 */
[----:B---3--:R-:W-:-:S07]  /*c0a0*/  IADD3 R16, R4, UR37, R9 ;  /* 0x0000002504107c10 */ /* 0x008fce000fffe009 */
.L_x_216:
[----:B------:R-:W-:Y:S05]  /*c0b0*/  BSYNC B0 ;  /* 0x0000000000007941 */ /* 0x000fea0003800000 */
.L_x_215:
[----:B------:R-:W-:Y:S04]  /*c0c0*/  BSSY B0, `(.L_x_217) ;  /* 0x0000020000007945 */ /* 0x000fe80003800000 */
[----:B------:R-:W-:Y:S05]  /*c0d0*/  @!P6 BRA `(.L_x_218) ;  /* 0x000000000078e947 */ /* 0x000fea0003800000 */
[----:B------:R-:W-:Y:S01]  /*c0e0*/  IMAD R3, R22, 0x8, R26 ;  /* 0x0000000816037824 */ /* 0x000fe200078e021a */
[----:B------:R-:W-:-:S04]  /*c0f0*/  SHF.L.U32 R2, R24, 0x1f, RZ ;  /* 0x0000001f18027819 */ /* 0x000fc800000006ff */
[----:B------:R-:W3:Y:S02]  /*c100*/  SYNCS.PHASECHK.TRANS64.TRYWAIT P0, [R3+URZ+0x30860], R2 ;  /* 0x03086002030075a7 */ /* 0x000ee4000800017f */
[----:B---3--:R-:W-:Y:S05]  /*c110*/  @!P0 BRA `(.L_x_219) ;  /* 0x0000001400308947 */ /* 0x008fea0003800000 */
.L_x_263:
[----:B------:R-:W4:Y:S02]  /*c120*/  S2R R4, SR_TID.X ;  /* 0x0000000000047919 */ /* 0x000f240000002100 */
[----:B----4-:R-:W-:-:S04]  /*c130*/  LOP3.LUT R4, R4, 0x7f, RZ, 0xc0, !PT ;  /* 0x0000007f04047812 */ /* 0x010fc800078ec0ff */
[----:B------:R-:W-:-:S13]  /*c140*/  ISETP.NE.AND P0, PT, R4, RZ, PT ;  /* 0x000000ff0400720c */ /* 0x000fda0003f05270 */
[----:B------:R-:W-:Y:S05]  /*c150*/  @P0 BRA `(.L_x_220) ;  /* 0x0000000000140947 */ /* 0x000fea0003800000 */
[----:B------:R-:W-:Y:S01]  /*c160*/  ISETP.NE.AND P1, PT, R27, RZ, PT ;  /* 0x000000ff1b00720c */ /* 0x000fe20003f25270 */
[----:B---3--:R-:W-:-:S04]  /*c170*/  IMAD.MOV.U32 R2, RZ, RZ, 0x6000 ;  /* 0x00006000ff027424 */ /* 0x008fc800078e00ff */
[----:B------:R4:W-:Y:S08]  /*c180*/  SYNCS.ARRIVE.TRANS64 RZ, [R3+URZ+0x30850], R2 ;  /* 0x0308500203ff79a7 */ /* 0x0009f0000800003f */
[----:B------:R-:W-:Y:S05]  /*c190*/  @!P1 BRA `(.L_x_220) ;  /* 0x0000000000049947 */ /* 0x000fea0003800000 */
[----:B------:R-:W-:Y:S01]  /*c1a0*/  BPT.TRAP 0x1 ;  /* 0x000000040000795c */ /* 0x000fe20000300000 */
.L_x_220:
[----:B--2---:R-:W-:Y:S01]  /*c1b0*/  IMAD R26, R22, 0x6000, R26 ;  /* 0x00006000161a7824 */ /* 0x004fe200078e021a */
        /* <DEDUP_REMOVED lines=9> */
[----:B------:R-:W-:-:S05]  /*c250*/  R2UR UR13, R7 ;  /* 0x00000000070d72ca */ /* 0x000fca00000e0000 */
[----:B------:R-:W-:Y:S02]  /*c260*/  UIMAD UR11, UR11, 0xc0, UR4 ;  /* 0x000000c00b0b78a4 */ /* 0x000fe4000f8e0204 */
[----:B------:R-:W-:Y:S02]  /*c270*/  UIADD3 UR9, UR9, 0x30850, URZ ;  /* 0x0003085009097890 */ /* 0x000fe4000fffe03f */
[----:B------:R-:W-:Y:S01]  /*c280*/  UIADD3 UR8, UR8, 0x400, URZ ;  /* 0x0000040008087890 */ /* 0x000fe2000fffe03f */
[----:B------:R-:W-:-:S08]  /*c290*/  UMOV UR4, 0x0 ;  /* 0x0000000000047882 */ /* 0x000fd00000000000 */
[----:B------:R2:W-:Y:S02]  /*c2a0*/  UTMALDG.4D [UR8], [UR6], desc[UR4] ;  /* 0x00000408060075b4 */ /* 0x0005e40008019000 */
[----:B--2---:R-:W-:Y:S01]  /*c2b0*/  NOP ;  /* 0x0000000000007918 */ /* 0x004fe20000000000 */
.L_x_218:
[----:B------:R-:W-:Y:S05]  /*c2c0*/  BSYNC B0 ;  /* 0x0000000000007941 */ /* 0x000fea0003800000 */
.L_x_217:
[----:B------:R-:W-:-:S05]  /*c2d0*/  VIADD R22, R22, 0x1 ;  /* 0x0000000116167836 */ /* 0x000fca0000000000 */
[----:B------:R-:W-:-:S04]  /*c2e0*/  ISETP.NE.AND P0, PT, R22, 0x2, PT ;  /* 0x000000021600780c */ /* 0x000fc80003f05270 */
[----:B---34-:R-:W-:Y:S02]  /*c2f0*/  SEL R3, RZ, 0x1, P0 ;  /* 0x00000001ff037807 */ /* 0x018fe40000000000 */
[----:B------:R-:W-:Y:S02]  /*c300*/  SEL R22, R22, RZ, P0 ;  /* 0x000000ff16167207 */ /* 0x000fe40000000000 */
[----:B------:R-:W-:-:S07]  /*c310*/  LOP3.LUT R24, R24, R3, RZ, 0x3c, !PT ;  /* 0x0000000318187212 */ /* 0x000fce00078e3cff */
.L_x_176:
[----:B------:R-:W-:Y:S05]  /*c320*/  BSYNC B6 ;  /* 0x0000000000067941 */ /* 0x000fea0003800000 */
.L_x_174:
[----:B------:R-:W-:-:S03]  /*c330*/  UMOV UR4, 0xffffffff ;  /* 0xffffffff00047882 */ /* 0x000fc60000000000 */
[----:B------:R-:W-:Y:S05]  /*c340*/  BRA.DIV UR4, `(.L_x_221) ;  /* 0x0000001204b87947 */ /* 0x000fea000b800000 */
[----:B--2---:R2:W3:Y:S04]  /*c350*/  SHFL.IDX PT, R5, R16, RZ, 0x1f ;  /* 0x00001fff10057589 */ /* 0x0044e800000e0000 */
[----:B------:R2:W4:Y:S02]  /*c360*/  SHFL.IDX PT, R0, R16, 0x1, 0x1f ;  /* 0x00201f0010007f89 */ /* 0x00052400000e0000 */
.L_x_267:
[----:B------:R-:W-:Y:S01]  /*c370*/  ULDC UR4, c[0x0][0xc14] ;  /* 0x0003050000047ab9 */ /* 0x000fe20000000800 */
[C---:B------:R-:W-:Y:S01]  /*c380*/  IMAD.IADD R7, R27.reuse, 0x1, R19 ;  /* 0x000000011b077824 */ /* 0x040fe200078e0213 */
[----:B------:R-:W-:Y:S01]  /*c390*/  ISETP.NE.AND P0, PT, R27, 0x1f, PT ;  /* 0x0000001f1b00780c */ /* 0x000fe20003f05270 */
[----:B------:R-:W-:Y:S01]  /*c3a0*/  IMAD.U32 R4, RZ, RZ, UR4 ;  /* 0x00000004ff047e24 */ /* 0x000fe2000f8e00ff */
[----:B------:R-:W-:Y:S01]  /*c3b0*/  BSSY B0, `(.L_x_222) ;  /* 0x0000007000007945 */ /* 0x000fe20003800000 */
[----:B------:R-:W-:-:S03]  /*c3c0*/  IMAD.MOV.U32 R2, RZ, RZ, RZ ;  /* 0x000000ffff027224 */ /* 0x000fc600078e00ff */
[----:B------:R-:W-:-:S13]  /*c3d0*/  ISETP.GE.OR P0, PT, R7, R4, !P0 ;  /* 0x000000040700720c */ /* 0x000fda0004706670 */
[----:B------:R-:W-:Y:S05]  /*c3e0*/  @P0 BRA `(.L_x_223) ;  /* 0x00000000000c0947 */ /* 0x000fea0003800000 */
[----:B------:R-:W0:Y:S02]  /*c3f0*/  LDC.64 R2, c[0x0][0xc58] ;  /* 0x00031600ff027b82 */ /* 0x000e240000000a00 */
[----:B0-----:R-:W-:-:S06]  /*c400*/  IMAD.WIDE R2, R7, 0x4, R2 ;  /* 0x0000000407027825 */ /* 0x001fcc00078e0202 */
[----:B------:R0:W5:Y:S02]  /*c410*/  LDG.E R2, desc[UR46][R2.64] ;  /* 0x0000002e02027981 */ /* 0x000164000c1e1900 */
.L_x_223:
[----:B------:R-:W-:Y:S05]  /*c420*/  BSYNC B0 ;  /* 0x0000000000007941 */ /* 0x000fea0003800000 */
.L_x_222:
[----:B------:R-:W-:-:S03]  /*c430*/  UMOV UR4, 0xffffffff ;  /* 0xffffffff00047882 */ /* 0x000fc60000000000 */
[----:B------:R-:W-:Y:S05]  /*c440*/  BRA.DIV UR4, `(.L_x_224) ;  /* 0x0000001204c47947 */ /* 0x000fea000b800000 */
[----:B-----5:R-:W0:Y:S01]  /*c450*/  SHFL.UP PT, R14, R2, 0x1, RZ ;  /* 0x04200000020e7989 */ /* 0x020e2200000e00ff */
        /* <DEDUP_REMOVED lines=19> */
[----:B------:R0:W0:Y:S02]  /*c590*/  SHFL.IDX PT, R14, R8, 0x1f, 0x1f ;  /* 0x03e01f00080e7f89 */ /* 0x00002400000e0000 */
.L_x_275:
[----:B------:R-:W-:Y:S02]  /*c5a0*/  ULDC UR4, c[0x0][0xc10] ;  /* 0x0003040000047ab9 */ /* 0x000fe40000000800 */
[----:B------:R-:W-:-:S04]  /*c5b0*/  IMAD.U32 R7, RZ, RZ, UR4 ;  /* 0x00000004ff077e24 */ /* 0x000fc8000f8e00ff */
[----:B0-----:R-:W-:-:S04]  /*c5c0*/  IMAD R3, R14, R7, RZ ;  /* 0x000000070e037224 */ /* 0x001fc800078e02ff */
[----:B----4-:R-:W-:-:S05]  /*c5d0*/  IMAD.IADD R6, R0, 0x1, R3 ;  /* 0x0000000100067824 */ /* 0x010fca00078e0203 */
[----:B---3--:R-:W-:-:S13]  /*c5e0*/  ISETP.GT.AND P0, PT, R6, R5, PT ;  /* 0x000000050600720c */ /* 0x008fda0003f04270 */
[----:B------:R-:W-:Y:S05]  /*c5f0*/  @P0 BRA `(.L_x_225) ;  /* 0x0000000000ac0947 */ /* 0x000fea0003800000 */
[----:B------:R-:W0:Y:S02]  /*c600*/  LDC R4, c[0x0][0xc14] ;  /* 0x00030500ff047b82 */ /* 0x000e240000000800 */
.L_x_230:
[----:B------:R-:W-:-:S05]  /*c610*/  VIADD R19, R19, 0x1f ;  /* 0x0000001f13137836 */ /* 0x000fca0000000000 */
[----:B0-----:R-:W-:-:S13]  /*c620*/  ISETP.GE.AND P0, PT, R19, R4, PT ;  /* 0x000000041300720c */ /* 0x001fda0003f06270 */
[----:B------:R-:W-:Y:S05]  /*c630*/  @P0 BRA `(.L_x_226) ;  /* 0x0000000400540947 */ /* 0x000fea0003800000 */
[C---:B------:R-:W-:Y:S01]  /*c640*/  IMAD.IADD R7, R27.reuse, 0x1, R19 ;  /* 0x000000011b077824 */ /* 0x040fe200078e0213 */
[----:B------:R-:W-:Y:S01]  /*c650*/  ISETP.NE.AND P1, PT, R27, 0x1f, PT ;  /* 0x0000001f1b00780c */ /* 0x000fe20003f25270 */
[----:B------:R-:W-:Y:S01]  /*c660*/  BSSY B0, `(.L_x_227) ;  /* 0x0000007000007945 */ /* 0x000fe20003800000 */
[----:B------:R-:W-:Y:S02]  /*c670*/  IMAD.MOV.U32 R2, RZ, RZ, RZ ;  /* 0x000000ffff027224 */ /* 0x000fe400078e00ff */
[----:B------:R-:W-:-:S13]  /*c680*/  ISETP.GE.OR P0, PT, R7, R4, !P1 ;  /* 0x000000040700720c */ /* 0x000fda0004f06670 */
[----:B------:R-:W-:Y:S05]  /*c690*/  @P0 BRA `(.L_x_228) ;  /* 0x00000000000c0947 */ /* 0x000fea0003800000 */
[----:B------:R-:W0:Y:S02]  /*c6a0*/  LDC.64 R2, c[0x0][0xc58] ;  /* 0x00031600ff027b82 */ /* 0x000e240000000a00 */
[----:B0-----:R-:W-:-:S06]  /*c6b0*/  IMAD.WIDE R2, R7, 0x4, R2 ;  /* 0x0000000407027825 */ /* 0x001fcc00078e0202 */
[----:B------:R0:W5:Y:S02]  /*c6c0*/  LDG.E R2, desc[UR46][R2.64] ;  /* 0x0000002e02027981 */ /* 0x000164000c1e1900 */
.L_x_228:
[----:B------:R-:W-:Y:S05]  /*c6d0*/  BSYNC B0 ;  /* 0x0000000000007941 */ /* 0x000fea0003800000 */
.L_x_227:
[----:B------:R-:W-:-:S03]  /*c6e0*/  UMOV UR4, 0xffffffff ;  /* 0xffffffff00047882 */ /* 0x000fc60000000000 */
[----:B------:R-:W-:Y:S05]  /*c6f0*/  BRA.DIV UR4, `(.L_x_229) ;  /* 0x0000001204e87947 */ /* 0x000fea000b800000 */
[----:B-----5:R-:W3:Y:S01]  /*c700*/  SHFL.UP PT, R14, R2, 0x1, RZ ;  /* 0x04200000020e7989 */ /* 0x020ee200000e00ff */
[C---:B------:R-:W-:Y:S02]  /*c710*/  ISETP.NE.AND P0, PT, R27.reuse, RZ, PT ;  /* 0x000000ff1b00720c */ /* 0x040fe40003f05270 */
[C---:B------:R-:W-:Y:S02]  /*c720*/  ISETP.GE.U32.AND P1, PT, R27.reuse, 0x2, PT ;  /* 0x000000021b00780c */ /* 0x040fe40003f26070 */
[----:B---3--:R-:W-:Y:S02]  /*c730*/  SEL R13, R14, RZ, P0 ;  /* 0x000000ff0e0d7207 */ /* 0x008fe40000000000 */
[----:B------:R-:W-:-:S03]  /*c740*/  ISETP.GE.U32.AND P0, PT, R27, 0x4, PT ;  /* 0x000000041b00780c */ /* 0x000fc60003f06070 */
[----:B------:R-:W-:-:S05]  /*c750*/  IMAD.IADD R13, R2, 0x1, R13 ;  /* 0x00000001020d7824 */ /* 0x000fca00078e020d */
[----:B------:R-:W3:Y:S02]  /*c760*/  SHFL.UP PT, R14, R13, 0x2, RZ ;  /* 0x044000000d0e7989 */ /* 0x000ee400000e00ff */
[----:B---3--:R-:W-:Y:S02]  /*c770*/  SEL R0, R14, RZ, P1 ;  /* 0x000000ff0e007207 */ /* 0x008fe40000800000 */
        /* <DEDUP_REMOVED lines=12> */
[----:B------:R0:W3:Y:S02]  /*c840*/  SHFL.IDX PT, R14, R8, 0x1f, 0x1f ;  /* 0x03e01f00080e7f89 */ /* 0x0000e400000e0000 */
.L_x_283:
[----:B------:R-:W-:Y:S02]  /*c850*/  ULDC UR4, c[0x0][0xc10] ;  /* 0x0003040000047ab9 */ /* 0x000fe40000000800 */
[----:B------:R-:W-:-:S04]  /*c860*/  IMAD.U32 R7, RZ, RZ, UR4 ;  /* 0x00000004ff077e24 */ /* 0x000fc8000f8e00ff */
[----:B---3--:R-:W-:-:S04]  /*c870*/  IMAD R3, R14, R7, RZ ;  /* 0x000000070e037224 */ /* 0x008fc800078e02ff */
[----:B------:R-:W-:-:S05]  /*c880*/  IMAD.IADD R6, R3, 0x1, R6 ;  /* 0x0000000103067824 */ /* 0x000fca00078e0206 */
[----:B------:R-:W-:-:S13]  /*c890*/  ISETP.GT.AND P0, PT, R6, R5, PT ;  /* 0x000000050600720c */ /* 0x000fda0003f04270 */
[----:B------:R-:W-:Y:S05]  /*c8a0*/  @!P0 BRA `(.L_x_230) ;  /* 0xfffffffc00588947 */ /* 0x000fea000383ffff */
.L_x_225:
[----:B------:R-:W-:Y:S01]  /*c8b0*/  IMAD.IADD R6, R6, 0x1, -R3 ;  /* 0x0000000106067824 */ /* 0x000fe200078e0a03 */
[----:B------:R-:W-:-:S03]  /*c8c0*/  UMOV UR4, 0xffffffff ;  /* 0xffffffff00047882 */ /* 0x000fc60000000000 */
[----:B------:R-:W-:-:S05]  /*c8d0*/  IMAD R0, R8, R7, R6 ;  /* 0x0000000708007224 */ /* 0x000fca00078e0206 */
[----:B------:R-:W-:Y:S01]  /*c8e0*/  ISETP.GT.AND P6, PT, R0, R5, PT ;  /* 0x000000050000720c */ /* 0x000fe20003fc4270 */
[----:B------:R-:W-:-:S12]  /*c8f0*/  BRA.DIV UR4, `(.L_x_231) ;  /* 0x0000001604387947 */ /* 0x000fd8000b800000 */
[----:B------:R-:W-:-:S04]  /*c900*/  VOTE.ANY R3, PT, !P6 ;  /* 0x0000000000037806 */ /* 0x000fc800070e0100 */
[----:B------:R-:W3:Y:S02]  /*c910*/  POPC R0, R3 ;  /* 0x0000000300007309 */ /* 0x000ee40000000000 */
[----:B---3--:R3:W4:Y:S02]  /*c920*/  SHFL.IDX PT, R17, R2, R0, 0x1f ;  /* 0x00001f0002117589 */ /* 0x00872400000e0000 */
.L_x_287:
[----:B------:R-:W-:Y:S01]  /*c930*/  ISETP.NE.AND P0, PT, R3, RZ, PT ;  /* 0x000000ff0300720c */ /* 0x000fe20003f05270 */
[----:B------:R-:W-:-:S12]  /*c940*/  IMAD.MOV.U32 R14, RZ, RZ, RZ ;  /* 0x000000ffff0e7224 */ /* 0x000fd800078e00ff */
[----:B------:R-:W-:Y:S05]  /*c950*/  @!P0 BRA `(.L_x_232) ;  /* 0x0000000000108947 */ /* 0x000fea0003800000 */
[----:B------:R-:W-:Y:S01]  /*c960*/  UMOV UR4, 0xffffffff ;  /* 0xffffffff00047882 */ /* 0x000fe20000000000 */
[----:B------:R-:W-:Y:S02]  /*c970*/  IADD3 R12, R0, -0x1, RZ ;  /* 0xffffffff000c7810 */ /* 0x000fe40007ffe0ff */
[----:B------:R-:W-:Y:S05]  /*c980*/  BRA.DIV UR4, `(.L_x_233) ;  /* 0x00000016045c7947 */ /* 0x000fea000b800000 */
[----:B------:R0:W0:Y:S02]  /*c990*/  SHFL.IDX PT, R14, R8, R12, 0x1f ;  /* 0x00001f0c080e7589 */ /* 0x00002400000e0000 */
.L_x_232:
[----:B0---4-:R-:W-:Y:S01]  /*c9a0*/  IABS R8, R17 ;  /* 0x0000001100087213 */ /* 0x011fe20000000000 */
[----:B--2---:R-:W-:Y:S02]  /*c9b0*/  IMAD R16, R14, R7, R6 ;  /* 0x000000070e107224 */ /* 0x004fe400078e0206 */
[----:B------:R-:W-:Y:S01]  /*c9c0*/  IMAD.IADD R19, R0, 0x1, R19 ;  /* 0x0000000100137824 */ /* 0x000fe200078e0213 */
[----:B------:R-:W0:Y:S01]  /*c9d0*/  I2F.RP R9, R8 ;  /* 0x0000000800097306 */ /* 0x000e220000209400 */
[----:B------:R-:W-:Y:S01]  /*c9e0*/  IMAD.IADD R6, R5, 0x1, -R16 ;  /* 0x0000000105067824 */ /* 0x000fe200078e0a10 */
[----:B------:R-:W-:-:S05]  /*c9f0*/  IABS R5, R17 ;  /* 0x0000001100057213 */ /* 0x000fca0000000000 */
[----:B------:R-:W-:Y:S01]  /*ca00*/  IMAD.MOV R5, RZ, RZ, -R5 ;  /* 0x000000ffff057224 */ /* 0x000fe200078e0a05 */
[----:B0-----:R-:W3:Y:S02]  /*ca10*/  MUFU.RCP R9, R9 ;  /* 0x0000000900097308 */ /* 0x001ee40000001000 */
[----:B---3--:R-:W-:-:S06]  /*ca20*/  VIADD R2, R9, 0xffffffe ;  /* 0x0ffffffe09027836 */ /* 0x008fcc0000000000 */
[----:B------:R0:W2:Y:S02]  /*ca30*/  F2I.FTZ.U32.TRUNC.NTZ R3, R2 ;  /* 0x0000000200037305 */ /* 0x0000a4000021f000 */
[----:B0-----:R-:W-:Y:S02]  /*ca40*/  IMAD.MOV.U32 R2, RZ, RZ, RZ ;  /* 0x000000ffff027224 */ /* 0x001fe400078e00ff */
[----:B--2---:R-:W-:-:S04]  /*ca50*/  IMAD.MOV R11, RZ, RZ, -R3 ;  /* 0x000000ffff0b7224 */ /* 0x004fc800078e0a03 */
[----:B------:R-:W-:-:S04]  /*ca60*/  IMAD R7, R11, R8, RZ ;  /* 0x000000080b077224 */ /* 0x000fc800078e02ff */
[----:B------:R-:W-:Y:S01]  /*ca70*/  IMAD.HI.U32 R3, R3, R7, R2 ;  /* 0x0000000703037227 */ /* 0x000fe200078e0002 */
[----:B------:R-:W-:-:S05]  /*ca80*/  IABS R2, R6 ;  /* 0x0000000600027213 */ /* 0x000fca0000000000 */
        /* <DEDUP_REMOVED lines=16> */
.L_x_226:
[----:B------:R-:W-:Y:S01]  /*cb90*/  UMOV UR4, URZ ;  /* 0x0000003f00047c82 */ /* 0x000fe20008000000 */
[----:B------:R-:W-:Y:S01]  /*cba0*/  UMOV UR5, URZ ;  /* 0x0000003f00057c82 */ /* 0x000fe20008000000 */
[----:B------:R-:W-:Y:S01]  /*cbb0*/  ULDC UR6, c[0x0][0xc14] ;  /* 0x0003050000067ab9 */ /* 0x000fe20000000800 */
[----:B--2---:R-:W-:Y:S02]  /*cbc0*/  IMAD.MOV.U32 R16, RZ, RZ, R5 ;  /* 0x000000ffff107224 */ /* 0x004fe400078e0005 */
[----:B------:R-:W-:Y:S02]  /*cbd0*/  IMAD.U32 R17, RZ, RZ, UR4 ;  /* 0x00000004ff117e24 */ /* 0x000fe4000f8e00ff */
[----:B------:R-:W-:Y:S02]  /*cbe0*/  IMAD.U32 R18, RZ, RZ, UR5 ;  /* 0x00000005ff127e24 */ /* 0x000fe4000f8e00ff */
[----:B------:R-:W-:-:S07]  /*cbf0*/  IMAD.U32 R19, RZ, RZ, UR6 ;  /* 0x00000006ff137e24 */ /* 0x000fce000f8e00ff */
.L_x_234:
[----:B------:R-:W-:Y:S01]  /*cc00*/  ISETP.NE.AND P0, PT, R27, RZ, PT ;  /* 0x000000ff1b00720c */ /* 0x000fe20003f05270 */
[----:B------:R-:W-:Y:S05]  /*cc10*/  WARPSYNC.ALL ;  /* 0x0000000000007948 */ /* 0x000fea0003800000 */
[----:B------:R-:W-:Y:S07]  /*cc20*/  BAR.SYNC.DEFER_BLOCKING 0x4, 0x1a0 ;  /* 0x0106800000007b1d */ /* 0x000fee0000010000 */
[----:B------:R-:W-:Y:S01]  /*cc30*/  @!P0 MOV R0, 0x400 ;  /* 0x0000040000008802 */ /* 0x000fe20000000f00 */
[----:B------:R-:W0:Y:S03]  /*cc40*/  @!P0 S2R R3, SR_CgaCtaId ;  /* 0x0000000000038919 */ /* 0x000e260000008800 */
[----:B0-----:R-:W-:-:S05]  /*cc50*/  @!P0 LEA R0, R3, R0, 0x18 ;  /* 0x0000000003008211 */ /* 0x001fca00078ec0ff */
[----:B------:R2:W-:Y:S01]  /*cc60*/  @!P0 STS.128 [R0+0x308d0], R16 ;  /* 0x0308d01000008388 */ /* 0x0005e20000000c00 */
[----:B------:R-:W-:Y:S06]  /*cc70*/  BAR.ARV 0x5, 0x1a0 ;  /* 0x0146800000007b1d */ /* 0x000fec0000002000 */
[----:B------:R-:W-:-:S13]  /*cc80*/  ISETP.GE.AND P0, PT, R19, R4, PT ;  /* 0x000000041300720c */ /* 0x000fda0003f06270 */
[----:B------:R-:W-:Y:S05]  /*cc90*/  @!P0 BRA `(.L_x_235) ;  /* 0xffffffd000008947 */ /* 0x000fea000383ffff */
.L_x_172:
[----:B0-2---:R-:W2:Y:S01]  /*cca0*/  LDL.LU R0, [R1+0xc] ;  /* 0x00000c0001007983 */ /* 0x005ea20000300800 */
[----:B------:R-:W-:Y:S01]  /*ccb0*/  BSSY B0, `(.L_x_236) ;  /* 0x000000b000007945 */ /* 0x000fe20003800000 */
[----:B------:R-:W0:Y:S01]  /*ccc0*/  S2R R5, SR_CgaCtaId ;  /* 0x0000000000057919 */ /* 0x000e220000008800 */
[----:B--2---:R-:W-:-:S05]  /*ccd0*/  VIADD R0, R0, 0x1 ;  /* 0x0000000100007836 */ /* 0x004fca0000000000 */
[----:B------:R-:W-:-:S04]  /*cce0*/  LEA.HI R2, R0, R0, RZ, 0x1 ;  /* 0x0000000000027211 */ /* 0x000fc800078f08ff */
[----:B------:R-:W-:Y:S02]  /*ccf0*/  LOP3.LUT R3, R2, 0xfffffffe, RZ, 0xc0, !PT ;  /* 0xfffffffe02037812 */ /* 0x000fe400078ec0ff */
[----:B------:R-:W-:-:S03]  /*cd00*/  MOV R2, 0x400 ;  /* 0x0000040000027802 */ /* 0x000fc60000000f00 */
[----:B------:R-:W-:Y:S01]  /*cd10*/  IMAD.IADD R0, R0, 0x1, -R3 ;  /* 0x0000000100007824 */ /* 0x000fe200078e0a03 */
[----:B0-----:R-:W-:-:S04]  /*cd20*/  LEA R9, R5, R2, 0x18 ;  /* 0x0000000205097211 */ /* 0x001fc800078ec0ff */
[----:B------:R-:W-:-:S04]  /*cd30*/  SHF.L.U32 R0, R0, 0x1f, RZ ;  /* 0x0000001f00007819 */ /* 0x000fc800000006ff */
[----:B------:R-:W0:Y:S02]  /*cd40*/  SYNCS.PHASECHK.TRANS64.TRYWAIT P0, [R9+URZ+0x30820], R0 ;  /* 0x03082000090075a7 */ /* 0x000e24000800017f */
[----:B0-----:R-:W-:Y:S05]  /*cd50*/  @!P0 BRA `(.L_x_237) ;  /* 0x00000010008c8947 */ /* 0x001fea0003800000 */
.L_x_290:
[----:B------:R-:W-:Y:S05]  /*cd60*/  BSYNC B0 ;  /* 0x0000000000007941 */ /* 0x000fea0003800000 */
.L_x_236:
[----:B------:R-:W-:-:S03]  /*cd70*/  UMOV UR4, 0xffffffff ;  /* 0xffffffff00047882 */ /* 0x000fc60000000000 */
[----:B------:R-:W-:Y:S05]  /*cd80*/  BRA.DIV UR4, `(.L_x_238) ;  /* 0x0000001204947947 */ /* 0x000fea000b800000 */
[----:B0-----:R-:W0:Y:S02]  /*cd90*/  S2R R0, SR_TID.X ;  /* 0x0000000000007919 */ /* 0x001e240000002100 */
[----:B0-----:R-:W-:-:S04]  /*cda0*/  SHF.R.U32.HI R0, RZ, 0x5, R0 ;  /* 0x00000005ff007819 */ /* 0x001fc80000011600 */
[----:B------:R-:W-:-:S05]  /*cdb0*/  LOP3.LUT R0, R0, 0x3, RZ, 0xc0, !PT ;  /* 0x0000000300007812 */ /* 0x000fca00078ec0ff */
[----:B------:R0:W2:Y:S02]  /*cdc0*/  SHFL.IDX PT, R14, R0, RZ, 0x1f ;  /* 0x00001fff000e7589 */ /* 0x0000a400000e0000 */
.L_x_293:
[----:B--2---:R-:W-:Y:S01]  /*cdd0*/  ISETP.NE.AND P0, PT, R14, RZ, PT ;  /* 0x000000ff0e00720c */ /* 0x004fe20003f05270 */
[----:B------:R-:W-:-:S12]  /*cde0*/  BSSY B0, `(.L_x_239) ;  /* 0x0000024000007945 */ /* 0x000fd80003800000 */
[----:B------:R-:W-:Y:S05]  /*cdf0*/  @P0 BRA `(.L_x_240) ;  /* 0x0000000000880947 */ /* 0x000fea0003800000 */
[----:B------:R-:W-:-:S03]  /*ce00*/  UMOV UR4, 0xffffffff ;  /* 0xffffffff00047882 */ /* 0x000fc60000000000 */
[----:B------:R-:W-:Y:S05]  /*ce10*/  BRA.DIV UR4, `(.L_x_241) ;  /* 0x0000001204a47947 */ /* 0x000fea000b800000 */
[----:B------:R-:W-:-:S13]  /*ce20*/  ELECT P6, URZ, PT ;  /* 0x00000000003f782f */ /* 0x000fda00038c0000 */
.L_x_296:
[----:B------:R-:W-:Y:S05]  /*ce30*/  @!P6 BRA `(.L_x_240) ;  /* 0x000000000078e947 */ /* 0x000fea0003800000 */
[----:B------:R-:W-:-:S06]  /*ce40*/  ULOP3.LUT UR4, UR36, 0x2, URZ, 0xfc, !UPT ;  /* 0x0000000224047892 */ /* 0x000fcc000f8efc3f */
[----:B0-----:R-:W-:-:S05]  /*ce50*/  IMAD.U32 R0, RZ, RZ, UR4 ;  /* 0x00000004ff007e24 */ /* 0x001fca000f8e00ff */
[----:B------:R-:W-:-:S13]  /*ce60*/  ISETP.NE.AND P2, PT, R0, 0x3, PT ;  /* 0x000000030000780c */ /* 0x000fda0003f45270 */
[----:B------:R-:W-:Y:S05]  /*ce70*/  @!P2 BRA `(.L_x_242) ;  /* 0x000000000004a947 */ /* 0x000fea0003800000 */
[----:B------:R-:W-:Y:S01]  /*ce80*/  BPT.TRAP 0x1 ;  /* 0x000000040000795c */ /* 0x000fe20000300000 */
.L_x_242:
[----:B------:R-:W-:Y:S01]  /*ce90*/  VIADD R3, R9, 0x30840 ;  /* 0x0003084009037836 */ /* 0x000fe20000000000 */
[----:B------:R-:W-:Y:S01]  /*cea0*/  SHF.L.U32 R2, R24, 0x1f, RZ ;  /* 0x0000001f18027819 */ /* 0x000fe200000006ff */
[C---:B------:R-:W-:Y:S02]  /*ceb0*/  VIADD R0, R22.reuse, 0x1 ;  /* 0x0000000116007836 */ /* 0x040fe40000000000 */
[----:B------:R-:W-:-:S03]  /*cec0*/  IMAD R7, R22, 0x8, R3 ;  /* 0x0000000816077824 */ /* 0x000fc600078e0203 */
[C---:B------:R-:W-:Y:S01]  /*ced0*/  ISETP.NE.AND P1, PT, R0.reuse, 0x2, PT ;  /* 0x000000020000780c */ /* 0x040fe20003f25270 */
[----:B------:R-:W0:Y:S03]  /*cee0*/  SYNCS.PHASECHK.TRANS64.TRYWAIT P0, [R7+URZ], R2 ;  /* 0x00000002070075a7 */ /* 0x000e26000800017f */
[----:B------:R-:W-:Y:S02]  /*cef0*/  SEL R5, RZ, 0x1, P1 ;  /* 0x00000001ff057807 */ /* 0x000fe40000800000 */
[----:B------:R-:W-:Y:S02]  /*cf00*/  SEL R4, R0, RZ, P1 ;  /* 0x000000ff00047207 */ /* 0x000fe40000800000 */
[----:B------:R-:W-:-:S03]  /*cf10*/  LOP3.LUT R0, R24, R5, RZ, 0x3c, !PT ;  /* 0x0000000518007212 */ /* 0x000fc600078e3cff */
[----:B------:R-:W-:Y:S01]  /*cf20*/  IMAD R3, R4, 0x8, R3 ;  /* 0x0000000804037824 */ /* 0x000fe200078e0203 */
[----:B------:R-:W-:Y:S01]  /*cf30*/  SHF.L.U32 R0, R0, 0x1f, RZ ;  /* 0x0000001f00007819 */ /* 0x000fe200000006ff */
[----:B0-----:R-:W-:Y:S06]  /*cf40*/  @!P0 BRA `(.L_x_243) ;  /* 0x0000001000788947 */ /* 0x001fec0003800000 */
.L_x_297:
[----:B------:R-:W2:Y:S02]  /*cf50*/  SYNCS.PHASECHK.TRANS64.TRYWAIT P0, [R3+URZ], R0 ;  /* 0x00000000030075a7 */ /* 0x000ea4000800017f */
[----:B--2---:R-:W-:Y:S05]  /*cf60*/  @!P0 BRA `(.L_x_244) ;  /* 0x0000001000848947 */ /* 0x004fea0003800000 */
.L_x_298:
[----:B------:R-:W-:Y:S05]  /*cf70*/  @!P2 BRA `(.L_x_245) ;  /* 0x000000000004a947 */ /* 0x000fea0003800000 */
[----:B------:R-:W-:Y:S01]  /*cf80*/  BPT.TRAP 0x1 ;  /* 0x000000040000795c */ /* 0x000fe20000300000 */
.L_x_245:
[----:B--2---:R-:W-:-:S04]  /*cf90*/  VIADD R3, R9, 0x30860 ;  /* 0x0003086009037836 */ /* 0x004fc80000000000 */
[----:B------:R-:W-:-:S04]  /*cfa0*/  IMAD R5, R22, 0x8, R3 ;  /* 0x0000000816057824 */ /* 0x000fc800078e0203 */
[----:B------:R-:W2:Y:S02]  /*cfb0*/  SYNCS.PHASECHK.TRANS64.TRYWAIT P0, [R5+URZ], R2 ;  /* 0x00000002050075a7 */ /* 0x000ea4000800017f */
[----:B--2---:R-:W-:Y:S05]  /*cfc0*/  @!P0 BRA `(.L_x_246) ;  /* 0x0000001000808947 */ /* 0x004fea0003800000 */
.L_x_299:
[----:B------:R-:W-:-:S07]  /*cfd0*/  IMAD R3, R4, 0x8, R3 ;  /* 0x0000000804037824 */ /* 0x000fce00078e0203 */
.L_x_247:
[----:B---3--:R3:W4:Y:S02]  /*cfe0*/  SYNCS.PHASECHK.TRANS64.TRYWAIT P0, [R3+URZ], R0 ;  /* 0x00000000030075a7 */ /* 0x008724000800017f */
[----:B----4-:R-:W-:Y:S05]  /*cff0*/  @!P0 NANOSLEEP.SYNCS 0x989680 ;  /* 0x009896800000895d */ /* 0x010fea0003900000 */
[----:B------:R-:W4:Y:S02]  /*d000*/  @!P0 SYNCS.PHASECHK.TRANS64 P0, [R3+URZ], R0 ;  /* 0x00000000030085a7 */ /* 0x000f24000800007f */
[----:B----4-:R-:W-:Y:S05]  /*d010*/  @!P0 BRA `(.L_x_247) ;  /* 0xfffffffc00f08947 */ /* 0x010fea000383ffff */
.L_x_240:
[----:B------:R-:W-:Y:S05]  /*d020*/  BSYNC B0 ;  /* 0x0000000000007941 */ /* 0x000fea0003800000 */
.L_x_239:
[----:B------:R-:W-:Y:S05]  /*d030*/  EXIT ;  /* 0x000000000000794d */ /* 0x000fea0003800000 */
.L_x_126:
[----:B0-----:R-:W-:-:S04]  /*d040*/  IMAD.U32 R3, RZ, RZ, UR40 ;  /* 0x00000028ff037e24 */ /* 0x001fc8000f8e00ff */
[----:B------:R0:W1:Y:S03]  /*d050*/  SYNCS.PHASECHK.TRANS64.TRYWAIT P1, [R3+URZ+0x30800], R0 ;  /* 0x03080000030075a7 */ /* 0x000066000802017f */
[----:B-1----:R-:W-:Y:S05]  /*d060*/  @!P1 NANOSLEEP.SYNCS 0x989680 ;  /* 0x009896800000995d */ /* 0x002fea0003900000 */
[----:B------:R-:W1:Y:S02]  /*d070*/  @!P1 SYNCS.PHASECHK.TRANS64 P1, [R3+URZ+0x30800], R0 ;  /* 0x03080000030095a7 */ /* 0x000e64000802007f */
[----:B-1----:R-:W-:Y:S05]  /*d080*/  @!P1 BRA `(.L_x_126) ;  /* 0xfffffffc00ec9947 */ /* 0x002fea000383ffff */
[----:B------:R-:W-:Y:S05]  /*d090*/  BRA `(.L_x_248) ;  /* 0xffffff4400847947 */ /* 0x000fea000383ffff */
.L_x_130:
[----:B-1----:R1:W2:Y:S02]  /*d0a0*/  SYNCS.PHASECHK.TRANS64.TRYWAIT P2, [R3+URZ+0x30830], R0 ;  /* 0x03083000030075a7 */ /* 0x0022a4000804017f */
[----:B--2---:R-:W-:Y:S05]  /*d0b0*/  @!P2 NANOSLEEP.SYNCS 0x989680 ;  /* 0x009896800000a95d */ /* 0x004fea0003900000 */
[----:B------:R-:W2:Y:S02]  /*d0c0*/  @!P2 SYNCS.PHASECHK.TRANS64 P2, [R3+URZ+0x30830], R0 ;  /* 0x030830000300a5a7 */ /* 0x000ea4000804007f */
[----:B--2---:R-:W-:Y:S05]  /*d0d0*/  @!P2 BRA `(.L_x_130) ;  /* 0xfffffffc00f0a947 */ /* 0x004fea000383ffff */
[----:B------:R-:W-:Y:S05]  /*d0e0*/  BRA `(.L_x_129) ;  /* 0xffffff4400ac7947 */ /* 0x000fea000383ffff */
.L_x_135:
[----:B--2---:R-:W-:-:S04]  /*d0f0*/  IMAD.U32 R5, RZ, RZ, UR6 ;  /* 0x00000006ff057e24 */ /* 0x004fc8000f8e00ff */
[----:B------:R2:W3:Y:S03]  /*d100*/  SYNCS.PHASECHK.TRANS64.TRYWAIT P2, [R5+URZ+0x30830], R0 ;  /* 0x03083000050075a7 */ /* 0x0004e6000804017f */
[----:B---3--:R-:W-:Y:S05]  /*d110*/  @!P2 NANOSLEEP.SYNCS 0x989680 ;  /* 0x009896800000a95d */ /* 0x008fea0003900000 */
[----:B------:R-:W3:Y:S02]  /*d120*/  @!P2 SYNCS.PHASECHK.TRANS64 P2, [R5+URZ+0x30830], R0 ;  /* 0x030830000500a5a7 */ /* 0x000ee4000804007f */
[----:B---3--:R-:W-:Y:S05]  /*d130*/  @!P2 BRA `(.L_x_135) ;  /* 0xfffffffc00eca947 */ /* 0x008fea000383ffff */
[----:B------:R-:W-:Y:S05]  /*d140*/  BRA `(.L_x_132) ;  /* 0xffffff7400047947 */ /* 0x000fea000383ffff */
.L_x_139:
[----:B-1----:R-:W-:-:S04]  /*d150*/  IMAD.U32 R5, RZ, RZ, UR6 ;  /* 0x00000006ff057e24 */ /* 0x002fc8000f8e00ff */
[----:B------:R1:W2:Y:S03]  /*d160*/  SYNCS.PHASECHK.TRANS64.TRYWAIT P2, [R5+URZ+0x30850], R0 ;  /* 0x03085000050075a7 */ /* 0x0002a6000804017f */
[----:B--2---:R-:W-:Y:S05]  /*d170*/  @!P2 NANOSLEEP.SYNCS 0x989680 ;  /* 0x009896800000a95d */ /* 0x004fea0003900000 */
[----:B------:R-:W2:Y:S02]  /*d180*/  @!P2 SYNCS.PHASECHK.TRANS64 P2, [R5+URZ+0x30850], R0 ;  /* 0x030850000500a5a7 */ /* 0x000ea4000804007f */
[----:B--2---:R-:W-:Y:S05]  /*d190*/  @!P2 BRA `(.L_x_139) ;  /* 0xfffffffc00eca947 */ /* 0x004fea000383ffff */
[----:B------:R-:W-:Y:S05]  /*d1a0*/  BRA `(.L_x_136) ;  /* 0xffffff74007c7947 */ /* 0x000fea000383ffff */
.L_x_144:
[----:B---3--:R-:W-:-:S04]  /*d1b0*/  IMAD.U32 R10, RZ, RZ, UR5 ;  /* 0x00000005ff0a7e24 */ /* 0x008fc8000f8e00ff */
[----:B------:R3:W4:Y:S03]  /*d1c0*/  SYNCS.PHASECHK.TRANS64.TRYWAIT P0, [R10+URZ+0x30850], R3 ;  /* 0x030850030a0075a7 */ /* 0x000726000800017f */
[----:B----4-:R-:W-:Y:S05]  /*d1d0*/  @!P0 NANOSLEEP.SYNCS 0x989680 ;  /* 0x009896800000895d */ /* 0x010fea0003900000 */
[----:B------:R-:W4:Y:S02]  /*d1e0*/  @!P0 SYNCS.PHASECHK.TRANS64 P0, [R10+URZ+0x30850], R3 ;  /* 0x030850030a0085a7 */ /* 0x000f24000800007f */
[----:B----4-:R-:W-:Y:S05]  /*d1f0*/  @!P0 BRA `(.L_x_144) ;  /* 0xfffffffc00ec8947 */ /* 0x010fea000383ffff */
[----:B------:R-:W-:Y:S05]  /*d200*/  BRA `(.L_x_143) ;  /* 0xffffff9c00307947 */ /* 0x000fea000383ffff */
.L_x_181:
[----:B------:R-:W0:Y:S01]  /*d210*/  S2R R4, SR_TID.X ;  /* 0x0000000000047919 */ /* 0x000e220000002100 */
[----:B------:R-:W-:Y:S01]  /*d220*/  BSSY B0, `(.L_x_249) ;  /* 0x000000a000007945 */ /* 0x000fe20003800000 */
[----:B------:R-:W-:Y:S02]  /*d230*/  IMAD.MOV.U32 R12, RZ, RZ, RZ ;  /* 0x000000ffff0c7224 */ /* 0x000fe400078e00ff */
[----:B------:R-:W-:Y:S02]  /*d240*/  IMAD.MOV.U32 R11, RZ, RZ, 0x1f ;  /* 0x0000001fff0b7424 */ /* 0x000fe400078e00ff */
[----:B------:R-:W-:Y:S01]  /*d250*/  IMAD.MOV.U32 R15, RZ, RZ, -0x1 ;  /* 0xffffffffff0f7424 */ /* 0x000fe200078e00ff */
[----:B0-----:R-:W-:-:S04]  /*d260*/  SHF.R.U32.HI R4, RZ, 0x5, R4 ;  /* 0x00000005ff047819 */ /* 0x001fc80000011604 */
[----:B------:R-:W-:-:S05]  /*d270*/  LOP3.LUT R4, R4, 0x3, RZ, 0xc0, !PT ;  /* 0x0000000304047812 */ /* 0x000fca00078ec0ff */
[----:B------:R-:W-:-:S07]  /*d280*/  IMAD.MOV.U32 R13, RZ, RZ, R4 ;  /* 0x000000ffff0d7224 */ /* 0x000fce00078e0004 */
[----:B-1----:R-:W-:Y:S05]  /*d290*/  WARPSYNC.COLLECTIVE R15, `(.L_x_250) ;  /* 0x000000000f087348 */ /* 0x002fea0003c00000 */
[----:B------:R0:W2:Y:S02]  /*d2a0*/  SHFL.IDX P6, R14, R13, R12, R11 ;  /* 0x0000000c0d0e7389 */ /* 0x0000a400000c000b */
[----:B012---:R-:W-:Y:S01]  /*d2b0*/  ENDCOLLECTIVE ;  /* 0x000000000000791b */ /* 0x007fe20003800000 */
.L_x_250:
[----:B------:R-:W-:Y:S05]  /*d2c0*/  BSYNC B0 ;  /* 0x0000000000007941 */ /* 0x000fea0003800000 */
.L_x_249:
[----:B------:R-:W-:Y:S05]  /*d2d0*/  BRA `(.L_x_251) ;  /* 0xffffffd400347947 */ /* 0x000fea000383ffff */
.L_x_182:
[----:B------:R-:W-:Y:S01]  /*d2e0*/  BSSY B0, `(.L_x_252) ;  /* 0x0000006000007945 */ /* 0x000fe20003800000 */
[----:B------:R-:W-:-:S07]  /*d2f0*/  IMAD.MOV.U32 R15, RZ, RZ, -0x1 ;  /* 0xffffffffff0f7424 */ /* 0x000fce00078e00ff */
[----:B-1----:R-:W-:Y:S05]  /*d300*/  WARPSYNC.COLLECTIVE R15, `(.L_x_253) ;  /* 0x000000000f0c7348 */ /* 0x002fea0003c00000 */
[----:B------:R-:W-:Y:S02]  /*d310*/  ELECT P6, UR62, PT ;  /* 0x00000000003e782f */ /* 0x000fe400038c0000 */
[----:B------:R-:W-:Y:S01]  /*d320*/  MOV R14, UR62 ;  /* 0x0000003e000e7c02 */ /* 0x000fe20008000f00 */
[----:B-1----:R-:W-:Y:S10]  /*d330*/  ENDCOLLECTIVE ;  /* 0x000000000000791b */ /* 0x002ff40003800000 */
.L_x_253:
[----:B------:R-:W-:Y:S05]  /*d340*/  BSYNC B0 ;  /* 0x0000000000007941 */ /* 0x000fea0003800000 */
.L_x_252:
[----:B------:R-:W-:Y:S05]  /*d350*/  BRA `(.L_x_254) ;  /* 0xffffffd400287947 */ /* 0x000fea000383ffff */
.L_x_185:
[----:B--2---:R2:W3:Y:S02]  /*d360*/  SYNCS.PHASECHK.TRANS64.TRYWAIT P0, [R5+URZ+0x30840], R4 ;  /* 0x03084004050075a7 */ /* 0x0044e4000800017f */
[----:B---3--:R-:W-:Y:S05]  /*d370*/  @!P0 NANOSLEEP.SYNCS 0x989680 ;  /* 0x009896800000895d */ /* 0x008fea0003900000 */
[----:B------:R-:W3:Y:S02]  /*d380*/  @!P0 SYNCS.PHASECHK.TRANS64 P0, [R5+URZ+0x30840], R4 ;  /* 0x03084004050085a7 */ /* 0x000ee4000800007f */
[----:B---3--:R-:W-:Y:S05]  /*d390*/  @!P0 BRA `(.L_x_185) ;  /* 0xfffffffc00f08947 */ /* 0x008fea000383ffff */
[----:B------:R-:W-:Y:S05]  /*d3a0*/  BRA `(.L_x_255) ;  /* 0xffffffd400807947 */ /* 0x000fea000383ffff */
.L_x_188:
[----:B--2---:R2:W3:Y:S02]  /*d3b0*/  SYNCS.PHASECHK.TRANS64.TRYWAIT P0, [R26+URZ+0x30820], R5 ;  /* 0x030820051a0075a7 */ /* 0x0044e4000800017f */
[----:B---3--:R-:W-:Y:S05]  /*d3c0*/  @!P0 NANOSLEEP.SYNCS 0x989680 ;  /* 0x009896800000895d */ /* 0x008fea0003900000 */
[----:B------:R-:W3:Y:S02]  /*d3d0*/  @!P0 SYNCS.PHASECHK.TRANS64 P0, [R26+URZ+0x30820], R5 ;  /* 0x030820051a0085a7 */ /* 0x000ee4000800007f */
[----:B---3--:R-:W-:Y:S05]  /*d3e0*/  @!P0 BRA `(.L_x_188) ;  /* 0xfffffffc00f08947 */ /* 0x008fea000383ffff */
[----:B------:R-:W-:Y:S05]  /*d3f0*/  BRA `(.L_x_256) ;  /* 0xffffffd800407947 */ /* 0x000fea000383ffff */
.L_x_196:
[----:B0-----:R0:W3:Y:S02]  /*d400*/  SYNCS.PHASECHK.TRANS64.TRYWAIT P0, [R3+URZ+0x30840], R2 ;  /* 0x03084002030075a7 */ /* 0x0010e4000800017f */
[----:B---3--:R-:W-:Y:S05]  /*d410*/  @!P0 NANOSLEEP.SYNCS 0x989680 ;  /* 0x009896800000895d */ /* 0x008fea0003900000 */
[----:B------:R-:W3:Y:S02]  /*d420*/  @!P0 SYNCS.PHASECHK.TRANS64 P0, [R3+URZ+0x30840], R2 ;  /* 0x03084002030085a7 */ /* 0x000ee4000800007f */
[----:B---3--:R-:W-:Y:S05]  /*d430*/  @!P0 BRA `(.L_x_196) ;  /* 0xfffffffc00f08947 */ /* 0x008fea000383ffff */
[----:B------:R-:W-:Y:S05]  /*d440*/  BRA `(.L_x_257) ;  /* 0xffffffd800e87947 */ /* 0x000fea000383ffff */
.L_x_198:
[----:B0-----:R0:W2:Y:S02]  /*d450*/  SYNCS.PHASECHK.TRANS64.TRYWAIT P0, [R2+URZ+0x60], R5 ;  /* 0x00006005020075a7 */ /* 0x0010a4000800017f */
[----:B--2---:R-:W-:Y:S05]  /*d460*/  @!P0 NANOSLEEP.SYNCS 0x989680 ;  /* 0x009896800000895d */ /* 0x004fea0003900000 */
[----:B------:R-:W2:Y:S02]  /*d470*/  @!P0 SYNCS.PHASECHK.TRANS64 P0, [R2+URZ+0x60], R5 ;  /* 0x00006005020085a7 */ /* 0x000ea4000800007f */
[----:B--2---:R-:W-:Y:S05]  /*d480*/  @!P0 BRA `(.L_x_198) ;  /* 0xfffffffc00f08947 */ /* 0x004fea000383ffff */
[----:B------:R-:W-:Y:S05]  /*d490*/  BRA `(.L_x_258) ;  /* 0xffffffdc004c7947 */ /* 0x000fea000383ffff */
.L_x_203:
[----:B---3--:R3:W4:Y:S02]  /*d4a0*/  SYNCS.PHASECHK.TRANS64.TRYWAIT P0, [R3+URZ+0x30840], R2 ;  /* 0x03084002030075a7 */ /* 0x008724000800017f */
[----:B----4-:R-:W-:Y:S05]  /*d4b0*/  @!P0 NANOSLEEP.SYNCS 0x989680 ;  /* 0x009896800000895d */ /* 0x010fea0003900000 */
[----:B------:R-:W4:Y:S02]  /*d4c0*/  @!P0 SYNCS.PHASECHK.TRANS64 P0, [R3+URZ+0x30840], R2 ;  /* 0x03084002030085a7 */ /* 0x000f24000800007f */
[----:B----4-:R-:W-:Y:S05]  /*d4d0*/  @!P0 BRA `(.L_x_203) ;  /* 0xfffffffc00f08947 */ /* 0x010fea000383ffff */
[----:B------:R-:W-:Y:S05]  /*d4e0*/  BRA `(.L_x_259) ;  /* 0xffffffe000547947 */ /* 0x000fea000383ffff */
.L_x_205:
[----:B0-----:R0:W2:Y:S02]  /*d4f0*/  SYNCS.PHASECHK.TRANS64.TRYWAIT P1, [R3+URZ+0x60], R24 ;  /* 0x00006018030075a7 */ /* 0x0010a4000802017f */
[----:B--2---:R-:W-:Y:S05]  /*d500*/  @!P1 NANOSLEEP.SYNCS 0x989680 ;  /* 0x009896800000995d */ /* 0x004fea0003900000 */
[----:B------:R-:W2:Y:S02]  /*d510*/  @!P1 SYNCS.PHASECHK.TRANS64 P1, [R3+URZ+0x60], R24 ;  /* 0x00006018030095a7 */ /* 0x000ea4000802007f */
[----:B--2---:R-:W-:Y:S05]  /*d520*/  @!P1 BRA `(.L_x_205) ;  /* 0xfffffffc00f09947 */ /* 0x004fea000383ffff */
[----:B------:R-:W-:Y:S05]  /*d530*/  BRA `(.L_x_260) ;  /* 0xffffffe000b87947 */ /* 0x000fea000383ffff */
.L_x_210:
[----:B--2---:R2:W3:Y:S02]  /*d540*/  SYNCS.PHASECHK.TRANS64.TRYWAIT P0, [R2+URZ+0x30840], R3 ;  /* 0x03084003020075a7 */ /* 0x0044e4000800017f */
[----:B---3--:R-:W-:Y:S05]  /*d550*/  @!P0 NANOSLEEP.SYNCS 0x989680 ;  /* 0x009896800000895d */ /* 0x008fea0003900000 */
[----:B------:R-:W3:Y:S02]  /*d560*/  @!P0 SYNCS.PHASECHK.TRANS64 P0, [R2+URZ+0x30840], R3 ;  /* 0x03084003020085a7 */ /* 0x000ee4000800007f */
[----:B---3--:R-:W-:Y:S05]  /*d570*/  @!P0 BRA `(.L_x_210) ;  /* 0xfffffffc00f08947 */ /* 0x008fea000383ffff */
[----:B------:R-:W-:Y:S05]  /*d580*/  BRA `(.L_x_261) ;  /* 0xffffffe400947947 */ /* 0x000fea000383ffff */
.L_x_212:
[----:B0-----:R0:W2:Y:S02]  /*d590*/  SYNCS.PHASECHK.TRANS64.TRYWAIT P1, [R2+URZ+0x60], R11 ;  /* 0x0000600b020075a7 */ /* 0x0010a4000802017f */
[----:B--2---:R-:W-:Y:S05]  /*d5a0*/  @!P1 NANOSLEEP.SYNCS 0x989680 ;  /* 0x009896800000995d */ /* 0x004fea0003900000 */
[----:B------:R-:W2:Y:S02]  /*d5b0*/  @!P1 SYNCS.PHASECHK.TRANS64 P1, [R2+URZ+0x60], R11 ;  /* 0x0000600b020095a7 */ /* 0x000ea4000802007f */
[----:B--2---:R-:W-:Y:S05]  /*d5c0*/  @!P1 BRA `(.L_x_212) ;  /* 0xfffffffc00f09947 */ /* 0x004fea000383ffff */
[----:B------:R-:W-:Y:S05]  /*d5d0*/  BRA `(.L_x_262) ;  /* 0xffffffe400fc7947 */ /* 0x000fea000383ffff */
.L_x_219:
[----:B---3--:R3:W4:Y:S02]  /*d5e0*/  SYNCS.PHASECHK.TRANS64.TRYWAIT P0, [R3+URZ+0x30860], R2 ;  /* 0x03086002030075a7 */ /* 0x008724000800017f */
[----:B----4-:R-:W-:Y:S05]  /*d5f0*/  @!P0 NANOSLEEP.SYNCS 0x989680 ;  /* 0x009896800000895d */ /* 0x010fea0003900000 */
[----:B------:R-:W4:Y:S02]  /*d600*/  @!P0 SYNCS.PHASECHK.TRANS64 P0, [R3+URZ+0x30860], R2 ;  /* 0x03086002030085a7 */ /* 0x000f24000800007f */
[----:B----4-:R-:W-:Y:S05]  /*d610*/  @!P0 BRA `(.L_x_219) ;  /* 0xfffffffc00f08947 */ /* 0x010fea000383ffff */
[----:B------:R-:W-:Y:S05]  /*d620*/  BRA `(.L_x_263) ;  /* 0xffffffe800bc7947 */ /* 0x000fea000383ffff */
.L_x_221:
[----:B------:R-:W-:Y:S01]  /*d630*/  BSSY B0, `(.L_x_264) ;  /* 0x0000008000007945 */ /* 0x000fe20003800000 */
[----:B0-----:R-:W-:Y:S02]  /*d640*/  IMAD.MOV.U32 R13, RZ, RZ, R16 ;  /* 0x000000ffff0d7224 */ /* 0x001fe400078e0010 */
[----:B------:R-:W-:Y:S02]  /*d650*/  IMAD.MOV.U32 R12, RZ, RZ, RZ ;  /* 0x000000ffff0c7224 */ /* 0x000fe400078e00ff */
[----:B------:R-:W-:Y:S02]  /*d660*/  IMAD.MOV.U32 R11, RZ, RZ, 0x1f ;  /* 0x0000001fff0b7424 */ /* 0x000fe400078e00ff */
[----:B------:R-:W-:-:S07]  /*d670*/  IMAD.MOV.U32 R15, RZ, RZ, -0x1 ;  /* 0xffffffffff0f7424 */ /* 0x000fce00078e00ff */
[----:B-12---:R-:W-:Y:S05]  /*d680*/  WARPSYNC.COLLECTIVE R15, `(.L_x_265) ;  /* 0x000000000f087348 */ /* 0x006fea0003c00000 */
[----:B------:R0:W3:Y:S02]  /*d690*/  SHFL.IDX P6, R14, R13, R12, R11 ;  /* 0x0000000c0d0e7389 */ /* 0x0000e400000c000b */
[----:B0123--:R-:W-:Y:S01]  /*d6a0*/  ENDCOLLECTIVE ;  /* 0x000000000000791b */ /* 0x00ffe20003800000 */
.L_x_265:
[----:B------:R-:W-:Y:S05]  /*d6b0*/  BSYNC B0 ;  /* 0x0000000000007941 */ /* 0x000fea0003800000 */
.L_x_264:
[----:B------:R-:W-:Y:S02]  /*d6c0*/  IMAD.MOV.U32 R13, RZ, RZ, R16 ;  /* 0x000000ffff0d7224 */ /* 0x000fe400078e0010 */
[----:B------:R-:W-:Y:S02]  /*d6d0*/  IMAD.MOV.U32 R12, RZ, RZ, 0x1 ;  /* 0x00000001ff0c7424 */ /* 0x000fe400078e00ff */
[----:B------:R-:W-:Y:S02]  /*d6e0*/  IMAD.MOV.U32 R11, RZ, RZ, 0x1f ;  /* 0x0000001fff0b7424 */ /* 0x000fe400078e00ff */
[----:B------:R-:W-:Y:S02]  /*d6f0*/  IMAD.MOV.U32 R15, RZ, RZ, -0x1 ;  /* 0xffffffffff0f7424 */ /* 0x000fe400078e00ff */
[----:B------:R-:W-:-:S07]  /*d700*/  IMAD.MOV.U32 R5, RZ, RZ, R14 ;  /* 0x000000ffff057224 */ /* 0x000fce00078e000e */
[----:B------:R-:W-:Y:S05]  /*d710*/  WARPSYNC.COLLECTIVE R15, `(.L_x_266) ;  /* 0x000000000f087348 */ /* 0x000fea0003c00000 */
[----:B------:R0:W1:Y:S02]  /*d720*/  SHFL.IDX P6, R14, R13, R12, R11 ;  /* 0x0000000c0d0e7389 */ /* 0x00006400000c000b */
[----:B01----:R-:W-:Y:S01]  /*d730*/  ENDCOLLECTIVE ;  /* 0x000000000000791b */ /* 0x003fe20003800000 */
.L_x_266:
[----:B------:R-:W-:Y:S01]  /*d740*/  IMAD.MOV.U32 R0, RZ, RZ, R14 ;  /* 0x000000ffff007224 */ /* 0x000fe200078e000e */
[----:B------:R-:W-:Y:S06]  /*d750*/  BRA `(.L_x_267) ;  /* 0xffffffec00047947 */ /* 0x000fec000383ffff */
.L_x_224:
[----:B------:R-:W-:Y:S01]  /*d760*/  BSSY B0, `(.L_x_268) ;  /* 0x0000008000007945 */ /* 0x000fe20003800000 */
[----:B0----5:R-:W-:Y:S02]  /*d770*/  IMAD.MOV.U32 R13, RZ, RZ, R2 ;  /* 0x000000ffff0d7224 */ /* 0x021fe400078e0002 */
[----:B------:R-:W-:Y:S02]  /*d780*/  IMAD.MOV.U32 R12, RZ, RZ, 0x1 ;  /* 0x00000001ff0c7424 */ /* 0x000fe400078e00ff */
[----:B------:R-:W-:Y:S02]  /*d790*/  IMAD.MOV.U32 R11, RZ, RZ, RZ ;  /* 0x000000ffff0b7224 */ /* 0x000fe400078e00ff */
[----:B------:R-:W-:-:S07]  /*d7a0*/  IMAD.MOV.U32 R15, RZ, RZ, -0x1 ;  /* 0xffffffffff0f7424 */ /* 0x000fce00078e00ff */
[----:B-1234-:R-:W-:Y:S05]  /*d7b0*/  WARPSYNC.COLLECTIVE R15, `(.L_x_269) ;  /* 0x000000000f087348 */ /* 0x01efea0003c00000 */
[----:B------:R0:W0:Y:S02]  /*d7c0*/  SHFL.UP P6, R14, R13, R12, R11 ;  /* 0x0400000c0d0e7389 */ /* 0x00002400000c000b */
[----:B01234-:R-:W-:Y:S01]  /*d7d0*/  ENDCOLLECTIVE ;  /* 0x000000000000791b */ /* 0x01ffe20003800000 */
.L_x_269:
[----:B------:R-:W-:Y:S05]  /*d7e0*/  BSYNC B0 ;  /* 0x0000000000007941 */ /* 0x000fea0003800000 */
.L_x_268:
[C---:B------:R-:W-:Y:S01]  /*d7f0*/  ISETP.NE.AND P0, PT, R27.reuse, RZ, PT ;  /* 0x000000ff1b00720c */ /* 0x040fe20003f05270 */
[----:B------:R-:W-:Y:S02]  /*d800*/  IMAD.MOV.U32 R12, RZ, RZ, 0x2 ;  /* 0x00000002ff0c7424 */ /* 0x000fe400078e00ff */
[----:B------:R-:W-:Y:S01]  /*d810*/  IMAD.MOV.U32 R11, RZ, RZ, RZ ;  /* 0x000000ffff0b7224 */ /* 0x000fe200078e00ff */
[----:B------:R-:W-:Y:S01]  /*d820*/  SEL R13, R14, RZ, P0 ;  /* 0x000000ff0e0d7207 */ /* 0x000fe20000000000 */
[----:B------:R-:W-:Y:S01]  /*d830*/  IMAD.MOV.U32 R15, RZ, RZ, -0x1 ;  /* 0xffffffffff0f7424 */ /* 0x000fe200078e00ff */
[----:B------:R-:W-:-:S03]  /*d840*/  ISETP.GE.U32.AND P0, PT, R27, 0x2, PT ;  /* 0x000000021b00780c */ /* 0x000fc60003f06070 */
[----:B------:R-:W-:-:S10]  /*d850*/  IMAD.IADD R13, R2, 0x1, R13 ;  /* 0x00000001020d7824 */ /* 0x000fd400078e020d */
[----:B------:R-:W-:Y:S05]  /*d860*/  WARPSYNC.COLLECTIVE R15, `(.L_x_270) ;  /* 0x000000000f087348 */ /* 0x000fea0003c00000 */
[----:B------:R0:W1:Y:S02]  /*d870*/  SHFL.UP P6, R14, R13, R12, R11 ;  /* 0x0400000c0d0e7389 */ /* 0x00006400000c000b */
[----:B01----:R-:W-:Y:S01]  /*d880*/  ENDCOLLECTIVE ;  /* 0x000000000000791b */ /* 0x003fe20003800000 */
.L_x_270:
[----:B------:R-:W-:Y:S01]  /*d890*/  IMAD.MOV.U32 R12, RZ, RZ, 0x4 ;  /* 0x00000004ff0c7424 */ /* 0x000fe200078e00ff */
[----:B------:R-:W-:Y:S02]  /*d8a0*/  SEL R14, R14, RZ, P0 ;  /* 0x000000ff0e0e7207 */ /* 0x000fe40000000000 */
[----:B------:R-:W-:-:S03]  /*d8b0*/  ISETP.GE.U32.AND P0, PT, R27, 0x4, PT ;  /* 0x000000041b00780c */ /* 0x000fc60003f06070 */
[----:B------:R-:W-:-:S04]  /*d8c0*/  IMAD.IADD R3, R13, 0x1, R14 ;  /* 0x000000010d037824 */ /* 0x000fc800078e020e */
[----:B------:R-:W-:-:S07]  /*d8d0*/  IMAD.MOV.U32 R13, RZ, RZ, R3 ;  /* 0x000000ffff0d7224 */ /* 0x000fce00078e0003 */
[----:B------:R-:W-:Y:S05]  /*d8e0*/  WARPSYNC.COLLECTIVE R15, `(.L_x_271) ;  /* 0x000000000f087348 */ /* 0x000fea0003c00000 */
[----:B------:R0:W1:Y:S02]  /*d8f0*/  SHFL.UP P6, R14, R13, R12, R11 ;  /* 0x0400000c0d0e7389 */ /* 0x00006400000c000b */
[----:B01----:R-:W-:Y:S01]  /*d900*/  ENDCOLLECTIVE ;  /* 0x000000000000791b */ /* 0x003fe20003800000 */
.L_x_271:
        /* <DEDUP_REMOVED lines=8> */
.L_x_272:
        /* <DEDUP_REMOVED lines=8> */
.L_x_273:
[----:B------:R-:W-:Y:S02]  /*da10*/  IMAD.MOV.U32 R12, RZ, RZ, 0x1f ;  /* 0x0000001fff0c7424 */ /* 0x000fe400078e00ff */
[----:B------:R-:W-:Y:S01]  /*da20*/  IMAD.MOV.U32 R11, RZ, RZ, 0x1f ;  /* 0x0000001fff0b7424 */ /* 0x000fe200078e00ff */
[----:B------:R-:W-:-:S05]  /*da30*/  SEL R8, R14, RZ, P0 ;  /* 0x000000ff0e087207 */ /* 0x000fca0000000000 */
[----:B------:R-:W-:-:S04]  /*da40*/  IMAD.IADD R8, R7, 0x1, R8 ;  /* 0x0000000107087824 */ /* 0x000fc800078e0208 */
[----:B------:R-:W-:-:S07]  /*da50*/  IMAD.MOV.U32 R13, RZ, RZ, R8 ;  /* 0x000000ffff0d7224 */ /* 0x000fce00078e0008 */
[----:B------:R-:W-:Y:S05]  /*da60*/  WARPSYNC.COLLECTIVE R15, `(.L_x_274) ;  /* 0x000000000f087348 */ /* 0x000fea0003c00000 */
[----:B------:R0:W1:Y:S02]  /*da70*/  SHFL.IDX P6, R14, R13, R12, R11 ;  /* 0x0000000c0d0e7389 */ /* 0x00006400000c000b */
[----:B01----:R-:W-:Y:S01]  /*da80*/  ENDCOLLECTIVE ;  /* 0x000000000000791b */ /* 0x003fe20003800000 */
.L_x_274:
[----:B------:R-:W-:Y:S05]  /*da90*/  BRA `(.L_x_275) ;  /* 0xffffffe800c07947 */ /* 0x000fea000383ffff */
.L_x_229:
[----:B------:R-:W-:Y:S01]  /*daa0*/  BSSY B0, `(.L_x_276) ;  /* 0x0000008000007945 */ /* 0x000fe20003800000 */
[----:B-----5:R-:W-:Y:S02]  /*dab0*/  IMAD.MOV.U32 R13, RZ, RZ, R2 ;  /* 0x000000ffff0d7224 */ /* 0x020fe400078e0002 */
[----:B------:R-:W-:Y:S02]  /*dac0*/  IMAD.MOV.U32 R12, RZ, RZ, 0x1 ;  /* 0x00000001ff0c7424 */ /* 0x000fe400078e00ff */
[----:B------:R-:W-:Y:S02]  /*dad0*/  IMAD.MOV.U32 R11, RZ, RZ, RZ ;  /* 0x000000ffff0b7224 */ /* 0x000fe400078e00ff */
[----:B------:R-:W-:-:S07]  /*dae0*/  IMAD.MOV.U32 R15, RZ, RZ, -0x1 ;  /* 0xffffffffff0f7424 */ /* 0x000fce00078e00ff */
[----:B012---:R-:W-:Y:S05]  /*daf0*/  WARPSYNC.COLLECTIVE R15, `(.L_x_277) ;  /* 0x000000000f087348 */ /* 0x007fea0003c00000 */
[----:B------:R3:W4:Y:S02]  /*db00*/  SHFL.UP P6, R14, R13, R12, R11 ;  /* 0x0400000c0d0e7389 */ /* 0x00072400000c000b */
[----:B01234-:R-:W-:Y:S01]  /*db10*/  ENDCOLLECTIVE ;  /* 0x000000000000791b */ /* 0x01ffe20003800000 */
.L_x_277:
[----:B------:R-:W-:Y:S05]  /*db20*/  BSYNC B0 ;  /* 0x0000000000007941 */ /* 0x000fea0003800000 */
.L_x_276:
        /* <DEDUP_REMOVED lines=10> */
.L_x_278:
        /* <DEDUP_REMOVED lines=8> */
.L_x_279:
        /* <DEDUP_REMOVED lines=8> */
.L_x_280:
        /* <DEDUP_REMOVED lines=8> */
.L_x_281:
        /* <DEDUP_REMOVED lines=8> */
.L_x_282:
[----:B------:R-:W-:Y:S05]  /*ddd0*/  BRA `(.L_x_283) ;  /* 0xffffffe8009c7947 */ /* 0x000fea000383ffff */
.L_x_231:
[----:B------:R-:W-:Y:S01]  /*dde0*/  BSSY B0, `(.L_x_284) ;  /* 0x0000006000007945 */ /* 0x000fe20003800000 */
[----:B------:R-:W-:Y:S01]  /*ddf0*/  PLOP3.LUT P6, PT, P6, PT, PT, 0x8, 0x0 ;  /* 0x000000000000781c */ /* 0x000fe200037ce170 */
[----:B------:R-:W-:-:S12]  /*de00*/  IMAD.MOV.U32 R15, RZ, RZ, -0x1 ;  /* 0xffffffffff0f7424 */ /* 0x000fd800078e00ff */
[----:B012---:R-:W-:Y:S05]  /*de10*/  WARPSYNC.COLLECTIVE R15, `(.L_x_285) ;  /* 0x000000000f087348 */ /* 0x007fea0003c00000 */
[----:B------:R-:W-:Y:S01]  /*de20*/  VOTE.ANY R14, PT, P6 ;  /* 0x00000000000e7806 */ /* 0x000fe200030e0100 */
[----:B012---:R-:W-:Y:S06]  /*de30*/  ENDCOLLECTIVE ;  /* 0x000000000000791b */ /* 0x007fec0003800000 */
.L_x_285:
[----:B------:R-:W-:Y:S05]  /*de40*/  BSYNC B0 ;  /* 0x0000000000007941 */ /* 0x000fea0003800000 */
.L_x_284:
[----:B------:R-:W-:Y:S02]  /*de50*/  IMAD.MOV.U32 R3, RZ, RZ, R14 ;  /* 0x000000ffff037224 */ /* 0x000fe400078e000e */
[----:B------:R-:W-:Y:S02]  /*de60*/  IMAD.MOV.U32 R13, RZ, RZ, R2 ;  /* 0x000000ffff0d7224 */ /* 0x000fe400078e0002 */
[----:B------:R-:W0:Y:S01]  /*de70*/  POPC R0, R3 ;  /* 0x0000000300007309 */ /* 0x000e220000000000 */
[----:B------:R-:W-:Y:S02]  /*de80*/  IMAD.MOV.U32 R11, RZ, RZ, 0x1f ;  /* 0x0000001fff0b7424 */ /* 0x000fe400078e00ff */
[----:B------:R-:W-:Y:S02]  /*de90*/  IMAD.MOV.U32 R15, RZ, RZ, -0x1 ;  /* 0xffffffffff0f7424 */ /* 0x000fe400078e00ff */
[----:B0-----:R-:W-:-:S07]  /*dea0*/  IMAD.MOV.U32 R12, RZ, RZ, R0 ;  /* 0x000000ffff0c7224 */ /* 0x001fce00078e0000 */
[----:B------:R-:W-:Y:S05]  /*deb0*/  WARPSYNC.COLLECTIVE R15, `(.L_x_286) ;  /* 0x000000000f087348 */ /* 0x000fea0003c00000 */
[----:B------:R0:W1:Y:S02]  /*dec0*/  SHFL.IDX P6, R14, R13, R12, R11 ;  /* 0x0000000c0d0e7389 */ /* 0x00006400000c000b */
[----:B01----:R-:W-:Y:S01]  /*ded0*/  ENDCOLLECTIVE ;  /* 0x000000000000791b */ /* 0x003fe20003800000 */
.L_x_286:
[----:B------:R-:W-:Y:S01]  /*dee0*/  IMAD.MOV.U32 R17, RZ, RZ, R14 ;  /* 0x000000ffff117224 */ /* 0x000fe200078e000e */
[----:B------:R-:W-:Y:S06]  /*def0*/  BRA `(.L_x_287) ;  /* 0xffffffe8008c7947 */ /* 0x000fec000383ffff */
.L_x_233:
[----:B------:R-:W-:Y:S01]  /*df00*/  BSSY B0, `(.L_x_288) ;  /* 0x0000007000007945 */ /* 0x000fe20003800000 */
[----:B------:R-:W-:Y:S02]  /*df10*/  IMAD.MOV.U32 R13, RZ, RZ, R8 ;  /* 0x000000ffff0d7224 */ /* 0x000fe400078e0008 */
[----:B------:R-:W-:Y:S02]  /*df20*/  IMAD.MOV.U32 R11, RZ, RZ, 0x1f ;  /* 0x0000001fff0b7424 */ /* 0x000fe400078e00ff */
[----:B------:R-:W-:-:S07]  /*df30*/  IMAD.MOV.U32 R15, RZ, RZ, -0x1 ;  /* 0xffffffffff0f7424 */ /* 0x000fce00078e00ff */
[----:B01234-:R-:W-:Y:S05]  /*df40*/  WARPSYNC.COLLECTIVE R15, `(.L_x_289) ;  /* 0x000000000f087348 */ /* 0x01ffea0003c00000 */
[----:B------:R0:W0:Y:S02]  /*df50*/  SHFL.IDX P6, R14, R13, R12, R11 ;  /* 0x0000000c0d0e7389 */ /* 0x00002400000c000b */
[----:B01234-:R-:W-:Y:S01]  /*df60*/  ENDCOLLECTIVE ;  /* 0x000000000000791b */ /* 0x01ffe20003800000 */
.L_x_289:
[----:B------:R-:W-:Y:S05]  /*df70*/  BSYNC B0 ;  /* 0x0000000000007941 */ /* 0x000fea0003800000 */
.L_x_288:
[----:B------:R-:W-:Y:S05]  /*df80*/  BRA `(.L_x_232) ;  /* 0xffffffe800847947 */ /* 0x000fea000383ffff */
.L_x_237:
[----:B0-----:R0:W2:Y:S02]  /*df90*/  SYNCS.PHASECHK.TRANS64.TRYWAIT P0, [R9+URZ+0x30820], R0 ;  /* 0x03082000090075a7 */ /* 0x0010a4000800017f */
[----:B--2---:R-:W-:Y:S05]  /*dfa0*/  @!P0 NANOSLEEP.SYNCS 0x989680 ;  /* 0x009896800000895d */ /* 0x004fea0003900000 */
[----:B------:R-:W2:Y:S02]  /*dfb0*/  @!P0 SYNCS.PHASECHK.TRANS64 P0, [R9+URZ+0x30820], R0 ;  /* 0x03082000090085a7 */ /* 0x000ea4000800007f */
[----:B--2---:R-:W-:Y:S05]  /*dfc0*/  @!P0 BRA `(.L_x_237) ;  /* 0xfffffffc00f08947 */ /* 0x004fea000383ffff */
[----:B------:R-:W-:Y:S05]  /*dfd0*/  BRA `(.L_x_290) ;  /* 0xffffffec00607947 */ /* 0x000fea000383ffff */
.L_x_238:
        /* <DEDUP_REMOVED lines=8> */
[----:B01----:R-:W-:Y:S05]  /*e060*/  WARPSYNC.COLLECTIVE R15, `(.L_x_292) ;  /* 0x000000000f087348 */ /* 0x003fea0003c00000 */
[----:B------:R2:W3:Y:S02]  /*e070*/  SHFL.IDX P6, R14, R13, R12, R11 ;  /* 0x0000000c0d0e7389 */ /* 0x0004e400000c000b */
[----:B0123--:R-:W-:Y:S01]  /*e080*/  ENDCOLLECTIVE ;  /* 0x000000000000791b */ /* 0x00ffe20003800000 */
.L_x_292:
[----:B------:R-:W-:Y:S05]  /*e090*/  BSYNC B0 ;  /* 0x0000000000007941 */ /* 0x000fea0003800000 */
.L_x_291:
[----:B------:R-:W-:Y:S05]  /*e0a0*/  BRA `(.L_x_293) ;  /* 0xffffffec00487947 */ /* 0x000fea000383ffff */
.L_x_241:
[----:B------:R-:W-:Y:S01]  /*e0b0*/  BSSY B1, `(.L_x_294) ;  /* 0x0000006000017945 */ /* 0x000fe20003800000 */
[----:B------:R-:W-:-:S07]  /*e0c0*/  IMAD.MOV.U32 R15, RZ, RZ, -0x1 ;  /* 0xffffffffff0f7424 */ /* 0x000fce00078e00ff */
[----:B01----:R-:W-:Y:S05]  /*e0d0*/  WARPSYNC.COLLECTIVE R15, `(.L_x_295) ;  /* 0x000000000f0c7348 */ /* 0x003fea0003c00000 */
[----:B------:R-:W-:Y:S02]  /*e0e0*/  ELECT P6, UR62, PT ;  /* 0x00000000003e782f */ /* 0x000fe400038c0000 */
[----:B------:R-:W-:Y:S01]  /*e0f0*/  MOV R14, UR62 ;  /* 0x0000003e000e7c02 */ /* 0x000fe20008000f00 */
[----:B01----:R-:W-:Y:S10]  /*e100*/  ENDCOLLECTIVE ;  /* 0x000000000000791b */ /* 0x003ff40003800000 */
.L_x_295:
[----:B------:R-:W-:Y:S05]  /*e110*/  BSYNC B1 ;  /* 0x0000000000017941 */ /* 0x000fea0003800000 */
.L_x_294:
[----:B------:R-:W-:Y:S05]  /*e120*/  BRA `(.L_x_296) ;  /* 0xffffffec00407947 */ /* 0x000fea000383ffff */
.L_x_243:
[----:B0-----:R0:W2:Y:S02]  /*e130*/  SYNCS.PHASECHK.TRANS64.TRYWAIT P0, [R7+URZ], R2 ;  /* 0x00000002070075a7 */ /* 0x0010a4000800017f */
[----:B--2---:R-:W-:Y:S05]  /*e140*/  @!P0 NANOSLEEP.SYNCS 0x989680 ;  /* 0x009896800000895d */ /* 0x004fea0003900000 */
[----:B------:R-:W2:Y:S02]  /*e150*/  @!P0 SYNCS.PHASECHK.TRANS64 P0, [R7+URZ], R2 ;  /* 0x00000002070085a7 */ /* 0x000ea4000800007f */
[----:B--2---:R-:W-:Y:S05]  /*e160*/  @!P0 BRA `(.L_x_243) ;  /* 0xfffffffc00f08947 */ /* 0x004fea000383ffff */
[----:B------:R-:W-:Y:S05]  /*e170*/  BRA `(.L_x_297) ;  /* 0xffffffec00747947 */ /* 0x000fea000383ffff */
.L_x_244:
[----:B--2---:R2:W3:Y:S02]  /*e180*/  SYNCS.PHASECHK.TRANS64.TRYWAIT P0, [R3+URZ], R0 ;  /* 0x00000000030075a7 */ /* 0x0044e4000800017f */
[----:B---3--:R-:W-:Y:S05]  /*e190*/  @!P0 NANOSLEEP.SYNCS 0x989680 ;  /* 0x009896800000895d */ /* 0x008fea0003900000 */
[----:B------:R-:W3:Y:S02]  /*e1a0*/  @!P0 SYNCS.PHASECHK.TRANS64 P0, [R3+URZ], R0 ;  /* 0x00000000030085a7 */ /* 0x000ee4000800007f */
[----:B---3--:R-:W-:Y:S05]  /*e1b0*/  @!P0 BRA `(.L_x_244) ;  /* 0xfffffffc00f08947 */ /* 0x008fea000383ffff */
[----:B------:R-:W-:Y:S05]  /*e1c0*/  BRA `(.L_x_298) ;  /* 0xffffffec00687947 */ /* 0x000fea000383ffff */
.L_x_246:
[----:B--2---:R2:W3:Y:S02]  /*e1d0*/  SYNCS.PHASECHK.TRANS64.TRYWAIT P0, [R5+URZ], R2 ;  /* 0x00000002050075a7 */ /* 0x0044e4000800017f */
[----:B---3--:R-:W-:Y:S05]  /*e1e0*/  @!P0 NANOSLEEP.SYNCS 0x989680 ;  /* 0x009896800000895d */ /* 0x008fea0003900000 */
[----:B------:R-:W3:Y:S02]  /*e1f0*/  @!P0 SYNCS.PHASECHK.TRANS64 P0, [R5+URZ], R2 ;  /* 0x00000002050085a7 */ /* 0x000ee4000800007f */
[----:B---3--:R-:W-:Y:S05]  /*e200*/  @!P0 BRA `(.L_x_246) ;  /* 0xfffffffc00f08947 */ /* 0x008fea000383ffff */
[----:B------:R-:W-:Y:S05]  /*e210*/  BRA `(.L_x_299) ;  /* 0xffffffec006c7947 */ /* 0x000fea000383ffff */
.L_x_300:
        /* <DEDUP_REMOVED lines=14> */
.L_x_2277:


//--------------------- .text._ZN7cutlass13device_kernelIN5flash11enable_sm90INS1_16FlashAttnFwdSm90INS1_25CollectiveMainloopFwdSm90ILi2EN4cute5tupleIJNS5_1CILi1EEES8_S8_EEENS6_IJNS7_ILi192EEESA_NS7_ILi64EEEEEELi64ENS_10bfloat16_tEfNS_4arch4Sm90ELb0ELb0ELb0ELb1ELb0ELb1ELb0ELb0ELb1ELb0ELb0ELb0EEENS1_21CollectiveEpilogueFwdINS6_IJSA_SB_SA_EEES9_SD_SF_Li384ELb1ELb0ELb0ELb0EEENS1_36VarlenDynamicPersistentTileSchedulerILi192ELi192ELi384ELi32ELb0ELb0ELb1ELb0ELb1ELb1EEEEEEEEEvNT_6ParamsE --------------------------
	.section	.text._ZN7cutlass13device_kernelIN5flash11enable_sm90INS1_16FlashAttnFwdSm90INS1_25CollectiveMainloopFwdSm90ILi2EN4cute5tupleIJNS5_1CILi1EEES8_S8_EEENS6_IJNS7_ILi192EEESA_NS7_ILi64EEEEEELi64ENS_10bfloat16_tEfNS_4arch4Sm90ELb0ELb0ELb0ELb1ELb0ELb1ELb0ELb0ELb1ELb0ELb0ELb0EEENS1_21CollectiveEpilogueFwdINS6_IJSA_SB_SA_EEES9_SD_SF_Li384ELb1ELb0ELb0ELb0EEENS1_36VarlenDynamicPersistentTileSchedulerILi192ELi192ELi384ELi32ELb0ELb0ELb1ELb0ELb1ELb1EEEEEEEEEvNT_6ParamsE,"ax",@progbits
	.align	128
.text._ZN7cutlass13device_kernelIN5flash11enable_sm90INS1_16FlashAttnFwdSm90INS1_25CollectiveMainloopFwdSm90ILi2EN4cute5tupleIJNS5_1CILi1EEES8_S8_EEENS6_IJNS7_ILi192EEESA_NS7_ILi64EEEEEELi64ENS_10bfloat16_tEfNS_4arch4Sm90ELb0ELb0ELb0ELb1ELb0ELb1ELb0ELb0ELb1ELb0ELb0ELb0EEENS1_21CollectiveEpilogueFwdINS6_IJSA_SB_SA_EEES9_SD_SF_Li384ELb1ELb0ELb0ELb0EEENS1_36VarlenDynamicPersistentTileSchedulerILi192ELi192ELi384ELi32ELb0ELb0ELb1ELb0ELb1ELb1EEEEEEEEEvNT_6ParamsE:
        .type           _ZN7cutlass13device_kernelIN5flash11enable_sm90INS1_16FlashAttnFwdSm90INS1_25CollectiveMainloopFwdSm90ILi2EN4cute5tupleIJNS5_1CILi1EEES8_S8_EEENS6_IJNS7_ILi192EEESA_NS7_ILi64EEEEEELi64ENS_10bfloat16_tEfNS_4arch4Sm90ELb0ELb0ELb0ELb1ELb0ELb1ELb0ELb0ELb1ELb0ELb0ELb0EEENS1_21CollectiveEpilogueFwdINS6_IJSA_SB_SA_EEES9_SD_SF_Li384ELb1ELb0ELb0ELb0EEENS1_36VarlenDynamicPersistentTileSchedulerILi192ELi192ELi384ELi32ELb0ELb0ELb1ELb0ELb1ELb1EEEEEEEEEvNT_6ParamsE,@function
        .size           _ZN7cutlass13device_kernelIN5flash11enable_sm90INS1_16FlashAttnFwdSm90INS1_25CollectiveMainloopFwdSm90ILi2EN4cute5tupleIJNS5_1CILi1EEES8_S8_EEENS6_IJNS7_ILi192EEESA_NS7_ILi64EEEEEELi64ENS_10bfloat16_tEfNS_4arch4Sm90ELb0ELb0ELb0ELb1ELb0ELb1ELb0ELb0ELb1ELb0ELb0ELb0EEENS1_21CollectiveEpilogueFwdINS6_IJSA_SB_SA_EEES9_SD_SF_Li384ELb1ELb0ELb0ELb0EEENS1_36VarlenDynamicPersistentTileSchedulerILi192ELi192ELi384ELi32ELb0ELb0ELb1ELb0ELb1ELb1EEEEEEEEEvNT_6ParamsE,(.L_x_2278 - _ZN7cutlass13device_kernelIN5flash11enable_sm90INS1_16FlashAttnFwdSm90INS1_25CollectiveMainloopFwdSm90ILi2EN4cute5tupleIJNS5_1CILi1EEES8_S8_EEENS6_IJNS7_ILi192EEESA_NS7_ILi64EEEEEELi64ENS_10bfloat16_tEfNS_4arch4Sm90ELb0ELb0ELb0ELb1ELb0ELb1ELb0ELb0ELb1ELb0ELb0ELb0EEENS1_21CollectiveEpilogueFwdINS6_IJSA_SB_SA_EEES9_SD_SF_Li384ELb1ELb0ELb0ELb0EEENS1_36VarlenDynamicPersistentTileSchedulerILi192ELi192ELi384ELi32ELb0ELb0ELb1ELb0ELb1ELb1EEEEEEEEEvNT_6ParamsE)
        .other          _ZN7cutlass13device_kernelIN5flash11enable_sm90INS1_16FlashAttnFwdSm90INS1_25CollectiveMainloopFwdSm90ILi2EN4cute5tupleIJNS5_1CILi1EEES8_S8_EEENS6_IJNS7_ILi192EEESA_NS7_ILi64EEEEEELi64ENS_10bfloat16_tEfNS_4arch4Sm90ELb0ELb0ELb0ELb1ELb0ELb1ELb0ELb0ELb1ELb0ELb0ELb0EEENS1_21CollectiveEpilogueFwdINS6_IJSA_SB_SA_EEES9_SD_SF_Li384ELb1ELb0ELb0ELb0EEENS1_36VarlenDynamicPersistentTileSchedulerILi192ELi192ELi384ELi32ELb0ELb0ELb1ELb0ELb1ELb1EEEEEEEEEvNT_6ParamsE,@"STO_CUDA_ENTRY STV_DEFAULT"
_ZN7cutlass13device_kernelIN5flash11enable_sm90INS1_16FlashAttnFwdSm90INS1_25CollectiveMainloopFwdSm90ILi2EN4cute5tupleIJNS5_1CILi1EEES8_S8_EEENS6_IJNS7_ILi192EEESA_NS7_ILi64EEEEEELi64ENS_10bfloat16_tEfNS_4arch4Sm90ELb0ELb0ELb0ELb1ELb0ELb1ELb0ELb0ELb1ELb0ELb0ELb0EEENS1_21CollectiveEpilogueFwdINS6_IJSA_SB_SA_EEES9_SD_SF_Li384ELb1ELb0ELb0ELb0EEENS1_36VarlenDynamicPersistentTileSchedulerILi192ELi192ELi384ELi32ELb0ELb0ELb1ELb0ELb1ELb1EEEEEEEEEvNT_6ParamsE:
[----:B------:R-:W0:Y:S02]  /*0000*/  LDC R1, c[0x0][0x28] ;  /* 0x00000a00ff017b82 */ /* 0x000e240000000800 */
[----:B0-----:R-:W-:Y:S01]  /*0010*/  VIADD R1, R1, 0xffffffa0 ;  /* 0xffffffa001017836 */ /* 0x001fe20000000000 */
[----:B------:R-:W0:Y:S01]  /*0020*/  S2R R3, SR_TID.X ;  /* 0x0000000000037919 */ /* 0x000e220000002100 */
[----:B------:R-:W-:Y:S01]  /*0030*/  ELECT P0, URZ, PT ;  /* 0x00000000003f782f */ /* 0x000fe20003800000 */
[----:B------:R-:W-:Y:S01]  /*0040*/  BSSY B0, `(.L_x_301) ;  /* 0x0000016000007945 */ /* 0x000fe20003800000 */
[----:B0-----:R-:W-:-:S05]  /*0050*/  SHF.R.U32.HI R0, RZ, 0x5, R3 ;  /* 0x00000005ff007819 */ /* 0x001fca0000011603 */
[----:B------:R-:W0:Y:S02]  /*0060*/  SHFL.IDX PT, R2, R0, RZ, 0x1f ;  /* 0x00001fff00027589 */ /* 0x000e2400000e0000 */
[----:B0-----:R-:W-:-:S13]  /*0070*/  ISETP.EQ.AND P0, PT, R2, RZ, P0 ;  /* 0x000000ff0200720c */ /* 0x001fda0000702270 */
[----:B------:R-:W-:Y:S05]  /*0080*/  @!P0 BRA `(.L_x_302) ;  /* 0x0000000000448947 */ /* 0x000fea0003800000 */
[----:B------:R-:W-:Y:S02]  /*0090*/  ULDC.64 UR4, c[0x0][0x198] ;  /* 0x0000660000047ab9 */ /* 0x000fe40000000a00 */
[----:B------:R-:W-:Y:S02]  /*00a0*/  UIADD3 UR6, UP0, UR4, 0x270, URZ ;  /* 0x0000027004067890 */ /* 0x000fe4000ff1e03f */
[----:B------:R-:W-:Y:S02]  /*00b0*/  UIADD3 UR8, UP1, UR4, 0x370, URZ ;  /* 0x0000037004087890 */ /* 0x000fe4000ff3e03f */
[----:B------:R-:W-:Y:S02]  /*00c0*/  UIADD3 UR10, UP2, UR4, 0x470, URZ ;  /* 0x00000470040a7890 */ /* 0x000fe4000ff5e03f */
[----:B------:R-:W-:Y:S02]  /*00d0*/  UIADD3 UR12, UP3, UR4, 0x570, URZ ;  /* 0x00000570040c7890 */ /* 0x000fe4000ff7e03f */
[----:B------:R-:W-:-:S02]  /*00e0*/  UIADD3 UR4, UP4, UR4, 0x670, URZ ;  /* 0x0000067004047890 */ /* 0x000fc4000ff9e03f */
[----:B------:R-:W-:Y:S02]  /*00f0*/  UIADD3.X UR7, URZ, UR5, URZ, UP0, !UPT ;  /* 0x000000053f077290 */ /* 0x000fe400087fe43f */
[----:B------:R-:W-:Y:S02]  /*0100*/  UIADD3.X UR9, URZ, UR5, URZ, UP1, !UPT ;  /* 0x000000053f097290 */ /* 0x000fe40008ffe43f */
[----:B------:R-:W-:Y:S02]  /*0110*/  UIADD3.X UR11, URZ, UR5, URZ, UP2, !UPT ;  /* 0x000000053f0b7290 */ /* 0x000fe400097fe43f */
[----:B------:R-:W-:Y:S02]  /*0120*/  UIADD3.X UR13, URZ, UR5, URZ, UP3, !UPT ;  /* 0x000000053f0d7290 */ /* 0x000fe40009ffe43f */
[----:B------:R-:W-:Y:S01]  /*0130*/  UIADD3.X UR5, URZ, UR5, URZ, UP4, !UPT ;  /* 0x000000053f057290 */ /* 0x000fe2000a7fe43f */
[----:B------:R0:W-:Y:S02]  /*0140*/  UTMACCTL.PF [UR6] ;  /* 0x00000000060079b9 */ /* 0x0001e40008040000 */
[----:B------:R0:W-:Y:S02]  /*0150*/  UTMACCTL.PF [UR8] ;  /* 0x00000000080079b9 */ /* 0x0001e40008040000 */
[----:B------:R0:W-:Y:S02]  /*0160*/  UTMACCTL.PF [UR10] ;  /* 0x000000000a0079b9 */ /* 0x0001e40008040000 */
[----:B------:R0:W-:Y:S02]  /*0170*/  UTMACCTL.PF [UR12] ;  /* 0x000000000c0079b9 */ /* 0x0001e40008040000 */
[----:B------:R0:W-:Y:S02]  /*0180*/  UTMACCTL.PF [UR4] ;  /* 0x00000000040079b9 */ /* 0x0001e40008040000 */
[----:B0-----:R-:W-:Y:S01]  /*0190*/  NOP ;  /* 0x0000000000007918 */ /* 0x001fe20000000000 */
.L_x_302:
[----:B------:R-:W-:Y:S05]  /*01a0*/  BSYNC B0 ;  /* 0x0000000000007941 */ /* 0x000fea0003800000 */
.L_x_301:
[----:B------:R-:W-:Y:S01]  /*01b0*/  VOTEU.ANY UP0, P0 ;  /* 0x00000000003f7886 */ /* 0x000fe20000000100 */
[----:B------:R-:W0:Y:S01]  /*01c0*/  SHFL.IDX PT, R2, R0, RZ, 0x1f ;  /* 0x00001fff00027589 */ /* 0x000e2200000e0000 */
[----:B------:R-:W-:Y:S01]  /*01d0*/  UMOV UR4, 0x1 ;  /* 0x0000000100047882 */ /* 0x000fe20000000000 */
[----:B------:R-:W-:Y:S01]  /*01e0*/  UMOV UR7, 0x180 ;  /* 0x0000018000077882 */ /* 0x000fe20000000000 */
[----:B------:R-:W-:Y:S01]  /*01f0*/  SHF.R.U32.HI R3, RZ, 0x7, R3 ;  /* 0x00000007ff037819 */ /* 0x000fe20000011603 */
[----:B------:R-:W1:Y:S01]  /*0200*/  @UP0 S2UR UR8, SR_CgaCtaId ;  /* 0x00000000000809c3 */ /* 0x000e620000008800 */
[----:B------:R-:W-:Y:S01]  /*0210*/  @UP0 UMOV UR6, 0x400 ;  /* 0x0000040000060882 */ /* 0x000fe20000000000 */
[----:B------:R-:W-:-:S04]  /*0220*/  @UP0 UIADD3 UR4, -UR4, 0x100000, URZ ;  /* 0x0010000004040890 */ /* 0x000fc8000fffe13f */
[----:B------:R-:W-:Y:S02]  /*0230*/  @UP0 USHF.L.U32 UR5, UR4, 0xb, URZ ;  /* 0x0000000b04050899 */ /* 0x000fe4000800063f */
[----:B------:R-:W-:Y:S01]  /*0240*/  @UP0 USHF.L.U32 UR4, UR4, 0x1, URZ ;  /* 0x0000000104040899 */ /* 0x000fe2000800063f */
[----:B------:R-:W-:Y:S01]  /*0250*/  VOTEU.ANY UP1, P0 ;  /* 0x00000000003f7886 */ /* 0x000fe20000020100 */
[----:B0-----:R-:W-:Y:S02]  /*0260*/  ISETP.NE.AND P1, PT, R2, RZ, PT ;  /* 0x000000ff0200720c */ /* 0x001fe40003f25270 */
[----:B------:R0:W2:Y:S01]  /*0270*/  SHFL.IDX PT, R2, R3, RZ, 0x1f ;  /* 0x00001fff03027589 */ /* 0x0000a200000e0000 */
[----:B-1----:R-:W-:Y:S02]  /*0280*/  @UP0 ULEA UR8, UR8, UR6, 0x18 ;  /* 0x0000000608080291 */ /* 0x002fe4000f8ec03f */
[----:B------:R-:W-:-:S04]  /*0290*/  @UP0 UIADD3 UR6, -UR7, 0x100000, URZ ;  /* 0x0010000007060890 */ /* 0x000fc8000fffe13f */
[----:B------:R-:W-:Y:S02]  /*02a0*/  @UP0 USHF.L.U32 UR7, UR6, 0xb, URZ ;  /* 0x0000000b06070899 */ /* 0x000fe4000800063f */
[----:B------:R-:W-:Y:S01]  /*02b0*/  @UP0 USHF.L.U32 UR6, UR6, 0x1, URZ ;  /* 0x0000000106060899 */ /* 0x000fe2000800063f */
[----:B------:R-:W-:Y:S01]  /*02c0*/  VOTEU.ANY UP0, P0 ;  /* 0x00000000003f7886 */ /* 0x000fe20000000100 */
[----:B------:R-:W1:Y:S04]  /*02d0*/  FENCE.VIEW.ASYNC.S ;  /* 0x00000000000073c6 */ /* 0x000e680000000000 */
[----:B-1----:R0:W1:Y:S06]  /*02e0*/  @UP0 SYNCS.EXCH.64 URZ, [UR8+0x30800], UR4 ;  /* 0x03080004083f05b2 */ /* 0x00206c0008000100 */
[----:B------:R0:W3:Y:S02]  /*02f0*/  @UP1 SYNCS.EXCH.64 URZ, [UR8+0x30820], UR6 ;  /* 0x03082006083f15b2 */ /* 0x0000e40008000100 */
[----:B0-----:R-:W-:Y:S05]  /*0300*/  @P1 BRA `(.L_x_303) ;  /* 0x0000000000481947 */ /* 0x001fea0003800000 */
[----:B------:R-:W0:Y:S01]  /*0310*/  S2UR UR5, SR_CgaCtaId ;  /* 0x00000000000579c3 */ /* 0x000e220000008800 */
        /* <DEDUP_REMOVED lines=15> */
[----:B------:R0:W0:Y:S01]  /*0410*/  SYNCS.EXCH.64 URZ, [UR8+0x30848], UR4 ;  /* 0x03084804083f75b2 */ /* 0x0000220008000100 */
[----:B------:R-:W-:Y:S01]  /*0420*/  NOP ;  /* 0x0000000000007918 */ /* 0x000fe20000000000 */
.L_x_303:
[----:B------:R-:W5:Y:S01]  /*0430*/  SHFL.IDX PT, R3, R0, RZ, 0x1f ;  /* 0x00001fff00037589 */ /* 0x000f6200000e0000 */
[----:B------:R-:W-:Y:S01]  /*0440*/  NOP ;  /* 0x0000000000007918 */ /* 0x000fe20000000000 */
[----:B-----5:R-:W-:-:S13]  /*0450*/  ISETP.NE.AND P0, PT, R3, RZ, PT ;  /* 0x000000ff0300720c */ /* 0x020fda0003f05270 */
        /* <DEDUP_REMOVED lines=17> */
[----:B------:R0:W0:Y:S01]  /*0570*/  SYNCS.EXCH.64 URZ, [UR8+0x30868], UR6 ;  /* 0x03086806083f75b2 */ /* 0x0000220008000100 */
[----:B------:R-:W-:Y:S01]  /*0580*/  NOP ;  /* 0x0000000000007918 */ /* 0x000fe20000000000 */
.L_x_304:
[----:B------:R-:W5:Y:S01]  /*0590*/  SHFL.IDX PT, R3, R0, RZ, 0x1f ;  /* 0x00001fff00037589 */ /* 0x000f6200000e0000 */
[----:B------:R-:W-:Y:S01]  /*05a0*/  NOP ;  /* 0x0000000000007918 */ /* 0x000fe20000000000 */
[----:B-----5:R-:W-:-:S13]  /*05b0*/  ISETP.NE.AND P0, PT, R3, RZ, PT ;  /* 0x000000ff0300720c */ /* 0x020fda0003f05270 */
        /* <DEDUP_REMOVED lines=13> */
[----:B------:R0:W0:Y:S01]  /*0690*/  SYNCS.EXCH.64 URZ, [UR6+0x30888], UR4 ;  /* 0x03088804063f75b2 */ /* 0x0000220008000100 */
[----:B------:R-:W-:Y:S01]  /*06a0*/  NOP ;  /* 0x0000000000007918 */ /* 0x000fe20000000000 */
.L_x_305:
        /* <DEDUP_REMOVED lines=22> */
.L_x_306:
        /* <DEDUP_REMOVED lines=22> */
.L_x_307:
[----:B--2---:R-:W-:Y:S01]  /*0970*/  ISETP.NE.AND P0, PT, R2, RZ, PT ;  /* 0x000000ff0200720c */ /* 0x004fe20003f05270 */
[----:B------:R-:W-:Y:S01]  /*0980*/  IMAD.MOV.U32 R2, RZ, RZ, 0x1 ;  /* 0x00000001ff027424 */ /* 0x000fe200078e00ff */
[----:B------:R-:W-:Y:S01]  /*0990*/  NOP ;  /* 0x0000000000007918 */ /* 0x000fe20000000000 */
[----:B------:R-:W-:Y:S01]  /*09a0*/  ULDC.64 UR56, c[0x0][0x208] ;  /* 0x0000820000387ab9 */ /* 0x000fe20000000a00 */
[----:B------:R-:W-:Y:S02]  /*09b0*/  BSSY B7, `(.L_x_308) ;  /* 0x0001468000077945 */ /* 0x000fe40003800000 */
[----:B------:R-:W-:-:S05]  /*09c0*/  SEL R2, R2, 0x2, !P0 ;  /* 0x0000000202027807 */ /* 0x000fca0004000000 */
[----:B------:R2:W-:Y:S01]  /*09d0*/  STL [R1+0x1c], R2 ;  /* 0x00001c0201007387 */ /* 0x0005e20000100800 */
[----:B01-34-:R-:W-:Y:S06]  /*09e0*/  BAR.SYNC.DEFER_BLOCKING 0x0 ;  /* 0x0000000000007b1d */ /* 0x01bfec0000010000 */
[----:B------:R-:W-:Y:S05]  /*09f0*/  @!P0 BRA `(.L_x_309) ;  /* 0x000000fc00248947 */ /* 0x000fea0003800000 */
.L_x_310:
[----:B------:R-:W-:-:S08]  /*0a00*/  NOP ;  /* 0x0000000000007918 */ /* 0x000fd00000000000 */
[----:B------:R-:W0:Y:S02]  /*0a10*/  USETMAXREG.TRY_ALLOC.CTAPOOL UP0, 0xa0 ;  /* 0x000000a0000079c8 */ /* 0x000e240008000600 */
[----:B0-----:R-:W-:-:S13]  /*0a20*/  PLOP3.LUT P0, PT, PT, PT, UP0, 0x80, 0x0 ;  /* 0x000000000000781c */ /* 0x001fda0003f0f008 */
[----:B------:R-:W-:Y:S05]  /*0a30*/  @!P0 BRA `(.L_x_310) ;  /* 0xfffffffc00f08947 */ /* 0x000fea000383ffff */
[----:B------:R-:W3:Y:S01]  /*0a40*/  LDL.LU R0, [R1] ;  /* 0x0000000001007983 */ /* 0x000ee20000300800 */
[----:B--2---:R-:W0:Y:S01]  /*0a50*/  S2R R2, SR_TID.X ;  /* 0x0000000000027919 */ /* 0x004e220000002100 */
[----:B------:R-:W1:Y:S01]  /*0a60*/  S2UR UR5, SR_CgaCtaId ;  /* 0x00000000000579c3 */ /* 0x000e620000008800 */
[----:B------:R-:W-:Y:S01]  /*0a70*/  UMOV UR4, 0x400 ;  /* 0x0000040000047882 */ /* 0x000fe20000000000 */
[----:B0-----:R-:W-:-:S06]  /*0a80*/  SHF.R.U32.HI R2, RZ, 0x7, R2 ;  /* 0x00000007ff027819 */ /* 0x001fcc0000011602 */
[----:B------:R-:W-:Y:S06]  /*0a90*/  BAR.ARV 0x8, 0x1a0 ;  /* 0x0206800000007b1d */ /* 0x000fec0000002000 */
[----:B------:R-:W-:-:S13]  /*0aa0*/  ISETP.NE.AND P0, PT, R2, 0x1, PT ;  /* 0x000000010200780c */ /* 0x000fda0003f05270 */
[----:B------:R-:W-:Y:S08]  /*0ab0*/  @!P0 BAR.ARV 0x9, 0x100 ;  /* 0x0244000000008b1d */ /* 0x000ff00000002000 */
[----:B------:R-:W-:Y:S01]  /*0ac0*/  BAR.SYNC.DEFER_BLOCKING 0x5, 0x1a0 ;  /* 0x0146800000007b1d */ /* 0x000fe20000010000 */
[----:B-1----:R-:W-:-:S06]  /*0ad0*/  ULEA UR4, UR5, UR4, 0x18 ;  /* 0x0000000405047291 */ /* 0x002fcc000f8ec03f */
[----:B------:R-:W-:Y:S01]  /*0ae0*/  IMAD.U32 R2, RZ, RZ, UR4 ;  /* 0x00000004ff027e24 */ /* 0x000fe2000f8e00ff */
[----:B------:R-:W-:-:S04]  /*0af0*/  ULDC UR4, c[0x0][0xc14] ;  /* 0x0003050000047ab9 */ /* 0x000fc80000000800 */
[----:B------:R-:W0:Y:S01]  /*0b00*/  LDS.128 R32, [R2+0x308d0] ;  /* 0x0308d00002207984 */ /* 0x000e220000000c00 */
[----:B------:R-:W-:Y:S06]  /*0b10*/  BAR.ARV 0x4, 0x1a0 ;  /* 0x0106800000007b1d */ /* 0x000fec0000002000 */
[----:B---3--:R-:W-:-:S04]  /*0b20*/  LOP3.LUT R0, R0, 0xffffffef, RZ, 0xc0, !PT ;  /* 0xffffffef00007812 */ /* 0x008fc800078ec0ff */
[----:B------:R-:W-:-:S05]  /*0b30*/  @P0 LOP3.LUT R0, R0, 0x10, RZ, 0xfc, !PT ;  /* 0x0000001000000812 */ /* 0x000fca00078efcff */
[----:B------:R4:W-:Y:S01]  /*0b40*/  STL [R1], R0 ;  /* 0x0000000001007387 */ /* 0x0009e20000100800 */
[----:B0-----:R-:W-:-:S13]  /*0b50*/  ISETP.GE.AND P0, PT, R35, UR4, PT ;  /* 0x0000000423007c0c */ /* 0x001fda000bf06270 */
[----:B----4-:R-:W-:Y:S05]  /*0b60*/  @P0 BRA `(.L_x_311) ;  /* 0x0000014400300947 */ /* 0x010fea0003800000 */
[----:B------:R-:W2:Y:S01]  /*0b70*/  LDL.LU R9, [R1+0x1c] ;  /* 0x00001c0001097983 */ /* 0x000ea20000300800 */
[----:B------:R-:W0:Y:S02]  /*0b80*/  S2R R0, SR_TID.X ;  /* 0x0000000000007919 */ /* 0x000e240000002100 */
[----:B0-----:R-:W-:-:S05]  /*0b90*/  VIADD R8, R0, 0xffffff80 ;  /* 0xffffff8000087836 */ /* 0x001fca0000000000 */
[----:B------:R-:W-:-:S04]  /*0ba0*/  SHF.R.S32.HI R0, RZ, 0x1f, R8 ;  /* 0x0000001fff007819 */ /* 0x000fc80000011408 */
[----:B------:R-:W-:-:S04]  /*0bb0*/  LEA.HI R3, R0, R8, RZ, 0x4 ;  /* 0x0000000800037211 */ /* 0x000fc800078f20ff */
[----:B------:R-:W-:-:S05]  /*0bc0*/  LOP3.LUT R4, R3, 0xfffffff0, RZ, 0xc0, !PT ;  /* 0xfffffff003047812 */ /* 0x000fca00078ec0ff */
[----:B------:R-:W-:Y:S01]  /*0bd0*/  IMAD.IADD R4, R8, 0x1, -R4 ;  /* 0x0000000108047824 */ /* 0x000fe200078e0a04 */
[----:B------:R-:W-:-:S04]  /*0be0*/  SHF.R.S32.HI R6, RZ, 0x4, R3 ;  /* 0x00000004ff067819 */ /* 0x000fc80000011403 */
[----:B------:R-:W-:-:S04]  /*0bf0*/  SHF.R.S32.HI R5, RZ, 0x1f, R4 ;  /* 0x0000001fff057819 */ /* 0x000fc80000011404 */
[----:B------:R-:W-:Y:S02]  /*0c00*/  LEA.HI R5, R5, R4, RZ, 0x3 ;  /* 0x0000000405057211 */ /* 0x000fe400078f18ff */
[----:B------:R-:W-:Y:S02]  /*0c10*/  LEA.HI R7, R3, R6, RZ, 0x1 ;  /* 0x0000000603077211 */ /* 0x000fe400078f08ff */
[----:B------:R-:W-:Y:S02]  /*0c20*/  LOP3.LUT R3, R5, 0xfffffff8, RZ, 0xc0, !PT ;  /* 0xfffffff805037812 */ /* 0x000fe400078ec0ff */
[----:B------:R-:W-:-:S03]  /*0c30*/  LOP3.LUT R7, R7, 0x1ffffffe, RZ, 0xc0, !PT ;  /* 0x1ffffffe07077812 */ /* 0x000fc600078ec0ff */
[----:B------:R-:W-:Y:S02]  /*0c40*/  IMAD.IADD R3, R4, 0x1, -R3 ;  /* 0x0000000104037824 */ /* 0x000fe400078e0a03 */
[----:B------:R-:W-:Y:S02]  /*0c50*/  IMAD.IADD R7, R6, 0x1, -R7 ;  /* 0x0000000106077824 */ /* 0x000fe400078e0a07 */
[----:B------:R-:W-:Y:S01]  /*0c60*/  IMAD.SHL.U32 R4, R3, 0x40, RZ ;  /* 0x0000004003047824 */ /* 0x000fe200078e00ff */
[----:B------:R-:W-:Y:S01]  /*0c70*/  LEA.HI R6, R0, R8, RZ, 0x5 ;  /* 0x0000000800067211 */ /* 0x000fe200078f28ff */
[----:B------:R-:W-:-:S03]  /*0c80*/  IMAD.SHL.U32 R7, R7, 0x8, RZ ;  /* 0x0000000807077824 */ /* 0x000fc600078e00ff */
[----:B------:R-:W-:Y:S01]  /*0c90*/  LOP3.LUT R4, R4, 0x1c0, RZ, 0xc0, !PT ;  /* 0x000001c004047812 */ /* 0x000fe200078ec0ff */
[----:B------:R-:W-:Y:S01]  /*0ca0*/  IMAD.SHL.U32 R5, R5, 0x40, RZ ;  /* 0x0000004005057824 */ /* 0x000fe200078e00ff */
[----:B------:R-:W-:Y:S02]  /*0cb0*/  SHF.R.S32.HI R10, RZ, 0x5, R6 ;  /* 0x00000005ff0a7819 */ /* 0x000fe40000011406 */
[----:B------:R-:W-:Y:S02]  /*0cc0*/  LOP3.LUT R7, R4, 0x8, R7, 0xf8, !PT ;  /* 0x0000000804077812 */ /* 0x000fe400078ef807 */
[----:B------:R-:W-:Y:S02]  /*0cd0*/  SHF.R.U32.HI R6, RZ, 0x3, R4 ;  /* 0x00000003ff067819 */ /* 0x000fe40000011604 */
[----:B------:R-:W-:Y:S01]  /*0ce0*/  R2P PR, R3, 0x6 ;  /* 0x0000000603007804 */ /* 0x000fe20000000000 */
[----:B------:R-:W-:Y:S01]  /*0cf0*/  IMAD.SHL.U32 R4, R10, 0x400, RZ ;  /* 0x000004000a047824 */ /* 0x000fe200078e00ff */
[----:B------:R-:W-:-:S02]  /*0d00*/  LEA.HI R3, R0, R8, RZ, 0x2 ;  /* 0x0000000800037211 */ /* 0x000fc400078f10ff */
[----:B------:R-:W-:Y:S02]  /*0d10*/  LOP3.LUT R5, R5, 0x7ffffe00, RZ, 0xc0, !PT ;  /* 0x7ffffe0005057812 */ /* 0x000fe400078ec0ff */
[----:B------:R-:W-:Y:S02]  /*0d20*/  LOP3.LUT R6, R7, R6, RZ, 0x3c, !PT ;  /* 0x0000000607067212 */ /* 0x000fe400078e3cff */
[----:B------:R-:W-:Y:S02]  /*0d30*/  LEA.HI R0, R0, R8, RZ, 0x7 ;  /* 0x0000000800007211 */ /* 0x000fe400078f38ff */
[----:B------:R-:W-:Y:S02]  /*0d40*/  SHF.R.S32.HI R18, RZ, 0x2, R3 ;  /* 0x00000002ff127819 */ /* 0x000fe40000011403 */
[----:B------:R-:W-:Y:S02]  /*0d50*/  IADD3 R5, R6, R5, R4 ;  /* 0x0000000506057210 */ /* 0x000fe40007ffe004 */
[----:B------:R-:W-:Y:S01]  /*0d60*/  SHF.R.S32.HI R4, RZ, 0x7, R0 ;  /* 0x00000007ff047819 */ /* 0x000fe20000011400 */
[----:B------:R-:W-:Y:S01]  /*0d70*/  VIADD R6, R18, 0x60 ;  /* 0x0000006012067836 */ /* 0x000fe20000000000 */
[----:B------:R-:W-:-:S02]  /*0d80*/  LOP3.LUT R0, R0, 0xffffff80, RZ, 0xc0, !PT ;  /* 0xffffff8000007812 */ /* 0x000fc400078ec0ff */
[----:B------:R-:W-:-:S03]  /*0d90*/  LOP3.LUT R4, R3, 0xfffffffc, RZ, 0xc0, !PT ;  /* 0xfffffffc03047812 */ /* 0x000fc600078ec0ff */
[C---:B------:R-:W-:Y:S01]  /*0da0*/  IMAD.IADD R7, R8.reuse, 0x1, -R0 ;  /* 0x0000000108077824 */ /* 0x040fe200078e0a00 */
[----:B------:R-:W-:Y:S01]  /*0db0*/  SHF.R.S32.HI R0, RZ, 0x1f, R6 ;  /* 0x0000001fff007819 */ /* 0x000fe20000011406 */
[----:B------:R-:W-:Y:S02]  /*0dc0*/  IMAD.IADD R4, R8, 0x1, -R4 ;  /* 0x0000000108047824 */ /* 0x000fe400078e0a04 */
[----:B------:R-:W-:Y:S01]  /*0dd0*/  IMAD.SHL.U32 R157, R6, 0x40, RZ ;  /* 0x00000040069d7824 */ /* 0x000fe200078e00ff */
[----:B------:R-:W-:Y:S01]  /*0de0*/  LEA.HI R0, R0, R6, RZ, 0x3 ;  /* 0x0000000600007211 */ /* 0x000fe200078f18ff */
[----:B------:R-:W-:Y:S01]  /*0df0*/  IMAD.SHL.U32 R16, R4, 0x8, RZ ;  /* 0x0000000804107824 */ /* 0x000fe200078e00ff */
[----:B------:R-:W-:Y:S02]  /*0e00*/  SHF.R.S32.HI R3, RZ, 0x1f, R3 ;  /* 0x0000001fff037819 */ /* 0x000fe40000011403 */
[----:B------:R-:W-:Y:S01]  /*0e10*/  LOP3.LUT R157, R157, 0x1c0, RZ, 0xc0, !PT ;  /* 0x000001c09d9d7812 */ /* 0x000fe200078ec0ff */
[----:B------:R-:W-:Y:S01]  /*0e20*/  IMAD.SHL.U32 R0, R0, 0x40, RZ ;  /* 0x0000004000007824 */ /* 0x000fe200078e00ff */
[----:B------:R-:W-:Y:S01]  /*0e30*/  LEA.HI R3, R3, R18, RZ, 0x3 ;  /* 0x0000001203037211 */ /* 0x000fe200078f18ff */
[----:B------:R-:W-:Y:S01]  /*0e40*/  IMAD R154, R5, 0x2, R2 ;  /* 0x00000002059a7824 */ /* 0x000fe200078e0202 */
[----:B------:R-:W-:-:S02]  /*0e50*/  SHF.R.U32.HI R7, RZ, 0x3, R157 ;  /* 0x00000003ff077819 */ /* 0x000fc4000001169d */
[----:B------:R-:W-:Y:S02]  /*0e60*/  LOP3.LUT R4, R157, 0x38, R16, 0xf8, !PT ;  /* 0x000000389d047812 */ /* 0x000fe400078ef810 */
[----:B------:R-:W-:Y:S02]  /*0e70*/  LOP3.LUT R0, R0, 0xfffffe00, RZ, 0xc0, !PT ;  /* 0xfffffe0000007812 */ /* 0x000fe400078ec0ff */
[----:B------:R-:W-:Y:S01]  /*0e80*/  LOP3.LUT R3, R3, 0xfffffff8, RZ, 0xc0, !PT ;  /* 0xfffffff803037812 */ /* 0x000fe200078ec0ff */
[----:B------:R-:W-:Y:S01]  /*0e90*/  VIADD R156, R154, 0x1e800 ;  /* 0x0001e8009a9c7836 */ /* 0x000fe20000000000 */
[----:B------:R-:W-:Y:S01]  /*0ea0*/  LOP3.LUT R5, R0, R4, R7, 0xf6, !PT ;  /* 0x0000000400057212 */ /* 0x000fe200078ef607 */
[----:B------:R-:W-:Y:S01]  /*0eb0*/  STL [R1+0x50], RZ ;  /* 0x000050ff01007387 */ /* 0x000fe20000100800 */
[----:B------:R-:W-:Y:S01]  /*0ec0*/  SHF.R.S32.HI R6, RZ, 0x1f, R18 ;  /* 0x0000001fff067819 */ /* 0x000fe20000011412 */
[----:B------:R-:W-:Y:S02]  /*0ed0*/  VIADD R6, R154, 0x1e820 ;  /* 0x0001e8209a067836 */ /* 0x000fe40000000000 */
[----:B------:R-:W-:Y:S01]  /*0ee0*/  IMAD.IADD R3, R18, 0x1, -R3 ;  /* 0x0000000112037824 */ /* 0x000fe200078e0a03 */
[----:B------:R0:W-:Y:S01]  /*0ef0*/  STL [R1+0x38], R0 ;  /* 0x0000380001007387 */ /* 0x0001e20000100800 */
[----:B------:R-:W-:-:S03]  /*0f00*/  @P1 VIADD R6, R156, 0xffffffe0 ;  /* 0xffffffe09c061836 */ /* 0x000fc60000000000 */
[----:B------:R1:W-:Y:S01]  /*0f10*/  STL [R1+0x28], R3 ;  /* 0x0000280301007387 */ /* 0x0003e20000100800 */
[----:B0-----:R-:W-:-:S03]  /*0f20*/  IMAD R0, R5, 0x2, R2 ;  /* 0x0000000205007824 */ /* 0x001fc600078e0202 */
[----:B------:R-:W-:Y:S04]  /*0f30*/  STL [R1+0x3c], R6 ;  /* 0x00003c0601007387 */ /* 0x000fe80000100800 */
[----:B------:R0:W-:Y:S01]  /*0f40*/  STL [R1+0x5c], R0 ;  /* 0x00005c0001007387 */ /* 0x0001e20000100800 */
[C---:B-1----:R-:W-:Y:S02]  /*0f50*/  VIADD R3, R6.reuse, 0x6000 ;  /* 0x0000600006037836 */ /* 0x042fe40000000000 */
[----:B0-----:R-:W-:-:S05]  /*0f60*/  VIADD R0, R6, 0xc000 ;  /* 0x0000c00006007836 */ /* 0x001fca0000000000 */
[----:B------:R0:W-:Y:S04]  /*0f70*/  STL [R1+0x40], R0 ;  /* 0x0000400001007387 */ /* 0x0001e80000100800 */
[----:B------:R0:W-:Y:S01]  /*0f80*/  STL [R1+0x44], R3 ;  /* 0x0000440301007387 */ /* 0x0001e20000100800 */
[----:B------:R-:W-:-:S05]  /*0f90*/  IMAD.MOV.U32 R155, RZ, RZ, 0x40 ;  /* 0x00000040ff9b7424 */ /* 0x000fca00078e00ff */
[----:B------:R-:W-:Y:S02]  /*0fa0*/  SEL R155, R155, 0xffffffc0, !P2 ;  /* 0xffffffc09b9b7807 */ /* 0x000fe40005000000 */
[----:B------:R-:W-:Y:S01]  /*0fb0*/  CS2R R22, SRZ ;  /* 0x0000000000167805 */ /* 0x000fe2000001ff00 */
[----:B------:R-:W-:Y:S02]  /*0fc0*/  IMAD.MOV.U32 R19, RZ, RZ, RZ ;  /* 0x000000ffff137224 */ /* 0x000fe400078e00ff */
[----:B------:R-:W-:Y:S02]  /*0fd0*/  IMAD.MOV.U32 R153, RZ, RZ, RZ ;  /* 0x000000ffff997224 */ /* 0x000fe400078e00ff */
[----:B------:R-:W-:Y:S02]  /*0fe0*/  IMAD.IADD R156, R156, 0x1, R155 ;  /* 0x000000019c9c7824 */ /* 0x000fe400078e029b */
[----:B------:R-:W-:Y:S01]  /*0ff0*/  IMAD.IADD R155, R155, 0x1, R6 ;  /* 0x000000019b9b7824 */ /* 0x000fe200078e0206 */
[----:B0-2---:R-:W-:-:S07]  /*1000*/  LOP3.LUT R152, R9, 0x1, RZ, 0xfc, !PT ;  /* 0x0000000109987812 */ /* 0x005fce00078efcff */
.L_x_446:
[----:B0----5:R-:W0:Y:S02]  /*1010*/  LDC.64 R4, c[0x0][0xc60] ;  /* 0x00031800ff047b82 */ /* 0x021e240000000a00 */
[----:B0-----:R-:W-:-:S05]  /*1020*/  IMAD.WIDE R4, R35, 0x4, R4 ;  /* 0x0000000423047825 */ /* 0x001fca00078e0204 */
[----:B-12---:R-:W2:Y:S01]  /*1030*/  LDG.E R10, desc[UR56][R4.64] ;  /* 0x00000038040a7981 */ /* 0x006ea2000c1e1900 */
[----:B------:R-:W-:Y:S05]  /*1040*/  YIELD ;  /* 0x0000000000007946 */ /* 0x000fea0003800000 */
[----:B------:R-:W-:Y:S01]  /*1050*/  ULDC.64 UR4, c[0x0][0xa28] ;  /* 0x00028a0000047ab9 */ /* 0x000fe20000000a00 */
[----:B------:R-:W-:Y:S01]  /*1060*/  ULDC.64 UR8, c[0x0][0xa18] ;  /* 0x0002860000087ab9 */ /* 0x000fe20000000a00 */
[----:B------:R-:W-:Y:S01]  /*1070*/  ISETP.NE.U32.AND P1, PT, RZ, UR4, PT ;  /* 0x00000004ff007c0c */ /* 0x000fe2000bf25070 */
[----:B------:R-:W-:Y:S01]  /*1080*/  ULDC.64 UR6, c[0x0][0xa08] ;  /* 0x0002820000067ab9 */ /* 0x000fe20000000a00 */
[----:B------:R-:W-:Y:S01]  /*1090*/  IMAD.MOV.U32 R3, RZ, RZ, RZ ;  /* 0x000000ffff037224 */ /* 0x000fe200078e00ff */
[----:B------:R-:W-:Y:S01]  /*10a0*/  ISETP.NE.U32.AND P0, PT, RZ, UR6, PT ;  /* 0x00000006ff007c0c */ /* 0x000fe2000bf05070 */
[----:B------:R-:W-:Y:S01]  /*10b0*/  IMAD.MOV.U32 R37, RZ, RZ, RZ ;  /* 0x000000ffff257224 */ /* 0x000fe200078e00ff */
[----:B------:R-:W-:-:S02]  /*10c0*/  ISETP.NE.AND.EX P1, PT, RZ, UR5, PT, P1 ;  /* 0x00000005ff007c0c */ /* 0x000fc4000bf25310 */
[----:B------:R-:W-:Y:S02]  /*10d0*/  ISETP.NE.AND.EX P0, PT, RZ, UR7, PT, P0 ;  /* 0x00000007ff007c0c */ /* 0x000fe4000bf05300 */
[----:B--2---:R-:W-:Y:S01]  /*10e0*/  SHF.R.S32.HI R0, RZ, 0x1f, R10 ;  /* 0x0000001fff007819 */ /* 0x004fe2000001140a */
[----:B------:R-:W-:-:S08]  /*10f0*/  IMAD.SHL.U32 R30, R10, 0x4, RZ ;  /* 0x000000040a1e7824 */ /* 0x000fd000078e00ff */
[C---:B---34-:R-:W-:Y:S01]  /*1100*/  @P1 LEA R6, P2, R10.reuse, UR4, 0x2 ;  /* 0x000000040a061c11 */ /* 0x058fe2000f8410ff */
[----:B------:R0:W-:Y:S01]  /*1110*/  STL [R1+0x48], R10 ;  /* 0x0000480a01007387 */ /* 0x0001e20000100800 */
[C-C-:B------:R-:W-:Y:S02]  /*1120*/  SHF.L.U64.HI R31, R10.reuse, 0x2, R0.reuse ;  /* 0x000000020a1f7819 */ /* 0x140fe40000010200 */
[----:B------:R-:W-:Y:S02]  /*1130*/  @P1 LEA.HI.X R7, R10, UR5, R0, 0x2, P2 ;  /* 0x000000050a071c11 */ /* 0x000fe400090f1400 */
[----:B------:R-:W-:Y:S01]  /*1140*/  ISETP.NE.U32.AND P2, PT, RZ, UR8, PT ;  /* 0x00000008ff007c0c */ /* 0x000fe2000bf45070 */
[----:B------:R-:W-:Y:S01]  /*1150*/  ULDC UR4, c[0x0][0x288] ;  /* 0x0000a20000047ab9 */ /* 0x000fe20000000800 */
[----:B------:R-:W-:Y:S01]  /*1160*/  IADD3 R8, P3, R30, UR6, RZ ;  /* 0x000000061e087c10 */ /* 0x000fe2000ff7e0ff */
[----:B------:R0:W5:Y:S01]  /*1170*/  @P1 LDG.E R3, desc[UR56][R6.64] ;  /* 0x0000003806031981 */ /* 0x000162000c1e1900 */
[----:B------:R-:W-:Y:S01]  /*1180*/  ISETP.NE.AND.EX P2, PT, RZ, UR9, PT, P2 ;  /* 0x00000009ff007c0c */ /* 0x000fe2000bf45320 */
[----:B------:R-:W-:Y:S01]  /*1190*/  IMAD.U32 R25, RZ, RZ, UR4 ;  /* 0x00000004ff197e24 */ /* 0x000fe2000f8e00ff */
[----:B------:R-:W-:Y:S01]  /*11a0*/  IADD3.X R9, R31, UR7, RZ, P3, !PT ;  /* 0x000000071f097c10 */ /* 0x000fe20009ffe4ff */
[----:B------:R-:W-:-:S04]  /*11b0*/  ULDC.64 UR4, c[0x0][0x3f8] ;  /* 0x0000fe0000047ab9 */ /* 0x000fc80000000a00 */
[----:B------:R0:W5:Y:S06]  /*11c0*/  @P0 LDG.E R37, desc[UR56][R8.64] ;  /* 0x0000003808250981 */ /* 0x00016c000c1e1900 */
[----:B------:R-:W-:-:S04]  /*11d0*/  @P2 IADD3 R4, P1, R30, UR8, RZ ;  /* 0x000000081e042c10 */ /* 0x000fc8000ff3e0ff */
[----:B------:R-:W-:-:S05]  /*11e0*/  @P2 IADD3.X R5, R31, UR9, RZ, P1, !PT ;  /* 0x000000091f052c10 */ /* 0x000fca0008ffe4ff */
[----:B------:R0:W5:Y:S01]  /*11f0*/  @P2 LDG.E R25, desc[UR56][R4.64] ;  /* 0x0000003804192981 */ /* 0x000162000c1e1900 */
[----:B------:R-:W-:-:S03]  /*1200*/  UISETP.NE.U32.AND UP0, UPT, UR4, URZ, UPT ;  /* 0x0000003f0400728c */ /* 0x000fc6000bf05070 */
[----:B------:R-:W-:Y:S01]  /*1210*/  ULDC UR4, c[0x0][0x404] ;  /* 0x0001010000047ab9 */ /* 0x000fe20000000800 */
[----:B------:R-:W-:-:S03]  /*1220*/  UISETP.NE.AND.EX UP0, UPT, UR5, URZ, UPT, UP0 ;  /* 0x0000003f0500728c */ /* 0x000fc6000bf05300 */
[----:B------:R-:W-:Y:S01]  /*1230*/  ULDC UR5, c[0x0][0x2e0] ;  /* 0x0000b80000057ab9 */ /* 0x000fe20000000800 */
[----:B------:R-:W-:-:S04]  /*1240*/  USEL UR4, UR4, 0x1, UP0 ;  /* 0x0000000104047887 */ /* 0x000fc80008000000 */
[----:B------:R-:W-:-:S03]  /*1250*/  UIMAD UR4, UR4, UR5, URZ ;  /* 0x00000005040472a4 */ /* 0x000fc6000f8e023f */
[----:B------:R-:W-:Y:S02]  /*1260*/  ULDC UR5, c[0x0][0x338] ;  /* 0x0000ce0000057ab9 */ /* 0x000fe40000000800 */
[----:B------:R-:W-:Y:S02]  /*1270*/  IMAD.U32 R29, RZ, RZ, UR5 ;  /* 0x00000005ff1d7e24 */ /* 0x000fe4000f8e00ff */
[----:B------:R-:W-:Y:S02]  /*1280*/  IMAD.U32 R32, RZ, RZ, UR4 ;  /* 0x00000004ff207e24 */ /* 0x000fe4000f8e00ff */
[----:B------:R-:W-:Y:S01]  /*1290*/  IMAD.MOV.U32 R35, RZ, RZ, R10 ;  /* 0x000000ffff237224 */ /* 0x000fe200078e000a */
[----:B0-----:R-:W-:Y:S06]  /*12a0*/  @P2 BRA `(.L_x_312) ;  /* 0x0000000000242947 */ /* 0x001fec0003800000 */
[----:B------:R-:W-:Y:S02]  /*12b0*/  ULDC.64 UR4, c[0x0][0xa00] ;  /* 0x0002800000047ab9 */ /* 0x000fe40000000a00 */
[----:B------:R-:W-:-:S04]  /*12c0*/  ISETP.NE.U32.AND P1, PT, RZ, UR4, PT ;  /* 0x00000004ff007c0c */ /* 0x000fc8000bf25070 */
[----:B------:R-:W-:-:S13]  /*12d0*/  ISETP.NE.AND.EX P1, PT, RZ, UR5, PT, P1 ;  /* 0x00000005ff007c0c */ /* 0x000fda000bf25310 */
[----:B------:R-:W-:Y:S05]  /*12e0*/  @!P1 BRA `(.L_x_312) ;  /* 0x0000000000149947 */ /* 0x000fea0003800000 */
[----:B------:R-:W0:Y:S02]  /*12f0*/  LDC.64 R4, c[0x0][0xa00] ;  /* 0x00028000ff047b82 */ /* 0x000e240000000a00 */
[----:B0-----:R-:W-:-:S05]  /*1300*/  IMAD.WIDE R4, R35, 0x4, R4 ;  /* 0x0000000423047825 */ /* 0x001fca00078e0204 */
[----:B-----5:R-:W2:Y:S04]  /*1310*/  LDG.E R25, desc[UR56][R4.64] ;  /* 0x0000003804197981 */ /* 0x020ea8000c1e1900 */
[----:B------:R-:W2:Y:S02]  /*1320*/  LDG.E R0, desc[UR56][R4.64+0x4] ;  /* 0x0000043804007981 */ /* 0x000ea4000c1e1900 */
[----:B--2---:R-:W-:-:S07]  /*1330*/  IMAD.IADD R25, R0, 0x1, -R25 ;  /* 0x0000000100197824 */ /* 0x004fce00078e0a19 */
.L_x_312:
[----:B------:R-:W-:Y:S01]  /*1340*/  ULDC.64 UR4, c[0x0][0xa20] ;  /* 0x0002880000047ab9 */ /* 0x000fe20000000a00 */
[----:B------:R0:W-:Y:S01]  /*1350*/  STL [R1+0x58], R33 ;  /* 0x0000582101007387 */ /* 0x0001e20000100800 */
[----:B------:R-:W-:-:S03]  /*1360*/  ISETP.NE.U32.AND P1, PT, RZ, UR4, PT ;  /* 0x00000004ff007c0c */ /* 0x000fc6000bf25070 */
[----:B------:R0:W-:Y:S01]  /*1370*/  STL [R1+0x4c], R34 ;  /* 0x00004c2201007387 */ /* 0x0001e20000100800 */
[----:B------:R-:W-:-:S13]  /*1380*/  ISETP.NE.AND.EX P1, PT, RZ, UR5, PT, P1 ;  /* 0x00000005ff007c0c */ /* 0x000fda000bf25310 */
[----:B0-----:R-:W-:Y:S05]  /*1390*/  @!P1 BRA `(.L_x_313) ;  /* 0x0000000000109947 */ /* 0x001fea0003800000 */
[----:B------:R-:W-:-:S04]  /*13a0*/  IADD3 R4, P0, R30, UR4, RZ ;  /* 0x000000041e047c10 */ /* 0x000fc8000ff1e0ff */
[----:B------:R-:W-:-:S05]  /*13b0*/  IADD3.X R5, R31, UR5, RZ, P0, !PT ;  /* 0x000000051f057c10 */ /* 0x000fca00087fe4ff */
[----:B------:R0:W5:Y:S01]  /*13c0*/  LDG.E R32, desc[UR56][R4.64] ;  /* 0x0000003804207981 */ /* 0x000162000c1e1900 */
[----:B------:R-:W-:Y:S05]  /*13d0*/  BRA `(.L_x_314) ;  /* 0x0000000000107947 */ /* 0x000fea0003800000 */
.L_x_313:
[----:B------:R-:W-:Y:S05]  /*13e0*/  @!P0 BRA `(.L_x_314) ;  /* 0x00000000000c8947 */ /* 0x000fea0003800000 */
[----:B------:R-:W2:Y:S04]  /*13f0*/  LDG.E R5, desc[UR56][R8.64] ;  /* 0x0000003808057981 */ /* 0x000ea8000c1e1900 */
[----:B------:R-:W2:Y:S02]  /*1400*/  LDG.E R32, desc[UR56][R8.64+0x4] ;  /* 0x0000043808207981 */ /* 0x000ea4000c1e1900 */
[----:B--2---:R-:W-:-:S07]  /*1410*/  IMAD.IADD R32, R32, 0x1, -R5 ;  /* 0x0000000120207824 */ /* 0x004fce00078e0a05 */
.L_x_314:
[----:B------:R-:W-:Y:S02]  /*1420*/  ULDC.64 UR4, c[0x0][0xa10] ;  /* 0x0002840000047ab9 */ /* 0x000fe40000000a00 */
[----:B------:R-:W-:-:S04]  /*1430*/  ISETP.NE.U32.AND P0, PT, RZ, UR4, PT ;  /* 0x00000004ff007c0c */ /* 0x000fc8000bf05070 */
[----:B------:R-:W-:Y:S01]  /*1440*/  ISETP.NE.AND.EX P0, PT, RZ, UR5, PT, P0 ;  /* 0x00000005ff007c0c */ /* 0x000fe2000bf05300 */
[----:B-----5:R-:W-:Y:S01]  /*1450*/  IMAD.IADD R8, R32, 0x1, -R3 ;  /* 0x0000000120087824 */ /* 0x020fe200078e0a03 */
[----:B------:R-:W-:-:S11]  /*1460*/  ULDC.64 UR4, c[0x0][0xa30] ;  /* 0x00028c0000047ab9 */ /* 0x000fd60000000a00 */
[----:B0-----:R-:W0:Y:S02]  /*1470*/  @P0 LDC.64 R4, c[0x0][0xa10] ;  /* 0x00028400ff040b82 */ /* 0x001e240000000a00 */
[----:B0-----:R-:W-:-:S05]  /*1480*/  @P0 IMAD.WIDE R4, R35, 0x4, R4 ;  /* 0x0000000423040825 */ /* 0x001fca00078e0204 */
[----:B------:R-:W2:Y:S04]  /*1490*/  @P0 LDG.E R0, desc[UR56][R4.64] ;  /* 0x0000003804000981 */ /* 0x000ea8000c1e1900 */
[----:B------:R0:W2:Y:S01]  /*14a0*/  @P0 LDG.E R9, desc[UR56][R4.64+0x4] ;  /* 0x0000043804090981 */ /* 0x0000a2000c1e1900 */
[----:B------:R-:W-:Y:S01]  /*14b0*/  ISETP.NE.U32.AND P1, PT, RZ, UR4, PT ;  /* 0x00000004ff007c0c */ /* 0x000fe2000bf25070 */
[----:B------:R-:W-:-:S03]  /*14c0*/  IMAD.MOV.U32 R24, RZ, RZ, R32 ;  /* 0x000000ffff187224 */ /* 0x000fc600078e0020 */
[----:B------:R-:W-:Y:S01]  /*14d0*/  ISETP.NE.AND.EX P1, PT, RZ, UR5, PT, P1 ;  /* 0x00000005ff007c0c */ /* 0x000fe2000bf25310 */
[----:B0-----:R-:W-:-:S05]  /*14e0*/  IMAD.MOV R4, RZ, RZ, -R8 ;  /* 0x000000ffff047224 */ /* 0x001fca00078e0a08 */
[----:B------:R-:W-:-:S07]  /*14f0*/  VIMNMX R4, RZ, R4, !PT ;  /* 0x00000004ff047248 */ /* 0x000fce0007fe0100 */
[----:B------:R-:W-:-:S04]  /*1500*/  @P1 IADD3 R6, P2, R30, UR4, RZ ;  /* 0x000000041e061c10 */ /* 0x000fc8000ff5e0ff */
[----:B------:R-:W-:-:S05]  /*1510*/  @P1 IADD3.X R7, R31, UR5, RZ, P2, !PT ;  /* 0x000000051f071c10 */ /* 0x000fca00097fe4ff */
[----:B------:R0:W5:Y:S01]  /*1520*/  @P1 LDG.E R24, desc[UR56][R6.64] ;  /* 0x0000003806181981 */ /* 0x000162000c1e1900 */
[----:B--2---:R-:W-:-:S04]  /*1530*/  @P0 IMAD.IADD R29, R9, 0x1, -R0 ;  /* 0x00000001091d0824 */ /* 0x004fc800078e0a00 */
[----:B------:R-:W-:-:S04]  /*1540*/  IMAD.IADD R126, R8, 0x1, R29 ;  /* 0x00000001087e7824 */ /* 0x000fc800078e021d */
[----:B------:R-:W-:-:S04]  /*1550*/  VIADD R0, R126, 0xbf ;  /* 0x000000bf7e007836 */ /* 0x000fc80000000000 */
[----:B------:R-:W-:-:S05]  /*1560*/  IMAD.HI R0, R0, 0x2aaaaaab, RZ ;  /* 0x2aaaaaab00007827 */ /* 0x000fca00078e02ff */
[----:B------:R-:W-:-:S04]  /*1570*/  SHF.R.U32.HI R3, RZ, 0x1f, R0 ;  /* 0x0000001fff037819 */ /* 0x000fc80000011600 */
[----:B------:R-:W-:-:S05]  /*1580*/  LEA.HI.SX32 R10, R0, R3, 0x1b ;  /* 0x00000003000a7211 */ /* 0x000fca00078fdaff */
[----:B------:R-:W-:Y:S01]  /*1590*/  IMAD R0, R10, 0xc0, -R8 ;  /* 0x000000c00a007824 */ /* 0x000fe200078e0a08 */
[----:B------:R0:W-:Y:S04]  /*15a0*/  STL [R1+0x54], R10 ;  /* 0x0000540a01007387 */ /* 0x0001e80000100800 */
[----:B------:R-:W-:-:S04]  /*15b0*/  VIMNMX R3, R0, R29, PT ;  /* 0x0000001d00037248 */ /* 0x000fc80003fe0100 */
[----:B------:R-:W-:Y:S01]  /*15c0*/  ISETP.GT.AND P0, PT, R3, R4, PT ;  /* 0x000000040300720c */ /* 0x000fe20003f04270 */
[----:B------:R-:W-:-:S05]  /*15d0*/  IMAD.WIDE.U32 R4, R4, -0x55555555, RZ ;  /* 0xaaaaaaab04047825 */ /* 0x000fca00078e00ff */
[----:B------:R-:W-:-:S05]  /*15e0*/  SHF.R.U32.HI R28, RZ, 0x7, R5 ;  /* 0x00000007ff1c7819 */ /* 0x000fca0000011605 */
[----:B------:R-:W-:Y:S02]  /*15f0*/  IMAD.MOV.U32 R27, RZ, RZ, R28 ;  /* 0x000000ffff1b7224 */ /* 0x000fe400078e001c */
[----:B------:R-:W-:-:S04]  /*1600*/  @P0 VIADD R0, R3, 0xbf ;  /* 0x000000bf03000836 */ /* 0x000fc80000000000 */
[----:B------:R-:W-:-:S05]  /*1610*/  @P0 IMAD.HI R0, R0, 0x2aaaaaab, RZ ;  /* 0x2aaaaaab00000827 */ /* 0x000fca00078e02ff */
[----:B------:R-:W-:-:S04]  /*1620*/  @P0 SHF.R.U32.HI R3, RZ, 0x1f, R0 ;  /* 0x0000001fff030819 */ /* 0x000fc80000011600 */
[----:B------:R-:W-:Y:S02]  /*1630*/  @P0 LEA.HI.SX32 R27, R0, R3, 0x1b ;  /* 0x00000003001b0211 */ /* 0x000fe400078fdaff */
[----:B------:R-:W-:Y:S02]  /*1640*/  PLOP3.LUT P0, PT, PT, PT, PT, 0x80, 0x0 ;  /* 0x000000000000781c */ /* 0x000fe40003f0f070 */
[----:B------:R-:W-:-:S13]  /*1650*/  ISETP.GT.AND P1, PT, R27, R28, PT ;  /* 0x0000001c1b00720c */ /* 0x000fda0003f24270 */
[----:B0-----:R-:W-:Y:S05]  /*1660*/  @!P1 BRA `(.L_x_315) ;  /* 0x00000040004c9947 */ /* 0x001fea0003800000 */
[----:B------:R-:W-:Y:S01]  /*1670*/  VIADD R0, R2, 0x12400 ;  /* 0x0001240002007836 */ /* 0x000fe20000000000 */
[----:B------:R-:W-:Y:S04]  /*1680*/  BSSY B6, `(.L_x_316) ;  /* 0x0000013000067945 */ /* 0x000fe80003800000 */
[----:B------:R-:W-:-:S13]  /*1690*/  LOP3.LUT P0, RZ, R0, 0x3ff, RZ, 0xc0, !PT ;  /* 0x000003ff00ff7812 */ /* 0x000fda000780c0ff */
[----:B------:R-:W-:Y:S05]  /*16a0*/  @!P0 BRA `(.L_x_317) ;  /* 0x0000000000408947 */ /* 0x000fea0003800000 */
        /* <DEDUP_REMOVED lines=15> */
[----:B-1---5:R-:W-:Y:S05]  /*17a0*/  CALL.ABS.NOINC R14 ;  /* 0x000000000e007343 */ /* 0x022fea0003c00000 */
.L_x_317:
[----:B------:R-:W-:Y:S05]  /*17b0*/  BSYNC B6 ;  /* 0x0000000000067941 */ /* 0x000fea0003800000 */
.L_x_316:
        /* <DEDUP_REMOVED lines=20> */
.L_x_319:
[----:B------:R-:W-:Y:S05]  /*1900*/  BSYNC B6 ;  /* 0x0000000000067941 */ /* 0x000fea0003800000 */
.L_x_318:
[----:B------:R-:W-:Y:S01]  /*1910*/  ULDC.64 UR4, c[0x0][0x9f8] ;  /* 0x00027e0000047ab9 */ /* 0x000fe20000000a00 */
[----:B------:R-:W-:Y:S01]  /*1920*/  IMAD.IADD R45, R37, 0x1, R32 ;  /* 0x00000001252d7824 */ /* 0x000fe200078e0220 */
[----:B------:R-:W-:Y:S01]  /*1930*/  ISETP.NE.U32.AND P0, PT, RZ, UR4, PT ;  /* 0x00000004ff007c0c */ /* 0x000fe2000bf05070 */
[----:B------:R-:W2:Y:S01]  /*1940*/  LDL R32, [R1+0x28] ;  /* 0x0000280001207983 */ /* 0x000ea20000100800 */
[----:B------:R-:W0:Y:S01]  /*1950*/  LDC R0, c[0x0][0x428] ;  /* 0x00010a00ff007b82 */ /* 0x000e220000000800 */
[----:B------:R-:W-:Y:S01]  /*1960*/  ULDC.64 UR6, c[0x0][0xa08] ;  /* 0x0002820000067ab9 */ /* 0x000fe20000000a00 */
[----:B------:R-:W-:Y:S01]  /*1970*/  ISETP.NE.AND.EX P0, PT, RZ, UR5, PT, P0 ;  /* 0x00000005ff007c0c */ /* 0x000fe2000bf05300 */
[----:B------:R-:W3:Y:S04]  /*1980*/  LDL.LU R42, [R1] ;  /* 0x00000000012a7983 */ /* 0x000ee80000300800 */
[----:B------:R-:W4:Y:S01]  /*1990*/  LDL R36, [R1+0x38] ;  /* 0x0000380001247983 */ /* 0x000f220000100800 */
[----:B------:R-:W1:Y:S07]  /*19a0*/  LDC R75, c[0x0][0x3d4] ;  /* 0x0000f500ff4b7b82 */ /* 0x000e6e0000000800 */
[----:B------:R-:W-:Y:S01]  /*19b0*/  @P0 IADD3 R4, P1, R30, UR4, RZ ;  /* 0x000000041e040c10 */ /* 0x000fe2000ff3e0ff */
[----:B------:R-:W1:Y:S01]  /*19c0*/  S2R R20, SR_TID.X ;  /* 0x0000000000147919 */ /* 0x000e620000002100 */
[----:B------:R-:W1:Y:S02]  /*19d0*/  LDC.64 R12, c[0x0][0x3e8] ;  /* 0x0000fa00ff0c7b82 */ /* 0x000e640000000a00 */
[----:B------:R-:W-:Y:S01]  /*19e0*/  @P0 IADD3.X R5, R31, UR5, RZ, P1, !PT ;  /* 0x000000051f050c10 */ /* 0x000fe20008ffe4ff */
[----:B------:R-:W-:-:S04]  /*19f0*/  ULDC.64 UR4, c[0x0][0x2f8] ;  /* 0x0000be0000047ab9 */ /* 0x000fc80000000a00 */
[----:B------:R1:W3:Y:S01]  /*1a00*/  @P0 LDG.E R35, desc[UR56][R4.64] ;  /* 0x0000003804230981 */ /* 0x0002e2000c1e1900 */
[----:B0-----:R-:W-:Y:S01]  /*1a10*/  ISETP.NE.AND P0, PT, R0, 0x1, PT ;  /* 0x000000010000780c */ /* 0x001fe20003f05270 */
[----:B------:R-:W0:Y:S01]  /*1a20*/  LDC.64 R30, c[0x0][0x2f0] ;  /* 0x0000bc00ff1e7b82 */ /* 0x000e220000000a00 */
[----:B------:R-:W-:Y:S02]  /*1a30*/  SHF.R.S32.HI R47, RZ, 0x1f, R45 ;  /* 0x0000001fff2f7819 */ /* 0x000fe4000001142d */
[----:B------:R-:W-:Y:S02]  /*1a40*/  SHF.R.S32.HI R17, RZ, 0x1f, R16 ;  /* 0x0000001fff117819 */ /* 0x000fe40000011410 */
[----:B------:R-:W-:-:S07]  /*1a50*/  SHF.R.S32.HI R40, RZ, 0x1f, R18 ;  /* 0x0000001fff287819 */ /* 0x000fce0000011412 */
[----:B------:R-:W0:Y:S08]  /*1a60*/  @P0 LDC R3, c[0x0][0x42c] ;  /* 0x00010b00ff030b82 */ /* 0x000e300000000800 */
[----:B------:R-:W0:Y:S01]  /*1a70*/  @P0 LDC R7, c[0x0][0x430] ;  /* 0x00010c00ff070b82 */ /* 0x000e220000000800 */
[----:B-1----:R-:W-:Y:S01]  /*1a80*/  SHF.R.U32.HI R38, RZ, 0x7, R20 ;  /* 0x00000007ff267819 */ /* 0x002fe20000011614 */
[----:B------:R-:W-:-:S02]  /*1a90*/  VIADD R21, R20, 0xffffff80 ;  /* 0xffffff8014157836 */ /* 0x000fc40000000000 */
[-C--:B0-----:R-:W-:Y:S01]  /*1aa0*/  IMAD R6, R47, R30.reuse, RZ ;  /* 0x0000001e2f067224 */ /* 0x081fe200078e02ff */
[----:B------:R-:W-:Y:S01]  /*1ab0*/  ISETP.NE.AND P6, PT, R38, 0x1, PT ;  /* 0x000000012600780c */ /* 0x000fe20003fc5270 */
[----:B------:R-:W-:Y:S01]  /*1ac0*/  IMAD.WIDE.U32 R4, R45, R30, RZ ;  /* 0x0000001e2d047225 */ /* 0x000fe200078e00ff */
[----:B------:R-:W-:-:S04]  /*1ad0*/  SHF.R.S32.HI R20, RZ, 0x1f, R21 ;  /* 0x0000001fff147819 */ /* 0x000fc80000011415 */
[----:B------:R-:W-:Y:S01]  /*1ae0*/  LEA.HI R20, R20, R21, RZ, 0x2 ;  /* 0x0000001514147211 */ /* 0x000fe200078f10ff */
[----:B------:R-:W-:-:S03]  /*1af0*/  @P0 IMAD.HI.U32 R0, R34, R3, RZ ;  /* 0x0000000322000227 */ /* 0x000fc600078e00ff */
[----:B------:R-:W-:Y:S01]  /*1b00*/  LOP3.LUT R20, R20, 0xfffffffc, RZ, 0xc0, !PT ;  /* 0xfffffffc14147812 */ /* 0x000fe200078ec0ff */
[----:B------:R-:W-:-:S04]  /*1b10*/  IMAD R3, R45, R31, R6 ;  /* 0x0000001f2d037224 */ /* 0x000fc800078e0206 */
[----:B------:R-:W-:Y:S01]  /*1b20*/  IMAD.IADD R20, R21, 0x1, -R20 ;  /* 0x0000000115147824 */ /* 0x000fe200078e0a14 */
[----:B------:R-:W-:Y:S01]  /*1b30*/  @P0 SHF.R.U32.HI R34, RZ, R7, R0 ;  /* 0x00000007ff220219 */ /* 0x000fe20000011600 */
[----:B------:R-:W-:Y:S01]  /*1b40*/  IMAD.IADD R5, R5, 0x1, R3 ;  /* 0x0000000105057824 */ /* 0x000fe200078e0203 */
[----:B------:R-:W-:Y:S01]  /*1b50*/  ISETP.NE.U32.AND P0, PT, RZ, UR6, PT ;  /* 0x00000006ff007c0c */ /* 0x000fe2000bf05070 */
[----:B------:R-:W0:Y:S01]  /*1b60*/  LDC.64 R6, c[0x0][0x3d8] ;  /* 0x0000f600ff067b82 */ /* 0x000e220000000a00 */
[----:B------:R-:W-:Y:S01]  /*1b70*/  SHF.R.S32.HI R9, RZ, 0x1f, R34 ;  /* 0x0000001fff097819 */ /* 0x000fe20000011422 */
[----:B------:R-:W-:Y:S01]  /*1b80*/  IMAD.WIDE.U32 R4, R34, UR4, R4 ;  /* 0x0000000422047c25 */ /* 0x000fe2000f8e0004 */
[----:B------:R-:W-:-:S03]  /*1b90*/  ISETP.NE.AND.EX P0, PT, RZ, UR7, PT, P0 ;  /* 0x00000007ff007c0c */ /* 0x000fc6000bf05300 */
[----:B------:R-:W-:Y:S02]  /*1ba0*/  IMAD R3, R9, UR4, RZ ;  /* 0x0000000409037c24 */ /* 0x000fe4000f8e02ff */
[----:B------:R-:W-:Y:S02]  /*1bb0*/  IMAD.SHL.U32 R60, R20, 0x4, RZ ;  /* 0x00000004143c7824 */ /* 0x000fe400078e00ff */
[----:B------:R-:W-:Y:S01]  /*1bc0*/  IMAD R3, R34, UR5, R3 ;  /* 0x0000000522037c24 */ /* 0x000fe2000f8e0203 */
[----:B------:R-:W-:-:S03]  /*1bd0*/  ULDC.64 UR4, c[0x0][0x300] ;  /* 0x0000c00000047ab9 */ /* 0x000fc60000000a00 */
[----:B------:R-:W-:Y:S01]  /*1be0*/  IMAD.IADD R5, R5, 0x1, R3 ;  /* 0x0000000105057824 */ /* 0x000fe200078e0203 */
[----:B------:R-:W-:Y:S01]  /*1bf0*/  SHF.R.S32.HI R61, RZ, 0x1f, R60 ;  /* 0x0000001fff3d7819 */ /* 0x000fe2000001143c */
[----:B------:R-:W-:Y:S02]  /*1c00*/  VIADD R96, R38, 0x8 ;  /* 0x0000000826607836 */ /* 0x000fe40000000000 */
[----:B------:R-:W-:Y:S02]  /*1c10*/  IMAD R73, R13, 0xc0, RZ ;  /* 0x000000c00d497824 */ /* 0x000fe400078e02ff */
[----:B------:R-:W-:Y:S02]  /*1c20*/  VIADD R78, R16, 0x20 ;  /* 0x00000020104e7836 */ /* 0x000fe40000000000 */
[----:B0-----:R-:W-:Y:S02]  /*1c30*/  IMAD R43, R7, 0xc0, RZ ;  /* 0x000000c0072b7824 */ /* 0x001fe400078e02ff */
[C---:B--2---:R-:W-:Y:S01]  /*1c40*/  IMAD.SHL.U32 R79, R32.reuse, 0x40, RZ ;  /* 0x00000040204f7824 */ /* 0x044fe200078e00ff */
[----:B------:R-:W-:Y:S01]  /*1c50*/  LOP3.LUT P1, RZ, R32, 0x4, RZ, 0xc0, !PT ;  /* 0x0000000420ff7812 */ /* 0x000fe2000782c0ff */
[----:B------:R-:W-:-:S05]  /*1c60*/  VIADD R32, R18, 0x60 ;  /* 0x0000006012207836 */ /* 0x000fca0000000000 */
[----:B------:R-:W-:Y:S02]  /*1c70*/  SHF.R.S32.HI R77, RZ, 0x1f, R32 ;  /* 0x0000001fff4d7819 */ /* 0x000fe40000011420 */
[----:B------:R-:W0:Y:S01]  /*1c80*/  S2R R32, SR_TID.X ;  /* 0x0000000000207919 */ /* 0x000e220000002100 */
[----:B---3--:R-:W-:Y:S02]  /*1c90*/  SHF.R.S32.HI R0, RZ, 0x1f, R35 ;  /* 0x0000001fff007819 */ /* 0x008fe40000011423 */
[----:B------:R-:W-:Y:S02]  /*1ca0*/  SEL R35, R35, RZ, !P0 ;  /* 0x000000ff23237207 */ /* 0x000fe40004000000 */
[----:B------:R-:W-:-:S03]  /*1cb0*/  SEL R10, R0, RZ, !P0 ;  /* 0x000000ff000a7207 */ /* 0x000fc60004000000 */
[----:B------:R-:W-:-:S04]  /*1cc0*/  IMAD.WIDE.U32 R62, R35, UR4, R4 ;  /* 0x00000004233e7c25 */ /* 0x000fc8000f8e0004 */
[----:B------:R-:W-:Y:S02]  /*1cd0*/  IMAD R0, R10, UR4, RZ ;  /* 0x000000040a007c24 */ /* 0x000fe4000f8e02ff */
[----:B------:R-:W-:-:S04]  /*1ce0*/  IMAD.WIDE.U32 R4, R18, R30, R16 ;  /* 0x0000001e12047225 */ /* 0x000fc800078e0010 */
[----:B------:R-:W-:Y:S01]  /*1cf0*/  IMAD R3, R35, UR5, R0 ;  /* 0x0000000523037c24 */ /* 0x000fe2000f8e0200 */
[----:B------:R-:W-:Y:S05]  /*1d00*/  @!P6 WARPSYNC.ALL ;  /* 0x000000000000e948 */ /* 0x000fea0003800000 */
[----:B------:R-:W-:Y:S01]  /*1d10*/  ULDC.64 UR4, c[0x0][0x320] ;  /* 0x0000c80000047ab9 */ /* 0x000fe20000000a00 */
[----:B------:R-:W-:Y:S01]  /*1d20*/  IMAD R0, R40, R30, RZ ;  /* 0x0000001e28007224 */ /* 0x000fe200078e02ff */
[----:B------:R-:W-:Y:S01]  /*1d30*/  @!P6 BAR.SYNC.DEFER_BLOCKING 0x9, 0x100 ;  /* 0x024400000000eb1d */ /* 0x000fe20000010000 */
[----:B------:R-:W-:Y:S01]  /*1d40*/  IMAD R9, R9, UR4, RZ ;  /* 0x0000000409097c24 */ /* 0x000fe2000f8e02ff */
[----:B------:R-:W-:Y:S01]  /*1d50*/  IADD3 R81, P0, R62, R4, RZ ;  /* 0x000000043e517210 */ /* 0x000fe20007f1e0ff */
[----:B------:R-:W-:-:S02]  /*1d60*/  IMAD R11, R18, R31, R0 ;  /* 0x0000001f120b7224 */ /* 0x000fc400078e0200 */
[----:B------:R-:W-:Y:S02]  /*1d70*/  IMAD.IADD R82, R63, 0x1, R3 ;  /* 0x000000013f527824 */ /* 0x000fe400078e0203 */
[C---:B------:R-:W-:Y:S02]  /*1d80*/  IMAD R15, R34.reuse, UR5, R9 ;  /* 0x00000005220f7c24 */ /* 0x040fe4000f8e0209 */
[----:B------:R-:W-:Y:S01]  /*1d90*/  IMAD.WIDE.U32 R8, R34, UR4, R16 ;  /* 0x0000000422087c25 */ /* 0x000fe2000f8e0010 */
[----:B------:R-:W-:Y:S01]  /*1da0*/  ULDC.64 UR4, c[0x0][0x328] ;  /* 0x0000ca0000047ab9 */ /* 0x000fe20000000a00 */
[----:B------:R-:W-:Y:S02]  /*1db0*/  IADD3.X R80, R82, R5, R11, P0, !PT ;  /* 0x0000000552507210 */ /* 0x000fe400007fe40b */
[----:B------:R-:W-:Y:S01]  /*1dc0*/  IMAD R3, R10, UR4, RZ ;  /* 0x000000040a037c24 */ /* 0x000fe2000f8e02ff */
[----:B------:R-:W-:Y:S01]  /*1dd0*/  ISETP.GE.AND P0, PT, R16, R75, PT ;  /* 0x0000004b1000720c */ /* 0x000fe20003f06270 */
[----:B------:R-:W-:-:S02]  /*1de0*/  IMAD R0, R40, R12, RZ ;  /* 0x0000000c28007224 */ /* 0x000fc400078e02ff */
[----:B------:R-:W-:Y:S01]  /*1df0*/  IMAD R41, R35, UR5, R3 ;  /* 0x0000000523297c24 */ /* 0x000fe2000f8e0203 */
[----:B------:R-:W-:Y:S01]  /*1e00*/  SEL R3, R75, RZ, P0 ;  /* 0x000000ff4b037207 */ /* 0x000fe20000000000 */
[----:B------:R-:W-:Y:S02]  /*1e10*/  IMAD R37, R18, R13, R0 ;  /* 0x0000000d12257224 */ /* 0x000fe400078e0200 */
[-C--:B------:R-:W-:Y:S02]  /*1e20*/  IMAD R0, R40, R6.reuse, RZ ;  /* 0x0000000628007224 */ /* 0x080fe400078e02ff */
[----:B------:R-:W-:-:S04]  /*1e30*/  IMAD.WIDE.U32 R10, R18, R6, R16 ;  /* 0x00000006120a7225 */ /* 0x000fc800078e0010 */
[C---:B------:R-:W-:Y:S02]  /*1e40*/  IMAD R21, R18.reuse, R7, R0 ;  /* 0x0000000712157224 */ /* 0x040fe400078e0200 */
[----:B------:R-:W-:-:S04]  /*1e50*/  IMAD.WIDE.U32 R4, R18, R6, R60 ;  /* 0x0000000612047225 */ /* 0x000fc800078e003c */
[----:B------:R-:W-:Y:S02]  /*1e60*/  IMAD.IADD R3, R16, 0x1, R3 ;  /* 0x0000000110037824 */ /* 0x000fe400078e0203 */
[----:B------:R-:W-:Y:S02]  /*1e70*/  IMAD.IADD R11, R21, 0x1, R11 ;  /* 0x00000001150b7824 */ /* 0x000fe400078e020b */
[----:B------:R-:W-:Y:S01]  /*1e80*/  IMAD.IADD R5, R5, 0x1, R21 ;  /* 0x0000000105057824 */ /* 0x000fe200078e0215 */
[----:B-----5:R-:W-:Y:S01]  /*1e90*/  SHF.R.S32.HI R21, RZ, 0x1f, R24 ;  /* 0x0000001fff157819 */ /* 0x020fe20000011418 */
[----:B0-----:R-:W-:Y:S01]  /*1ea0*/  VIADD R38, R32, 0xffffff80 ;  /* 0xffffff8020267836 */ /* 0x001fe20000000000 */
[----:B------:R-:W-:Y:S01]  /*1eb0*/  SHF.R.S32.HI R0, RZ, 0x1f, R3 ;  /* 0x0000001fff007819 */ /* 0x000fe20000011403 */
[----:B------:R-:W-:Y:S01]  /*1ec0*/  IMAD.IADD R9, R9, 0x1, R15 ;  /* 0x0000000109097824 */ /* 0x000fe200078e020f */
[----:B------:R-:W-:Y:S02]  /*1ed0*/  LOP3.LUT R42, R42, 0xfffffffb, RZ, 0xc0, !PT ;  /* 0xfffffffb2a2a7812 */ /* 0x000fe400078ec0ff */
[----:B------:R-:W-:Y:S01]  /*1ee0*/  LEA.HI R0, R0, R3, RZ, 0x3 ;  /* 0x0000000300007211 */ /* 0x000fe200078f18ff */
[----:B------:R-:W-:Y:S01]  /*1ef0*/  IMAD R3, R21, R6, RZ ;  /* 0x0000000615037224 */ /* 0x000fe200078e02ff */
[----:B------:R-:W-:-:S02]  /*1f00*/  LOP3.LUT R79, R79, 0x1c0, RZ, 0xc0, !PT ;  /* 0x000001c04f4f7812 */ /* 0x000fc400078ec0ff */
[----:B------:R-:W-:Y:S02]  /*1f10*/  @P1 LOP3.LUT R42, R42, 0x4, RZ, 0xfc, !PT ;  /* 0x000000042a2a1812 */ /* 0x000fe400078efcff */
[----:B------:R-:W-:Y:S01]  /*1f20*/  SHF.R.S32.HI R32, RZ, 0x1f, R38 ;  /* 0x0000001fff207819 */ /* 0x000fe20000011426 */
[----:B------:R-:W-:Y:S01]  /*1f30*/  IMAD R65, R24, R7, R3 ;  /* 0x0000000718417224 */ /* 0x000fe200078e0203 */
[----:B------:R-:W-:Y:S01]  /*1f40*/  SHF.R.U32.HI R76, RZ, 0x3, R79 ;  /* 0x00000003ff4c7819 */ /* 0x000fe2000001164f */
[----:B------:R0:W-:Y:S01]  /*1f50*/  STL [R1], R42 ;  /* 0x0000002a01007387 */ /* 0x0001e20000100800 */
[----:B------:R-:W-:Y:S02]  /*1f60*/  LOP3.LUT R3, R79, 0x18, R16, 0xf8, !PT ;  /* 0x000000184f037812 */ /* 0x000fe400078ef810 */
[----:B------:R-:W-:Y:S01]  /*1f70*/  LEA.HI R32, R32, R38, RZ, 0x5 ;  /* 0x0000002620207211 */ /* 0x000fe200078f28ff */
[----:B------:R-:W-:Y:S01]  /*1f80*/  IMAD.WIDE.U32 R34, R35, UR4, R8 ;  /* 0x0000000423227c25 */ /* 0x000fe2000f8e0008 */
[----:B------:R-:W-:Y:S01]  /*1f90*/  LOP3.LUT R3, R3, R76, RZ, 0x3c, !PT ;  /* 0x0000004c03037212 */ /* 0x000fe200078e3cff */
[----:B------:R-:W-:Y:S01]  /*1fa0*/  ULDC UR4, c[0x0][0x2e4] ;  /* 0x0000b90000047ab9 */ /* 0x000fe20000000800 */
[----:B------:R-:W-:Y:S01]  /*1fb0*/  SHF.R.S32.HI R32, RZ, 0x5, R32 ;  /* 0x00000005ff207819 */ /* 0x000fe20000011420 */
[----:B------:R-:W-:-:S04]  /*1fc0*/  IMAD.WIDE.U32 R14, R18, R12, R16 ;  /* 0x0000000c120e7225 */ /* 0x000fc800078e0010 */
[----:B------:R-:W-:Y:S01]  /*1fd0*/  IMAD.WIDE.U32 R8, R18, R12, R60 ;  /* 0x0000000c12087225 */ /* 0x000fe200078e003c */
[----:B------:R-:W-:-:S03]  /*1fe0*/  SHF.R.S32.HI R68, RZ, 0x3, R0 ;  /* 0x00000003ff447819 */ /* 0x000fc60000011400 */
[-C--:B------:R-:W-:Y:S02]  /*1ff0*/  IMAD R20, R21, R12.reuse, RZ ;  /* 0x0000000c15147224 */ /* 0x080fe400078e02ff */
[----:B------:R-:W-:Y:S01]  /*2000*/  IMAD.IADD R15, R37, 0x1, R15 ;  /* 0x00000001250f7824 */ /* 0x000fe200078e020f */
[----:B------:R-:W-:Y:S01]  /*2010*/  LOP3.LUT R67, R0, 0xfffffff8, RZ, 0xc0, !PT ;  /* 0xfffffff800437812 */ /* 0x000fe200078ec0ff */
[----:B------:R-:W-:Y:S02]  /*2020*/  IMAD.IADD R9, R9, 0x1, R37 ;  /* 0x0000000109097824 */ /* 0x000fe400078e0225 */
[----:B------:R-:W-:Y:S01]  /*2030*/  IMAD R71, R32, 0x200, R3 ;  /* 0x0000020020477824 */ /* 0x000fe200078e0203 */
[----:B------:R-:W-:Y:S01]  /*2040*/  LOP3.LUT R3, R79, 0x38, R0, 0xf8, !PT ;  /* 0x000000384f037812 */ /* 0x000fe200078ef800 */
[C---:B------:R-:W-:Y:S01]  /*2050*/  IMAD R39, R24.reuse, R13, R20 ;  /* 0x0000000d18277224 */ /* 0x040fe200078e0214 */
[----:B------:R-:W-:Y:S01]  /*2060*/  LOP3.LUT R0, R157, 0x38, R0, 0xf8, !PT ;  /* 0x000000389d007812 */ /* 0x000fe200078ef800 */
[----:B------:R-:W-:Y:S01]  /*2070*/  IMAD.WIDE.U32 R20, R24, R12, R14 ;  /* 0x0000000c18147225 */ /* 0x000fe200078e000e */
[----:B------:R-:W-:-:S02]  /*2080*/  SHF.R.U32.HI R38, RZ, 0x3, R157 ;  /* 0x00000003ff267819 */ /* 0x000fc4000001169d */
[----:B------:R-:W-:Y:S01]  /*2090*/  LOP3.LUT R3, R3, R76, RZ, 0x3c, !PT ;  /* 0x0000004c03037212 */ /* 0x000fe200078e3cff */
[----:B------:R-:W-:Y:S01]  /*20a0*/  IMAD.WIDE.U32 R14, R24, R12, R8 ;  /* 0x0000000c180e7225 */ /* 0x000fe200078e0008 */
[----:B------:R-:W-:-:S03]  /*20b0*/  LOP3.LUT R0, R0, R38, RZ, 0x3c, !PT ;  /* 0x0000002600007212 */ /* 0x000fc600078e3cff */
[----:B------:R-:W-:Y:S01]  /*20c0*/  IMAD.WIDE.U32 R8, R24, R6, R4 ;  /* 0x0000000618087225 */ /* 0x000fe200078e0004 */
[----:B------:R-:W-:-:S03]  /*20d0*/  IADD3 R4, P1, R18, R45, RZ ;  /* 0x0000002d12047210 */ /* 0x000fc60007f3e0ff */
[----:B------:R-:W-:Y:S02]  /*20e0*/  IMAD R37, R31, 0xc0, RZ ;  /* 0x000000c01f257824 */ /* 0x000fe400078e02ff */
[----:B------:R-:W-:-:S04]  /*20f0*/  IMAD.WIDE.U32 R10, R24, R6, R10 ;  /* 0x00000006180a7225 */ /* 0x000fc800078e000a */
[----:B------:R-:W-:-:S04]  /*2100*/  IMAD.WIDE.U32 R30, R30, 0xc0, RZ ;  /* 0x000000c01e1e7825 */ /* 0x000fc800078e00ff */
[----:B------:R-:W-:-:S04]  /*2110*/  IMAD.WIDE.U32 R12, R12, 0xc0, RZ ;  /* 0x000000c00c0c7825 */ /* 0x000fc800078e00ff */
[----:B------:R-:W-:Y:S01]  /*2120*/  IMAD.WIDE.U32 R6, R6, 0xc0, RZ ;  /* 0x000000c006067825 */ /* 0x000fe200078e00ff */
[----:B------:R-:W-:-:S03]  /*2130*/  ISETP.GE.AND P2, PT, R78, UR4, PT ;  /* 0x000000044e007c0c */ /* 0x000fc6000bf46270 */
[----:B------:R-:W-:Y:S01]  /*2140*/  IMAD R32, R32, 0x200, R3 ;  /* 0x0000020020207824 */ /* 0x000fe200078e0203 */
[----:B------:R-:W-:Y:S01]  /*2150*/  SHF.R.S32.HI R64, RZ, 0x1f, R67 ;  /* 0x0000001fff407819 */ /* 0x000fe20000011443 */
[----:B------:R-:W-:Y:S01]  /*2160*/  IMAD.X R5, R40, 0x1, R47, P1 ;  /* 0x0000000128057824 */ /* 0x000fe200008e062f */
[----:B------:R-:W-:Y:S01]  /*2170*/  ISETP.GE.AND P1, PT, R16, UR4, PT ;  /* 0x0000000410007c0c */ /* 0x000fe2000bf26270 */
[----:B------:R-:W-:Y:S02]  /*2180*/  IMAD.IADD R69, R65, 0x1, R11 ;  /* 0x0000000141457824 */ /* 0x000fe400078e020b */
[----:B----4-:R-:W-:Y:S02]  /*2190*/  IMAD.IADD R3, R36, 0x1, R0 ;  /* 0x0000000124037824 */ /* 0x010fe400078e0200 */
[----:B------:R-:W-:Y:S02]  /*21a0*/  IMAD.SHL.U32 R75, R75, 0x2, RZ ;  /* 0x000000024b4b7824 */ /* 0x000fe400078e00ff */
[----:B------:R-:W-:-:S02]  /*21b0*/  IMAD.IADD R74, R31, 0x1, R37 ;  /* 0x000000011f4a7824 */ /* 0x000fc400078e0225 */
[----:B------:R-:W-:Y:S02]  /*21c0*/  IMAD.IADD R73, R13, 0x1, R73 ;  /* 0x000000010d497824 */ /* 0x000fe400078e0249 */
[----:B------:R-:W-:Y:S02]  /*21d0*/  IMAD.IADD R72, R7, 0x1, R43 ;  /* 0x0000000107487824 */ /* 0x000fe400078e022b */
[----:B------:R-:W-:Y:S02]  /*21e0*/  IMAD.IADD R70, R39, 0x1, R21 ;  /* 0x0000000127467824 */ /* 0x000fe400078e0215 */
[----:B------:R-:W-:Y:S02]  /*21f0*/  IMAD.IADD R66, R15, 0x1, R39 ;  /* 0x000000010f427824 */ /* 0x000fe400078e0227 */
[----:B------:R-:W-:Y:S02]  /*2200*/  IMAD.IADD R65, R9, 0x1, R65 ;  /* 0x0000000109417824 */ /* 0x000fe400078e0241 */
[----:B0-----:R-:W-:-:S07]  /*2210*/  IMAD.IADD R0, R35, 0x1, R41 ;  /* 0x0000000123007824 */ /* 0x001fce00078e0229 */
.L_x_369:
[----:B------:R-:W2:Y:S01]  /*2220*/  LDL R49, [R1+0x28] ;  /* 0x0000280001317983 */ /* 0x000ea20000100800 */
[----:B------:R-:W0:Y:S03]  /*2230*/  LDC.64 R84, c[0x0][0x2d8] ;  /* 0x0000b600ff547b82 */ /* 0x000e260000000a00 */
[----:B------:R-:W3:Y:S01]  /*2240*/  LDL.LU R48, [R1] ;  /* 0x0000000001307983 */ /* 0x000ee20000300800 */
[----:B------:R-:W-:Y:S01]  /*2250*/  VIADD R43, R27, 0xffffffff ;  /* 0xffffffff1b2b7836 */ /* 0x000fe20000000000 */
[----:B------:R-:W-:Y:S05]  /*2260*/  YIELD ;  /* 0x0000000000007946 */ /* 0x000fea0003800000 */
[----:B------:R-:W-:Y:S01]  /*2270*/  SHF.R.S32.HI R42, RZ, 0x1f, R43 ;  /* 0x0000001fff2a7819 */ /* 0x000fe2000001142b */
[-C--:B------:R-:W-:Y:S01]  /*2280*/  IMAD R27, R74, R43.reuse, RZ ;  /* 0x0000002b4a1b7224 */ /* 0x080fe200078e02ff */
[----:B------:R-:W1:Y:S01]  /*2290*/  LDC.64 R90, c[0x0][0x2f0] ;  /* 0x0000bc00ff5a7b82 */ /* 0x000e620000000a00 */
[----:B------:R-:W-:Y:S01]  /*22a0*/  IMAD.WIDE.U32 R38, R30, R43, RZ ;  /* 0x0000002b1e267225 */ /* 0x000fe200078e00ff */
[----:B------:R-:W-:Y:S03]  /*22b0*/  BSSY B0, `(.L_x_320) ;  /* 0x00002f6000007945 */ /* 0x000fe60003800000 */
[----:B------:R-:W-:-:S02]  /*22c0*/  IMAD R27, R42, R30, R27 ;  /* 0x0000001e2a1b7224 */ /* 0x000fc400078e021b */
[----:B------:R-:W-:Y:S01]  /*22d0*/  IMAD.MOV.U32 R88, RZ, RZ, R38 ;  /* 0x000000ffff587224 */ /* 0x000fe200078e0026 */
[----:B------:R-:W4:Y:S01]  /*22e0*/  LDC R92, c[0x0][0x3d4] ;  /* 0x0000f500ff5c7b82 */ /* 0x000f220000000800 */
[----:B------:R-:W-:Y:S01]  /*22f0*/  IMAD.IADD R89, R39, 0x1, R27 ;  /* 0x0000000127597824 */ /* 0x000fe200078e021b */
[----:B------:R-:W-:Y:S01]  /*2300*/  IADD3 R39, P4, R81, R38, RZ ;  /* 0x0000002651277210 */ /* 0x000fe20007f9e0ff */
[----:B------:R-:W-:-:S04]  /*2310*/  IMAD R27, R19, 0x3000, R71 ;  /* 0x00003000131b7824 */ /* 0x000fc800078e0247 */
[----:B------:R-:W-:Y:S01]  /*2320*/  IMAD.X R40, R89, 0x1, R80, P4 ;  /* 0x0000000159287824 */ /* 0x000fe200020e0650 */
[----:B0-----:R-:W-:Y:S01]  /*2330*/  LEA R46, P4, R39, R84, 0x1 ;  /* 0x00000054272e7211 */ /* 0x001fe200078808ff */
[----:B------:R-:W-:-:S03]  /*2340*/  IMAD R94, R27, 0x2, R26 ;  /* 0x000000021b5e7824 */ /* 0x000fc600078e021a */
[----:B------:R-:W-:Y:S02]  /*2350*/  LEA.HI.X R47, R39, R85, R40, 0x1, P4 ;  /* 0x00000055272f7211 */ /* 0x000fe400020f0c28 */
[----:B------:R-:W-:Y:S01]  /*2360*/  ISETP.GT.AND P4, PT, R43, R28, PT ;  /* 0x0000001c2b00720c */ /* 0x000fe20003f84270 */
[----:B-1----:R-:W-:-:S04]  /*2370*/  IMAD.WIDE.U32 R36, R90, 0x60, R88 ;  /* 0x000000605a247825 */ /* 0x002fc800078e0058 */
[----:B------:R-:W-:Y:S01]  /*2380*/  IMAD R41, R91, 0x60, RZ ;  /* 0x000000605b297824 */ /* 0x000fe200078e02ff */
[----:B------:R-:W-:-:S04]  /*2390*/  IADD3 R36, P3, R81, R36, RZ ;  /* 0x0000002451247210 */ /* 0x000fc80007f7e0ff */
[----:B------:R-:W-:Y:S01]  /*23a0*/  IADD3.X R38, R80, R37, R41, P3, !PT ;  /* 0x0000002550267210 */ /* 0x000fe20001ffe429 */
[----:B------:R-:W-:Y:S01]  /*23b0*/  VIADD R37, R27, 0x20 ;  /* 0x000000201b257836 */ /* 0x000fe20000000000 */
[----:B------:R-:W-:-:S04]  /*23c0*/  LEA R44, P3, R36, R84, 0x1 ;  /* 0x00000054242c7211 */ /* 0x000fc800078608ff */
[----:B------:R-:W-:Y:S02]  /*23d0*/  LEA.HI.X R45, R36, R85, R38, 0x1, P3 ;  /* 0x00000055242d7211 */ /* 0x000fe400018f0c26 */
[----:B----4-:R-:W-:Y:S02]  /*23e0*/  ISETP.GE.AND P3, PT, R92, 0x1, PT ;  /* 0x000000015c00780c */ /* 0x010fe40003f66270 */
[----:B--2---:R-:W-:Y:S02]  /*23f0*/  LOP3.LUT P5, RZ, R49, 0x4, RZ, 0xc0, !PT ;  /* 0x0000000431ff7812 */ /* 0x004fe400078ac0ff */
[----:B---3--:R-:W-:-:S04]  /*2400*/  LOP3.LUT R48, R48, 0xfffffffd, RZ, 0xc0, !PT ;  /* 0xfffffffd30307812 */ /* 0x008fc800078ec0ff */
[----:B------:R-:W-:-:S05]  /*2410*/  @P4 LOP3.LUT R48, R48, 0x2, RZ, 0xfc, !PT ;  /* 0x0000000230304812 */ /* 0x000fca00078efcff */
[----:B------:R0:W-:Y:S02]  /*2420*/  STL [R1], R48 ;  /* 0x0000003001007387 */ /* 0x0001e40000100800 */
[----:B------:R-:W-:Y:S02]  /*2430*/  @P5 VIADD R37, R27, 0xffffffe0 ;  /* 0xffffffe01b255836 */ /* 0x000fe40000000000 */
[----:B------:R-:W-:Y:S02]  /*2440*/  IMAD.MOV.U32 R27, RZ, RZ, R43 ;  /* 0x000000ffff1b7224 */ /* 0x000fe400078e002b */
[----:B------:R-:W-:Y:S01]  /*2450*/  IMAD R86, R37, 0x2, R26 ;  /* 0x0000000225567824 */ /* 0x000fe200078e021a */
[----:B------:R-:W-:Y:S06]  /*2460*/  @!P3 BRA `(.L_x_321) ;  /* 0x0000002c0000b947 */ /* 0x000fec0003800000 */
[----:B------:R-:W-:Y:S01]  /*2470*/  ULDC.U8 UR4, c[0x0][0x3f0] ;  /* 0x0000fc0000047ab9 */ /* 0x000fe20000000000 */
[-C--:B------:R-:W-:Y:S01]  /*2480*/  IMAD R37, R72, R43.reuse, RZ ;  /* 0x0000002b48257224 */ /* 0x080fe200078e02ff */
[----:B------:R-:W-:Y:S01]  /*2490*/  ISETP.NE.AND P3, PT, RZ, UR4, PT ;  /* 0x00000004ff007c0c */ /* 0x000fe2000bf65270 */
[-C--:B------:R-:W-:Y:S02]  /*24a0*/  IMAD R39, R73, R43.reuse, RZ ;  /* 0x0000002b49277224 */ /* 0x080fe400078e02ff */
[----:B------:R-:W-:Y:S02]  /*24b0*/  IMAD R87, R27, -0xc0, R29 ;  /* 0xffffff401b577824 */ /* 0x000fe400078e021d */
[C---:B------:R-:W-:Y:S02]  /*24c0*/  IMAD R37, R42.reuse, R6, R37 ;  /* 0x000000062a257224 */ /* 0x040fe400078e0225 */
[----:B------:R-:W-:Y:S01]  /*24d0*/  IMAD R39, R42, R12, R39 ;  /* 0x0000000c2a277224 */ /* 0x000fe200078e0227 */
[----:B------:R-:W-:Y:S01]  /*24e0*/  VIMNMX R87, R87, 0xc0, PT ;  /* 0x000000c057577848 */ /* 0x000fe20003fe0100 */
[----:B------:R-:W-:-:S04]  /*24f0*/  IMAD.WIDE.U32 R54, R6, R43, RZ ;  /* 0x0000002b06367225 */ /* 0x000fc800078e00ff */
[----:B------:R-:W-:-:S04]  /*2500*/  IMAD.WIDE.U32 R52, R12, R43, RZ ;  /* 0x0000002b0c347225 */ /* 0x000fc800078e00ff */
[----:B------:R-:W-:Y:S02]  /*2510*/  IMAD.IADD R93, R55, 0x1, R37 ;  /* 0x00000001375d7824 */ /* 0x000fe400078e0225 */
[----:B------:R-:W-:Y:S01]  /*2520*/  IMAD.IADD R83, R53, 0x1, R39 ;  /* 0x0000000135537824 */ /* 0x000fe200078e0227 */
[----:B------:R-:W-:Y:S06]  /*2530*/  @!P3 BRA `(.L_x_322) ;  /* 0x000000140024b947 */ /* 0x000fec0003800000 */
[----:B------:R-:W-:Y:S01]  /*2540*/  ISETP.GE.AND P4, PT, R18, R87, PT ;  /* 0x000000571200720c */ /* 0x000fe20003f86270 */
[----:B------:R-:W-:Y:S01]  /*2550*/  BSSY B1, `(.L_x_323) ;  /* 0x000001f000017945 */ /* 0x000fe20003800000 */
[----:B------:R-:W-:Y:S02]  /*2560*/  CS2R R40, SRZ ;  /* 0x0000000000287805 */ /* 0x000fe4000001ff00 */
[----:B------:R-:W-:Y:S02]  /*2570*/  CS2R R56, SRZ ;  /* 0x0000000000387805 */ /* 0x000fe4000001ff00 */
[----:B------:R-:W-:Y:S02]  /*2580*/  CS2R R84, SRZ ;  /* 0x0000000000547805 */ /* 0x000fe4000001ff00 */
[----:B------:R-:W-:Y:S02]  /*2590*/  CS2R R58, SRZ ;  /* 0x00000000003a7805 */ /* 0x000fe4000001ff00 */
[----:B0-----:R-:W-:-:S02]  /*25a0*/  CS2R R48, SRZ ;  /* 0x0000000000307805 */ /* 0x001fc4000001ff00 */
[----:B------:R-:W-:Y:S02]  /*25b0*/  CS2R R42, SRZ ;  /* 0x00000000002a7805 */ /* 0x000fe4000001ff00 */
[----:B------:R-:W-:Y:S02]  /*25c0*/  CS2R R50, SRZ ;  /* 0x0000000000327805 */ /* 0x000fe4000001ff00 */
[----:B------:R-:W-:Y:S01]  /*25d0*/  CS2R R88, SRZ ;  /* 0x0000000000587805 */ /* 0x000fe2000001ff00 */
[----:B------:R-:W-:Y:S06]  /*25e0*/  @P4 BRA `(.L_x_324) ;  /* 0x0000000000544947 */ /* 0x000fec0003800000 */
[----:B------:R-:W-:Y:S01]  /*25f0*/  IADD3 R37, P3, R8, R54, RZ ;  /* 0x0000003608257210 */ /* 0x000fe20007f7e0ff */
[----:B------:R-:W-:Y:S01]  /*2600*/  ULDC.64 UR4, c[0x0][0x3c8] ;  /* 0x0000f20000047ab9 */ /* 0x000fe20000000a00 */
[----:B------:R-:W-:Y:S02]  /*2610*/  CS2R R84, SRZ ;  /* 0x0000000000547805 */ /* 0x000fe4000001ff00 */
[----:B------:R-:W-:Y:S01]  /*2620*/  CS2R R88, SRZ ;  /* 0x0000000000587805 */ /* 0x000fe2000001ff00 */
[----:B------:R-:W-:Y:S01]  /*2630*/  IMAD.X R38, R93, 0x1, R65, P3 ;  /* 0x000000015d267824 */ /* 0x000fe200018e0641 */
[----:B------:R-:W-:-:S05]  /*2640*/  IADD3 R39, P3, R14, R52, RZ ;  /* 0x000000340e277210 */ /* 0x000fca0007f7e0ff */
[----:B------:R-:W-:Y:S01]  /*2650*/  IMAD.X R56, R83, 0x1, R66, P3 ;  /* 0x0000000153387824 */ /* 0x000fe200018e0642 */
[----:B------:R-:W-:-:S04]  /*2660*/  LEA R36, P3, R37, UR4, 0x1 ;  /* 0x0000000425247c11 */ /* 0x000fc8000f8608ff */
[----:B------:R-:W-:Y:S01]  /*2670*/  LEA.HI.X R37, R37, UR5, R38, 0x1, P3 ;  /* 0x0000000525257c11 */ /* 0x000fe200098f0c26 */
[----:B------:R-:W-:Y:S02]  /*2680*/  ULDC.64 UR4, c[0x0][0x3e0] ;  /* 0x0000f80000047ab9 */ /* 0x000fe40000000a00 */
[----:B------:R-:W-:-:S04]  /*2690*/  LEA R38, P3, R39, UR4, 0x1 ;  /* 0x0000000427267c11 */ /* 0x000fc8000f8608ff */
[----:B------:R-:W-:Y:S02]  /*26a0*/  LEA.HI.X R39, R39, UR5, R56, 0x1, P3 ;  /* 0x0000000527277c11 */ /* 0x000fe400098f0c38 */
[C---:B------:R-:W-:Y:S01]  /*26b0*/  ISETP.GE.AND P3, PT, R60.reuse, R92, PT ;  /* 0x0000005c3c00720c */ /* 0x040fe20003f66270 */
[----:B------:R-:W-:Y:S01]  /*26c0*/  VIADD R91, R60, 0x10 ;  /* 0x000000103c5b7836 */ /* 0x000fe20000000000 */
[----:B------:R-:W-:Y:S02]  /*26d0*/  CS2R R56, SRZ ;  /* 0x0000000000387805 */ /* 0x000fe4000001ff00 */
[----:B------:R-:W-:-:S09]  /*26e0*/  CS2R R58, SRZ ;  /* 0x00000000003a7805 */ /* 0x000fd2000001ff00 */
[----:B------:R0:W5:Y:S04]  /*26f0*/  @!P3 LDG.E.64 R84, desc[UR56][R36.64] ;  /* 0x000000382454b981 */ /* 0x000168000c1e1b00 */
[----:B------:R0:W5:Y:S01]  /*2700*/  @!P3 LDG.E.64 R88, desc[UR56][R38.64] ;  /* 0x000000382658b981 */ /* 0x000162000c1e1b00 */
[----:B------:R-:W-:-:S13]  /*2710*/  ISETP.GE.AND P3, PT, R91, R92, PT ;  /* 0x0000005c5b00720c */ /* 0x000fda0003f66270 */
[----:B------:R0:W5:Y:S04]  /*2720*/  @!P3 LDG.E.64 R56, desc[UR56][R36.64+0x20] ;  /* 0x000020382438b981 */ /* 0x000168000c1e1b00 */
[----:B------:R0:W5:Y:S02]  /*2730*/  @!P3 LDG.E.64 R58, desc[UR56][R38.64+0x20] ;  /* 0x00002038263ab981 */ /* 0x000164000c1e1b00 */
.L_x_324:
[----:B------:R-:W-:Y:S05]  /*2740*/  BSYNC B1 ;  /* 0x0000000000017941 */ /* 0x000fea0003800000 */
.L_x_323:
[----:B0-----:R-:W-:Y:S01]  /*2750*/  VIADD R36, R18, 0x60 ;  /* 0x0000006012247836 */ /* 0x001fe20000000000 */
[----:B------:R-:W-:Y:S01]  /*2760*/  BSSY B1, `(.L_x_325) ;  /* 0x0000022000017945 */ /* 0x000fe20003800000 */
[----:B-----5:R-:W-:Y:S02]  /*2770*/  IMAD.MOV.U32 R90, RZ, RZ, R56 ;  /* 0x000000ffff5a7224 */ /* 0x020fe400078e0038 */
[----:B------:R-:W-:Y:S01]  /*2780*/  IMAD.MOV.U32 R91, RZ, RZ, R57 ;  /* 0x000000ffff5b7224 */ /* 0x000fe200078e0039 */
[----:B------:R-:W-:-:S13]  /*2790*/  ISETP.GE.AND P5, PT, R36, R87, PT ;  /* 0x000000572400720c */ /* 0x000fda0003fa6270 */
[----:B------:R-:W-:Y:S05]  /*27a0*/  @P5 BRA `(.L_x_326) ;  /* 0x0000000000745947 */ /* 0x000fea0003800000 */
[----:B------:R-:W0:Y:S01]  /*27b0*/  LDC.64 R36, c[0x0][0x3d8] ;  /* 0x0000f600ff247b82 */ /* 0x000e220000000a00 */
[----:B------:R-:W-:Y:S01]  /*27c0*/  IMAD.MOV.U32 R55, RZ, RZ, R93 ;  /* 0x000000ffff377224 */ /* 0x000fe200078e005d */
[----:B------:R-:W-:Y:S01]  /*27d0*/  ULDC.64 UR4, c[0x0][0x3c8] ;  /* 0x0000f20000047ab9 */ /* 0x000fe20000000a00 */
[----:B------:R-:W-:Y:S01]  /*27e0*/  IMAD.MOV.U32 R53, RZ, RZ, R83 ;  /* 0x000000ffff357224 */ /* 0x000fe200078e0053 */
[----:B------:R-:W-:Y:S02]  /*27f0*/  CS2R R48, SRZ ;  /* 0x0000000000307805 */ /* 0x000fe4000001ff00 */
[----:B------:R-:W-:Y:S01]  /*2800*/  CS2R R50, SRZ ;  /* 0x0000000000327805 */ /* 0x000fe2000001ff00 */
[----:B0-----:R-:W-:-:S04]  /*2810*/  IMAD.WIDE.U32 R54, R36, 0x60, R54 ;  /* 0x0000006024367825 */ /* 0x001fc800078e0036 */
[----:B------:R-:W-:Y:S01]  /*2820*/  IMAD R37, R37, 0x60, RZ ;  /* 0x0000006025257824 */ /* 0x000fe200078e02ff */
[----:B------:R-:W-:-:S04]  /*2830*/  IADD3 R38, P3, R8, R54, RZ ;  /* 0x0000003608267210 */ /* 0x000fc80007f7e0ff */
[----:B------:R-:W-:Y:S02]  /*2840*/  IADD3.X R55, R65, R55, R37, P3, !PT ;  /* 0x0000003741377210 */ /* 0x000fe40001ffe425 */
[----:B------:R-:W0:Y:S02]  /*2850*/  LDC.64 R36, c[0x0][0x3e8] ;  /* 0x0000fa00ff247b82 */ /* 0x000e240000000a00 */
[----:B0-----:R-:W-:-:S04]  /*2860*/  IMAD.WIDE.U32 R52, R36, 0x60, R52 ;  /* 0x0000006024347825 */ /* 0x001fc800078e0034 */
[----:B------:R-:W-:Y:S01]  /*2870*/  IMAD R37, R37, 0x60, RZ ;  /* 0x0000006025257824 */ /* 0x000fe200078e02ff */
[----:B------:R-:W-:-:S04]  /*2880*/  IADD3 R39, P3, R14, R52, RZ ;  /* 0x000000340e277210 */ /* 0x000fc80007f7e0ff */
[----:B------:R-:W-:Y:S02]  /*2890*/  IADD3.X R52, R66, R53, R37, P3, !PT ;  /* 0x0000003542347210 */ /* 0x000fe40001ffe425 */
        /* <DEDUP_REMOVED lines=14> */
.L_x_326:
[----:B------:R-:W-:Y:S05]  /*2980*/  BSYNC B1 ;  /* 0x0000000000017941 */ /* 0x000fea0003800000 */
.L_x_325:
[----:B0-----:R-:W-:Y:S01]  /*2990*/  IMAD.MOV.U32 R36, RZ, RZ, R84 ;  /* 0x000000ffff247224 */ /* 0x001fe200078e0054 */
[----:B------:R-:W-:Y:S01]  /*29a0*/  ISETP.NE.AND P3, PT, R152, 0x3, PT ;  /* 0x000000039800780c */ /* 0x000fe20003f65270 */
[----:B------:R-:W-:Y:S01]  /*29b0*/  IMAD.MOV.U32 R37, RZ, RZ, R85 ;  /* 0x000000ffff257224 */ /* 0x000fe200078e0055 */
[----:B------:R-:W-:Y:S01]  /*29c0*/  PRMT R101, R90, 0x7610, R101 ;  /* 0x000076105a657816 */ /* 0x000fe20000000065 */
        /* <DEDUP_REMOVED lines=8> */
[----:B-----5:R-:W-:Y:S01]  /*2a50*/  IMAD.MOV.U32 R36, RZ, RZ, R40 ;  /* 0x000000ffff247224 */ /* 0x020fe200078e0028 */
        /* <DEDUP_REMOVED lines=14> */
[----:B------:R-:W-:-:S02]  /*2b40*/  PRMT R54, R36, 0x7610, R54 ;  /* 0x0000761024367816 */ /* 0x000fc40000000036 */
[----:B------:R-:W-:Y:S02]  /*2b50*/  PRMT R55, R37, 0x7610, R55 ;  /* 0x0000761025377816 */ /* 0x000fe40000000037 */
[----:B------:R-:W-:Y:S02]  /*2b60*/  PRMT R93, R38, 0x7610, R93 ;  /* 0x00007610265d7816 */ /* 0x000fe4000000005d */
[----:B------:R-:W-:Y:S01]  /*2b70*/  PRMT R97, R39, 0x7610, R97 ;  /* 0x0000761027617816 */ /* 0x000fe20000000061 */
[----:B------:R-:W-:Y:S06]  /*2b80*/  @!P3 BRA `(.L_x_327) ;  /* 0x000000000004b947 */ /* 0x000fec0003800000 */
[----:B------:R-:W-:Y:S01]  /*2b90*/  BPT.TRAP 0x1 ;  /* 0x000000040000795c */ /* 0x000fe20000300000 */
.L_x_327:
[----:B------:R-:W-:Y:S01]  /*2ba0*/  IMAD R83, R19, 0x8, R2 ;  /* 0x0000000813537824 */ /* 0x000fe200078e0202 */
[----:B------:R-:W-:Y:S01]  /*2bb0*/  SHF.L.U32 R95, R23, 0x1f, RZ ;  /* 0x0000001f175f7819 */ /* 0x000fe200000006ff */
[----:B------:R-:W-:Y:S03]  /*2bc0*/  BSSY B1, `(.L_x_328) ;  /* 0x0000003000017945 */ /* 0x000fe60003800000 */
[----:B------:R-:W0:Y:S02]  /*2bd0*/  SYNCS.PHASECHK.TRANS64.TRYWAIT P6, [R83+URZ+0x30890], R95 ;  /* 0x0308905f530075a7 */ /* 0x000e2400080c017f */
[----:B0-----:R-:W-:Y:S05]  /*2be0*/  @!P6 BRA `(.L_x_329) ;  /* 0x000001240018e947 */ /* 0x001fea0003800000 */
.L_x_547:
[----:B------:R-:W-:Y:S05]  /*2bf0*/  BSYNC B1 ;  /* 0x0000000000017941 */ /* 0x000fea0003800000 */
.L_x_328:
[----:B------:R-:W-:Y:S04]  /*2c00*/  BSSY B1, `(.L_x_330) ;  /* 0x000006d000017945 */ /* 0x000fe80003800000 */
[----:B------:R-:W-:Y:S05]  /*2c10*/  @P4 BRA `(.L_x_331) ;  /* 0x0000000400ac4947 */ /* 0x000fea0003800000 */
[----:B------:R-:W-:Y:S04]  /*2c20*/  BSSY B2, `(.L_x_332) ;  /* 0x0000035000027945 */ /* 0x000fe80003800000 */
[----:B------:R-:W-:Y:S05]  /*2c30*/  @P1 BRA `(.L_x_333) ;  /* 0x0000000000cc1947 */ /* 0x000fea0003800000 */
[----:B------:R1:W2:Y:S01]  /*2c40*/  LDS.128 R36, [R94+0x12000] ;  /* 0x012000005e247984 */ /* 0x0002a20000000c00 */
[----:B------:R-:W-:Y:S01]  /*2c50*/  ISETP.GE.AND P4, PT, R60, R92, PT ;  /* 0x0000005c3c00720c */ /* 0x000fe20003f86270 */
[----:B------:R-:W-:-:S12]  /*2c60*/  BSSY B3, `(.L_x_334) ;  /* 0x000002f000037945 */ /* 0x000fd80003800000 */
[----:B-1----:R-:W-:Y:S05]  /*2c70*/  @P4 BRA `(.L_x_335) ;  /* 0x0000000000b44947 */ /* 0x002fea0003800000 */
[----:B------:R-:W-:Y:S02]  /*2c80*/  SHF.R.U64 R105, R88, 0x10, R89 ;  /* 0x0000001058697819 */ /* 0x000fe40000001259 */
[----:B------:R-:W-:Y:S02]  /*2c90*/  SHF.R.U64 R102, R84, 0x10, R85 ;  /* 0x0000001054667819 */ /* 0x000fe40000001255 */
[----:B------:R-:W-:Y:S02]  /*2ca0*/  PRMT R105, R103, 0x5410, R105 ;  /* 0x0000541067697816 */ /* 0x000fe40000000069 */
[----:B------:R-:W-:Y:S02]  /*2cb0*/  PRMT R102, R52, 0x5432, R102 ;  /* 0x0000543234667816 */ /* 0x000fe40000000066 */
[----:B------:R-:W-:Y:S01]  /*2cc0*/  SHF.R.U32.HI R104, RZ, 0x10, R85 ;  /* 0x00000010ff687819 */ /* 0x000fe20000011655 */
[----:B--2---:R-:W-:Y:S01]  /*2cd0*/  IMAD.U32 R85, R38, 0x10000, RZ ;  /* 0x0001000026557824 */ /* 0x004fe200078e00ff */
[----:B------:R-:W-:-:S02]  /*2ce0*/  SHF.R.U32.HI R108, RZ, 0x10, R89 ;  /* 0x00000010ff6c7819 */ /* 0x000fc40000011659 */
[----:B------:R-:W-:Y:S02]  /*2cf0*/  LOP3.LUT R88, R37, 0xffff0000, RZ, 0xc0, !PT ;  /* 0xffff000025587812 */ /* 0x000fe400078ec0ff */
[C---:B------:R-:W-:Y:S01]  /*2d00*/  LOP3.LUT R107, R105.reuse, 0xffff0000, RZ, 0xc0, !PT ;  /* 0xffff0000696b7812 */ /* 0x040fe200078ec0ff */
[----:B------:R-:W-:Y:S01]  /*2d10*/  IMAD.U32 R105, R105, 0x10000, RZ ;  /* 0x0001000069697824 */ /* 0x000fe200078e00ff */
[C---:B------:R-:W-:Y:S01]  /*2d20*/  LOP3.LUT R103, R102.reuse, 0xffff0000, RZ, 0xc0, !PT ;  /* 0xffff000066677812 */ /* 0x040fe200078ec0ff */
[----:B------:R-:W-:Y:S01]  /*2d30*/  IMAD.U32 R102, R102, 0x10000, RZ ;  /* 0x0001000066667824 */ /* 0x000fe200078e00ff */
[----:B------:R-:W-:Y:S01]  /*2d40*/  PRMT R104, R53, 0x5432, R104 ;  /* 0x0000543235687816 */ /* 0x000fe20000000068 */
[----:B------:R-:W-:Y:S01]  /*2d50*/  FMUL.FTZ R112, R88, R107 ;  /* 0x0000006b58707220 */ /* 0x000fe20000410000 */
[----:B------:R-:W-:Y:S01]  /*2d60*/  PRMT R108, R54, 0x5432, R108 ;  /* 0x00005432366c7816 */ /* 0x000fe2000000006c */
[----:B------:R-:W-:Y:S01]  /*2d70*/  FMUL.FTZ R88, R88, R103 ;  /* 0x0000006758587220 */ /* 0x000fe20000410000 */
[----:B------:R-:W-:Y:S01]  /*2d80*/  LOP3.LUT R89, R38, 0xffff0000, RZ, 0xc0, !PT ;  /* 0xffff000026597812 */ /* 0x000fe200078ec0ff */
[C---:B------:R-:W-:Y:S01]  /*2d90*/  IMAD.U32 R38, R39.reuse, 0x10000, RZ ;  /* 0x0001000027267824 */ /* 0x040fe200078e00ff */
[----:B------:R-:W-:Y:S01]  /*2da0*/  LOP3.LUT R84, R39, 0xffff0000, RZ, 0xc0, !PT ;  /* 0xffff000027547812 */ /* 0x000fe200078ec0ff */
[----:B------:R-:W-:-:S02]  /*2db0*/  IMAD.U32 R39, R37, 0x10000, RZ ;  /* 0x0001000025277824 */ /* 0x000fc400078e00ff */
[----:B------:R-:W-:Y:S02]  /*2dc0*/  IMAD.U32 R110, R108, 0x10000, RZ ;  /* 0x000100006c6e7824 */ /* 0x000fe400078e00ff */
[----:B------:R-:W-:Y:S02]  /*2dd0*/  IMAD.U32 R106, R104, 0x10000, RZ ;  /* 0x00010000686a7824 */ /* 0x000fe400078e00ff */
[----:B------:R-:W-:Y:S01]  /*2de0*/  FFMA.FTZ R107, R39, R107, R88 ;  /* 0x0000006b276b7223 */ /* 0x000fe20000010058 */
[----:B------:R-:W-:Y:S01]  /*2df0*/  FMUL.FTZ R114, R89, R110 ;  /* 0x0000006e59727220 */ /* 0x000fe20000410000 */
[----:B------:R-:W-:Y:S01]  /*2e00*/  FFMA.FTZ R112, R39, R103, -R112 ;  /* 0x0000006727707223 */ /* 0x000fe20000010870 */
[-C--:B------:R-:W-:Y:S01]  /*2e10*/  FMUL.FTZ R88, R89, R106.reuse ;  /* 0x0000006a59587220 */ /* 0x080fe20000410000 */
[----:B------:R-:W-:Y:S01]  /*2e20*/  IMAD.U32 R37, R36, 0x10000, RZ ;  /* 0x0001000024257824 */ /* 0x000fe200078e00ff */
[----:B------:R-:W-:Y:S01]  /*2e30*/  LOP3.LUT R89, R108, 0xffff0000, RZ, 0xc0, !PT ;  /* 0xffff00006c597812 */ /* 0x000fe200078ec0ff */
[C---:B------:R-:W-:Y:S01]  /*2e40*/  FFMA.FTZ R114, R85.reuse, R106, -R114 ;  /* 0x0000006a55727223 */ /* 0x040fe20000010872 */
[----:B------:R-:W-:Y:S01]  /*2e50*/  LOP3.LUT R39, R104, 0xffff0000, RZ, 0xc0, !PT ;  /* 0xffff000068277812 */ /* 0x000fe200078ec0ff */
[----:B------:R-:W-:Y:S01]  /*2e60*/  FFMA.FTZ R85, R85, R110, R88 ;  /* 0x0000006e55557223 */ /* 0x000fe20000010058 */
[----:B------:R-:W-:Y:S01]  /*2e70*/  LOP3.LUT R36, R36, 0xffff0000, RZ, 0xc0, !PT ;  /* 0xffff000024247812 */ /* 0x000fe200078ec0ff */
[C---:B------:R-:W-:Y:S01]  /*2e80*/  FMUL.FTZ R103, R84.reuse, R89 ;  /* 0x0000005954677220 */ /* 0x040fe20000410000 */
[----:B------:R-:W-:Y:S01]  /*2e90*/  F2FP.BF16.F32.PACK_AB R107, R107, R112 ;  /* 0x000000706b6b723e */ /* 0x000fe200000010ff */
[----:B------:R-:W-:-:S02]  /*2ea0*/  FMUL.FTZ R88, R84, R39 ;  /* 0x0000002754587220 */ /* 0x000fc40000410000 */
[C---:B------:R-:W-:Y:S01]  /*2eb0*/  FMUL.FTZ R84, R36.reuse, R105 ;  /* 0x0000006924547220 */ /* 0x040fe20000410000 */
[-C--:B------:R-:W-:Y:S01]  /*2ec0*/  FMUL.FTZ R36, R36, R102.reuse ;  /* 0x0000006624247220 */ /* 0x080fe20000410000 */
[C---:B------:R-:W-:Y:S01]  /*2ed0*/  FFMA.FTZ R103, R38.reuse, R39, -R103 ;  /* 0x0000002726677223 */ /* 0x040fe20000010867 */
[----:B------:R-:W-:Y:S01]  /*2ee0*/  FFMA.FTZ R88, R38, R89, R88 ;  /* 0x0000005926587223 */ /* 0x000fe20000010058 */
[C---:B------:R-:W-:Y:S01]  /*2ef0*/  FFMA.FTZ R84, R37.reuse, R102, -R84 ;  /* 0x0000006625547223 */ /* 0x040fe20000010854 */
[----:B------:R-:W-:Y:S01]  /*2f00*/  FFMA.FTZ R37, R37, R105, R36 ;  /* 0x0000006925257223 */ /* 0x000fe20000010024 */
[----:B------:R-:W-:Y:S02]  /*2f10*/  F2FP.BF16.F32.PACK_AB R38, R85, R114 ;  /* 0x000000725526723e */ /* 0x000fe400000010ff */
[----:B------:R-:W-:Y:S02]  /*2f20*/  F2FP.BF16.F32.PACK_AB R39, R88, R103 ;  /* 0x000000675827723e */ /* 0x000fe400000010ff */
[----:B------:R-:W-:Y:S01]  /*2f30*/  F2FP.BF16.F32.PACK_AB R36, R37, R84 ;  /* 0x000000542524723e */ /* 0x000fe200000010ff */
[----:B------:R-:W-:-:S07]  /*2f40*/  IMAD.MOV.U32 R37, RZ, RZ, R107 ;  /* 0x000000ffff257224 */ /* 0x000fce00078e006b */
.L_x_335:
[----:B------:R-:W-:Y:S05]  /*2f50*/  BSYNC B3 ;  /* 0x0000000000037941 */ /* 0x000fea0003800000 */
.L_x_334:
[----:B--2---:R1:W-:Y:S02]  /*2f60*/  STG.E.128 desc[UR56][R46.64], R36 ;  /* 0x000000242e007986 */ /* 0x0043e4000c101d38 */
.L_x_333:
[----:B------:R-:W-:Y:S05]  /*2f70*/  BSYNC B2 ;  /* 0x0000000000027941 */ /* 0x000fea0003800000 */
.L_x_332:
[----:B------:R-:W-:Y:S05]  /*2f80*/  @P2 BRA `(.L_x_331) ;  /* 0x0000000000d02947 */ /* 0x000fea0003800000 */
[----:B-1----:R1:W2:Y:S01]  /*2f90*/  LDS.128 R36, [R86+0x12000] ;  /* 0x0120000056247984 */ /* 0x0022a20000000c00 */
[----:B------:R-:W-:Y:S01]  /*2fa0*/  VIADD R85, R60, 0x10 ;  /* 0x000000103c557836 */ /* 0x000fe20000000000 */
[----:B------:R-:W-:Y:S04]  /*2fb0*/  BSSY B2, `(.L_x_336) ;  /* 0x0000030000027945 */ /* 0x000fe80003800000 */
[----:B------:R-:W-:-:S13]  /*2fc0*/  ISETP.GE.AND P4, PT, R85, R92, PT ;  /* 0x0000005c5500720c */ /* 0x000fda0003f86270 */
[----:B-1----:R-:W-:Y:S05]  /*2fd0*/  @P4 BRA `(.L_x_337) ;  /* 0x0000000000b44947 */ /* 0x002fea0003800000 */
[----:B------:R-:W-:Y:S02]  /*2fe0*/  SHF.R.U64 R84, R56, 0x10, R57 ;  /* 0x0000001038547819 */ /* 0x000fe40000001239 */
[--C-:B------:R-:W-:Y:S02]  /*2ff0*/  SHF.R.U64 R56, R58, 0x10, R59.reuse ;  /* 0x000000103a387819 */ /* 0x100fe4000000123b */
[----:B------:R-:W-:Y:S02]  /*3000*/  SHF.R.U32.HI R85, RZ, 0x10, R59 ;  /* 0x00000010ff557819 */ /* 0x000fe4000001163b */
[----:B------:R-:W-:Y:S01]  /*3010*/  SHF.R.U32.HI R89, RZ, 0x10, R57 ;  /* 0x00000010ff597819 */ /* 0x000fe20000011639 */
[----:B--2---:R-:W-:Y:S01]  /*3020*/  IMAD.U32 R57, R38, 0x10000, RZ ;  /* 0x0001000026397824 */ /* 0x004fe200078e00ff */
[----:B------:R-:W-:Y:S02]  /*3030*/  PRMT R101, R101, 0x5410, R84 ;  /* 0x0000541065657816 */ /* 0x000fe40000000054 */
[----:B------:R-:W-:-:S02]  /*3040*/  PRMT R99, R99, 0x5410, R56 ;  /* 0x0000541063637816 */ /* 0x000fc40000000038 */
[----:B------:R-:W-:Y:S02]  /*3050*/  PRMT R98, R98, 0x5410, R85 ;  /* 0x0000541062627816 */ /* 0x000fe40000000055 */
[----:B------:R-:W-:Y:S02]  /*3060*/  PRMT R100, R100, 0x5410, R89 ;  /* 0x0000541064647816 */ /* 0x000fe40000000059 */
[----:B------:R-:W-:Y:S01]  /*3070*/  LOP3.LUT R56, R37, 0xffff0000, RZ, 0xc0, !PT ;  /* 0xffff000025387812 */ /* 0x000fe200078ec0ff */
[----:B------:R-:W-:Y:S01]  /*3080*/  IMAD.U32 R89, R98, 0x10000, RZ ;  /* 0x0001000062597824 */ /* 0x000fe200078e00ff */
[----:B------:R-:W-:Y:S01]  /*3090*/  LOP3.LUT R88, R99, 0xffff0000, RZ, 0xc0, !PT ;  /* 0xffff000063587812 */ /* 0x000fe200078ec0ff */
[----:B------:R-:W-:Y:S01]  /*30a0*/  IMAD.U32 R85, R100, 0x10000, RZ ;  /* 0x0001000064557824 */ /* 0x000fe200078e00ff */
[----:B------:R-:W-:Y:S01]  /*30b0*/  LOP3.LUT R84, R101, 0xffff0000, RZ, 0xc0, !PT ;  /* 0xffff000065547812 */ /* 0x000fe200078ec0ff */
[----:B------:R-:W-:Y:S01]  /*30c0*/  IMAD.U32 R99, R99, 0x10000, RZ ;  /* 0x0001000063637824 */ /* 0x000fe200078e00ff */
[----:B------:R-:W-:Y:S01]  /*30d0*/  LOP3.LUT R58, R38, 0xffff0000, RZ, 0xc0, !PT ;  /* 0xffff0000263a7812 */ /* 0x000fe200078ec0ff */
[C---:B------:R-:W-:Y:S01]  /*30e0*/  IMAD.U32 R38, R39.reuse, 0x10000, RZ ;  /* 0x0001000027267824 */ /* 0x040fe200078e00ff */
[----:B------:R-:W-:Y:S01]  /*30f0*/  LOP3.LUT R59, R39, 0xffff0000, RZ, 0xc0, !PT ;  /* 0xffff0000273b7812 */ /* 0x000fe200078ec0ff */
[----:B------:R-:W-:-:S02]  /*3100*/  IMAD.U32 R39, R37, 0x10000, RZ ;  /* 0x0001000025277824 */ /* 0x000fc400078e00ff */
[----:B------:R-:W-:Y:S01]  /*3110*/  FMUL.FTZ R102, R56, R88 ;  /* 0x0000005838667220 */ /* 0x000fe20000410000 */
[----:B------:R-:W-:Y:S02]  /*3120*/  IMAD.U32 R37, R36, 0x10000, RZ ;  /* 0x0001000024257824 */ /* 0x000fe400078e00ff */
[-C--:B------:R-:W-:Y:S01]  /*3130*/  FMUL.FTZ R103, R56, R84.reuse ;  /* 0x0000005438677220 */ /* 0x080fe20000410000 */
[----:B------:R-:W-:Y:S01]  /*3140*/  LOP3.LUT R36, R36, 0xffff0000, RZ, 0xc0, !PT ;  /* 0xffff000024247812 */ /* 0x000fe200078ec0ff */
[----:B------:R-:W-:Y:S01]  /*3150*/  FMUL.FTZ R56, R58, R89 ;  /* 0x000000593a387220 */ /* 0x000fe20000410000 */
[----:B------:R-:W-:Y:S01]  /*3160*/  LOP3.LUT R98, R98, 0xffff0000, RZ, 0xc0, !PT ;  /* 0xffff000062627812 */ /* 0x000fe200078ec0ff */
[----:B------:R-:W-:Y:S01]  /*3170*/  IMAD.U32 R101, R101, 0x10000, RZ ;  /* 0x0001000065657824 */ /* 0x000fe200078e00ff */
[----:B------:R-:W-:Y:S01]  /*3180*/  LOP3.LUT R100, R100, 0xffff0000, RZ, 0xc0, !PT ;  /* 0xffff000064647812 */ /* 0x000fe200078ec0ff */
[-C--:B------:R-:W-:Y:S01]  /*3190*/  FMUL.FTZ R58, R58, R85.reuse ;  /* 0x000000553a3a7220 */ /* 0x080fe20000410000 */
[C---:B------:R-:W-:Y:S01]  /*31a0*/  FFMA.FTZ R102, R39.reuse, R84, -R102 ;  /* 0x0000005427667223 */ /* 0x040fe20000010866 */
[----:B------:R-:W-:Y:S01]  /*31b0*/  FFMA.FTZ R103, R39, R88, R103 ;  /* 0x0000005827677223 */ /* 0x000fe20000010067 */
[----:B------:R-:W-:Y:S01]  /*31c0*/  FFMA.FTZ R85, R57, R85, -R56 ;  /* 0x0000005539557223 */ /* 0x000fe20000010838 */
[C---:B------:R-:W-:Y:S01]  /*31d0*/  FMUL.FTZ R39, R59.reuse, R98 ;  /* 0x000000623b277220 */ /* 0x040fe20000410000 */
[C---:B------:R-:W-:Y:S01]  /*31e0*/  FMUL.FTZ R56, R36.reuse, R99 ;  /* 0x0000006324387220 */ /* 0x040fe20000410000 */
[-C--:B------:R-:W-:Y:S01]  /*31f0*/  FMUL.FTZ R59, R59, R100.reuse ;  /* 0x000000643b3b7220 */ /* 0x080fe20000410000 */
[-C--:B------:R-:W-:Y:S01]  /*3200*/  FMUL.FTZ R36, R36, R101.reuse ;  /* 0x0000006524247220 */ /* 0x080fe20000410000 */
[C---:B------:R-:W-:Y:S01]  /*3210*/  FFMA.FTZ R39, R38.reuse, R100, -R39 ;  /* 0x0000006426277223 */ /* 0x040fe20000010827 */
[C---:B------:R-:W-:Y:S01]  /*3220*/  FFMA.FTZ R56, R37.reuse, R101, -R56 ;  /* 0x0000006525387223 */ /* 0x040fe20000010838 */
[----:B------:R-:W-:Y:S01]  /*3230*/  FFMA.FTZ R38, R38, R98, R59 ;  /* 0x0000006226267223 */ /* 0x000fe2000001003b */
[----:B------:R-:W-:Y:S01]  /*3240*/  FFMA.FTZ R37, R37, R99, R36 ;  /* 0x0000006325257223 */ /* 0x000fe20000010024 */
[----:B------:R-:W-:Y:S01]  /*3250*/  FFMA.FTZ R58, R57, R89, R58 ;  /* 0x00000059393a7223 */ /* 0x000fe2000001003a */
[----:B------:R-:W-:-:S02]  /*3260*/  F2FP.BF16.F32.PACK_AB R102, R103, R102 ;  /* 0x000000666766723e */ /* 0x000fc400000010ff */
[----:B------:R-:W-:Y:S02]  /*3270*/  F2FP.BF16.F32.PACK_AB R39, R38, R39 ;  /* 0x000000272627723e */ /* 0x000fe400000010ff */
[----:B------:R-:W-:Y:S01]  /*3280*/  F2FP.BF16.F32.PACK_AB R36, R37, R56 ;  /* 0x000000382524723e */ /* 0x000fe200000010ff */
[----:B------:R-:W-:Y:S01]  /*3290*/  IMAD.MOV.U32 R37, RZ, RZ, R102 ;  /* 0x000000ffff257224 */ /* 0x000fe200078e0066 */
[----:B------:R-:W-:-:S07]  /*32a0*/  F2FP.BF16.F32.PACK_AB R38, R58, R85 ;  /* 0x000000553a26723e */ /* 0x000fce00000010ff */
.L_x_337:
[----:B------:R-:W-:Y:S05]  /*32b0*/  BSYNC B2 ;  /* 0x0000000000027941 */ /* 0x000fea0003800000 */
.L_x_336:
[----:B--2---:R2:W-:Y:S02]  /*32c0*/  STG.E.128 desc[UR56][R46.64+0x40], R36 ;  /* 0x000040242e007986 */ /* 0x0045e4000c101d38 */
.L_x_331:
[----:B------:R-:W-:Y:S05]  /*32d0*/  BSYNC B1 ;  /* 0x0000000000017941 */ /* 0x000fea0003800000 */
.L_x_330:
[----:B------:R-:W-:Y:S05]  /*32e0*/  @P5 BRA `(.L_x_338) ;  /* 0x0000001c00c85947 */ /* 0x000fea0003800000 */
[----:B------:R-:W-:Y:S04]  /*32f0*/  BSSY B1, `(.L_x_339) ;  /* 0x0000036000017945 */ /* 0x000fe80003800000 */
[----:B------:R-:W-:Y:S05]  /*3300*/  @P1 BRA `(.L_x_340) ;  /* 0x0000000000d01947 */ /* 0x000fea0003800000 */
[----:B-12---:R1:W2:Y:S01]  /*3310*/  LDS.128 R36, [R94+0x15000] ;  /* 0x015000005e247984 */ /* 0x0062a20000000c00 */
[----:B------:R-:W-:Y:S01]  /*3320*/  ISETP.GE.AND P4, PT, R60, R92, PT ;  /* 0x0000005c3c00720c */ /* 0x000fe20003f86270 */
[----:B------:R-:W-:-:S12]  /*3330*/  BSSY B2, `(.L_x_341) ;  /* 0x0000030000027945 */ /* 0x000fd80003800000 */
[----:B-1----:R-:W-:Y:S05]  /*3340*/  @P4 BRA `(.L_x_342) ;  /* 0x0000000000b84947 */ /* 0x002fea0003800000 */
[----:B------:R-:W-:Y:S01]  /*3350*/  SHF.R.U64 R56, R50, 0x10, R51 ;  /* 0x0000001032387819 */ /* 0x000fe20000001233 */
[----:B--2---:R-:W-:Y:S01]  /*3360*/  IMAD.U32 R46, R38, 0x10000, RZ ;  /* 0x00010000262e7824 */ /* 0x004fe200078e00ff */
[----:B------:R-:W-:Y:S01]  /*3370*/  SHF.R.U64 R57, R48, 0x10, R49 ;  /* 0x0000001030397819 */ /* 0x000fe20000001231 */
[----:B------:R-:W-:Y:S01]  /*3380*/  IMAD.U32 R48, R39, 0x10000, RZ ;  /* 0x0001000027307824 */ /* 0x000fe200078e00ff */
[----:B------:R-:W-:Y:S02]  /*3390*/  SHF.R.U32.HI R50, RZ, 0x10, R51 ;  /* 0x00000010ff327819 */ /* 0x000fe40000011633 */
[----:B------:R-:W-:Y:S02]  /*33a0*/  SHF.R.U32.HI R58, RZ, 0x10, R49 ;  /* 0x00000010ff3a7819 */ /* 0x000fe40000011631 */
[----:B------:R-:W-:Y:S02]  /*33b0*/  PRMT R93, R93, 0x5410, R56 ;  /* 0x000054105d5d7816 */ /* 0x000fe40000000038 */
[----:B------:R-:W-:-:S02]  /*33c0*/  PRMT R90, R90, 0x5410, R57 ;  /* 0x000054105a5a7816 */ /* 0x000fc40000000039 */
[----:B------:R-:W-:Y:S02]  /*33d0*/  PRMT R97, R97, 0x5410, R50 ;  /* 0x0000541061617816 */ /* 0x000fe40000000032 */
[----:B------:R-:W-:Y:S02]  /*33e0*/  LOP3.LUT R49, R39, 0xffff0000, RZ, 0xc0, !PT ;  /* 0xffff000027317812 */ /* 0x000fe400078ec0ff */
[----:B------:R-:W-:Y:S01]  /*33f0*/  PRMT R91, R91, 0x5410, R58 ;  /* 0x000054105b5b7816 */ /* 0x000fe2000000003a */
[----:B------:R-:W-:Y:S01]  /*3400*/  IMAD.U32 R57, R97, 0x10000, RZ ;  /* 0x0001000061397824 */ /* 0x000fe200078e00ff */
[----:B------:R-:W-:Y:S02]  /*3410*/  LOP3.LUT R39, R37, 0xffff0000, RZ, 0xc0, !PT ;  /* 0xffff000025277812 */ /* 0x000fe400078ec0ff */
[----:B------:R-:W-:Y:S01]  /*3420*/  LOP3.LUT R56, R93, 0xffff0000, RZ, 0xc0, !PT ;  /* 0xffff00005d387812 */ /* 0x000fe200078ec0ff */
[----:B------:R-:W-:Y:S01]  /*3430*/  IMAD.U32 R51, R91, 0x10000, RZ ;  /* 0x000100005b337824 */ /* 0x000fe200078e00ff */
[----:B------:R-:W-:Y:S01]  /*3440*/  LOP3.LUT R50, R90, 0xffff0000, RZ, 0xc0, !PT ;  /* 0xffff00005a327812 */ /* 0x000fe200078ec0ff */
[----:B------:R-:W-:Y:S01]  /*3450*/  IMAD.U32 R93, R93, 0x10000, RZ ;  /* 0x000100005d5d7824 */ /* 0x000fe200078e00ff */
[----:B------:R-:W-:Y:S01]  /*3460*/  LOP3.LUT R47, R38, 0xffff0000, RZ, 0xc0, !PT ;  /* 0xffff0000262f7812 */ /* 0x000fe200078ec0ff */
[----:B------:R-:W-:-:S02]  /*3470*/  IMAD.U32 R38, R37, 0x10000, RZ ;  /* 0x0001000025267824 */ /* 0x000fc400078e00ff */
[C---:B------:R-:W-:Y:S01]  /*3480*/  FMUL.FTZ R59, R39.reuse, R56 ;  /* 0x00000038273b7220 */ /* 0x040fe20000410000 */
[C---:B------:R-:W-:Y:S02]  /*3490*/  IMAD.U32 R37, R36.reuse, 0x10000, RZ ;  /* 0x0001000024257824 */ /* 0x040fe400078e00ff */
[-C--:B------:R-:W-:Y:S01]  /*34a0*/  FMUL.FTZ R39, R39, R50.reuse ;  /* 0x0000003227277220 */ /* 0x080fe20000410000 */
[----:B------:R-:W-:Y:S01]  /*34b0*/  LOP3.LUT R36, R36, 0xffff0000, RZ, 0xc0, !PT ;  /* 0xffff000024247812 */ /* 0x000fe200078ec0ff */
[C---:B------:R-:W-:Y:S01]  /*34c0*/  FMUL.FTZ R85, R47.reuse, R57 ;  /* 0x000000392f557220 */ /* 0x040fe20000410000 */
[-C--:B------:R-:W-:Y:S01]  /*34d0*/  FMUL.FTZ R47, R47, R51.reuse ;  /* 0x000000332f2f7220 */ /* 0x080fe20000410000 */
[----:B------:R-:W-:Y:S01]  /*34e0*/  LOP3.LUT R97, R97, 0xffff0000, RZ, 0xc0, !PT ;  /* 0xffff000061617812 */ /* 0x000fe200078ec0ff */
[----:B------:R-:W-:Y:S01]  /*34f0*/  IMAD.U32 R90, R90, 0x10000, RZ ;  /* 0x000100005a5a7824 */ /* 0x000fe200078e00ff */
[----:B------:R-:W-:Y:S01]  /*3500*/  LOP3.LUT R91, R91, 0xffff0000, RZ, 0xc0, !PT ;  /* 0xffff00005b5b7812 */ /* 0x000fe200078ec0ff */
[C---:B------:R-:W-:Y:S01]  /*3510*/  FFMA.FTZ R59, R38.reuse, R50, -R59 ;  /* 0x00000032263b7223 */ /* 0x040fe2000001083b */
[----:B------:R-:W-:Y:S01]  /*3520*/  FFMA.FTZ R56, R38, R56, R39 ;  /* 0x0000003826387223 */ /* 0x000fe20000010027 */
[----:B------:R-:W-:Y:S01]  /*3530*/  FFMA.FTZ R85, R46, R51, -R85 ;  /* 0x000000332e557223 */ /* 0x000fe20000010855 */
[----:B------:R-:W-:Y:S01]  /*3540*/  FMUL.FTZ R38, R36, R93 ;  /* 0x0000005d24267220 */ /* 0x000fe20000410000 */
[----:B------:R-:W-:Y:S01]  /*3550*/  FFMA.FTZ R46, R46, R57, R47 ;  /* 0x000000392e2e7223 */ /* 0x000fe2000001002f */
[-C--:B------:R-:W-:Y:S01]  /*3560*/  FMUL.FTZ R36, R36, R90.reuse ;  /* 0x0000005a24247220 */ /* 0x080fe20000410000 */
[C---:B------:R-:W-:Y:S01]  /*3570*/  FMUL.FTZ R39, R49.reuse, R97 ;  /* 0x0000006131277220 */ /* 0x040fe20000410000 */
[----:B------:R-:W-:Y:S01]  /*3580*/  FMUL.FTZ R50, R49, R91 ;  /* 0x0000005b31327220 */ /* 0x000fe20000410000 */
[C---:B------:R-:W-:Y:S01]  /*3590*/  FFMA.FTZ R38, R37.reuse, R90, -R38 ;  /* 0x0000005a25267223 */ /* 0x040fe20000010826 */
[----:B------:R-:W-:Y:S01]  /*35a0*/  FFMA.FTZ R37, R37, R93, R36 ;  /* 0x0000005d25257223 */ /* 0x000fe20000010024 */
[C---:B------:R-:W-:Y:S01]  /*35b0*/  FFMA.FTZ R39, R48.reuse, R91, -R39 ;  /* 0x0000005b30277223 */ /* 0x040fe20000010827 */
[----:B------:R-:W-:Y:S01]  /*35c0*/  FFMA.FTZ R50, R48, R97, R50 ;  /* 0x0000006130327223 */ /* 0x000fe20000010032 */
[----:B------:R-:W-:-:S02]  /*35d0*/  F2FP.BF16.F32.PACK_AB R56, R56, R59 ;  /* 0x0000003b3838723e */ /* 0x000fc400000010ff */
[----:B------:R-:W-:Y:S02]  /*35e0*/  F2FP.BF16.F32.PACK_AB R46, R46, R85 ;  /* 0x000000552e2e723e */ /* 0x000fe400000010ff */
[----:B------:R-:W-:Y:S01]  /*35f0*/  F2FP.BF16.F32.PACK_AB R36, R37, R38 ;  /* 0x000000262524723e */ /* 0x000fe200000010ff */
[----:B------:R-:W-:Y:S01]  /*3600*/  IMAD.MOV.U32 R37, RZ, RZ, R56 ;  /* 0x000000ffff257224 */ /* 0x000fe200078e0038 */
[----:B------:R-:W-:Y:S01]  /*3610*/  F2FP.BF16.F32.PACK_AB R39, R50, R39 ;  /* 0x000000273227723e */ /* 0x000fe200000010ff */
[----:B------:R-:W-:-:S07]  /*3620*/  IMAD.MOV.U32 R38, RZ, RZ, R46 ;  /* 0x000000ffff267224 */ /* 0x000fce00078e002e */
.L_x_342:
[----:B------:R-:W-:Y:S05]  /*3630*/  BSYNC B2 ;  /* 0x0000000000027941 */ /* 0x000fea0003800000 */
.L_x_341:
[----:B--2---:R3:W-:Y:S02]  /*3640*/  STG.E.128 desc[UR56][R44.64], R36 ;  /* 0x000000242c007986 */ /* 0x0047e4000c101d38 */
.L_x_340:
[----:B------:R-:W-:Y:S05]  /*3650*/  BSYNC B1 ;  /* 0x0000000000017941 */ /* 0x000fea0003800000 */
.L_x_339:
[----:B------:R-:W-:Y:S05]  /*3660*/  @P2 BRA `(.L_x_338) ;  /* 0x0000001800e82947 */ /* 0x000fea0003800000 */
[----:B-123--:R1:W2:Y:S01]  /*3670*/  LDS.128 R36, [R86+0x15000] ;  /* 0x0150000056247984 */ /* 0x00e2a20000000c00 */
[----:B------:R-:W-:Y:S01]  /*3680*/  VIADD R47, R60, 0x10 ;  /* 0x000000103c2f7836 */ /* 0x000fe20000000000 */
[----:B------:R-:W-:Y:S04]  /*3690*/  BSSY B1, `(.L_x_343) ;  /* 0x0000031000017945 */ /* 0x000fe80003800000 */
[----:B------:R-:W-:-:S13]  /*36a0*/  ISETP.GE.AND P4, PT, R47, R92, PT ;  /* 0x0000005c2f00720c */ /* 0x000fda0003f86270 */
[----:B-1----:R-:W-:Y:S05]  /*36b0*/  @P4 BRA `(.L_x_344) ;  /* 0x0000000000b84947 */ /* 0x002fea0003800000 */
[----:B------:R-:W-:Y:S02]  /*36c0*/  SHF.R.U32.HI R46, RZ, 0x10, R43 ;  /* 0x00000010ff2e7819 */ /* 0x000fe4000001162b */
[----:B------:R-:W-:Y:S02]  /*36d0*/  SHF.R.U32.HI R48, RZ, 0x10, R41 ;  /* 0x00000010ff307819 */ /* 0x000fe40000011629 */
[----:B------:R-:W-:Y:S01]  /*36e0*/  SHF.R.U64 R47, R42, 0x10, R43 ;  /* 0x000000102a2f7819 */ /* 0x000fe2000000122b */
[----:B--2---:R-:W-:Y:S01]  /*36f0*/  IMAD.U32 R42, R39, 0x10000, RZ ;  /* 0x00010000272a7824 */ /* 0x004fe200078e00ff */
[----:B------:R-:W-:Y:S01]  /*3700*/  SHF.R.U64 R49, R40, 0x10, R41 ;  /* 0x0000001028317819 */ /* 0x000fe20000001229 */
[----:B------:R-:W-:Y:S01]  /*3710*/  IMAD.U32 R40, R38, 0x10000, RZ ;  /* 0x0001000026287824 */ /* 0x000fe200078e00ff */
[----:B------:R-:W-:Y:S02]  /*3720*/  PRMT R55, R55, 0x5410, R46 ;  /* 0x0000541037377816 */ /* 0x000fe4000000002e */
[----:B------:R-:W-:-:S02]  /*3730*/  PRMT R53, R53, 0x5410, R48 ;  /* 0x0000541035357816 */ /* 0x000fc40000000030 */
[----:B------:R-:W-:Y:S02]  /*3740*/  PRMT R54, R54, 0x5410, R47 ;  /* 0x0000541036367816 */ /* 0x000fe4000000002f */
[----:B------:R-:W-:Y:S01]  /*3750*/  LOP3.LUT R41, R38, 0xffff0000, RZ, 0xc0, !PT ;  /* 0xffff000026297812 */ /* 0x000fe200078ec0ff */
[----:B------:R-:W-:Y:S01]  /*3760*/  IMAD.U32 R47, R53, 0x10000, RZ ;  /* 0x00010000352f7824 */ /* 0x000fe200078e00ff */
[----:B------:R-:W-:Y:S01]  /*3770*/  LOP3.LUT R43, R39, 0xffff0000, RZ, 0xc0, !PT ;  /* 0xffff0000272b7812 */ /* 0x000fe200078ec0ff */
[----:B------:R-:W-:Y:S01]  /*3780*/  IMAD.U32 R38, R37, 0x10000, RZ ;  /* 0x0001000025267824 */ /* 0x000fe200078e00ff */
[----:B------:R-:W-:Y:S01]  /*3790*/  PRMT R52, R52, 0x5410, R49 ;  /* 0x0000541034347816 */ /* 0x000fe20000000031 */
[----:B------:R-:W-:Y:S01]  /*37a0*/  IMAD.U32 R49, R55, 0x10000, RZ ;  /* 0x0001000037317824 */ /* 0x000fe200078e00ff */
[----:B------:R-:W-:Y:S01]  /*37b0*/  LOP3.LUT R39, R37, 0xffff0000, RZ, 0xc0, !PT ;  /* 0xffff000025277812 */ /* 0x000fe200078ec0ff */
[----:B------:R-:W-:Y:S01]  /*37c0*/  IMAD.U32 R37, R36, 0x10000, RZ ;  /* 0x0001000024257824 */ /* 0x000fe200078e00ff */
[----:B------:R-:W-:Y:S01]  /*37d0*/  LOP3.LUT R48, R54, 0xffff0000, RZ, 0xc0, !PT ;  /* 0xffff000036307812 */ /* 0x000fe200078ec0ff */
[C---:B------:R-:W-:Y:S01]  /*37e0*/  FMUL.FTZ R57, R41.reuse, R49 ;  /* 0x0000003129397220 */ /* 0x040fe20000410000 */
[----:B------:R-:W-:Y:S01]  /*37f0*/  LOP3.LUT R46, R52, 0xffff0000, RZ, 0xc0, !PT ;  /* 0xffff0000342e7812 */ /* 0x000fe200078ec0ff */
[-C--:B------:R-:W-:Y:S01]  /*3800*/  FMUL.FTZ R41, R41, R47.reuse ;  /* 0x0000002f29297220 */ /* 0x080fe20000410000 */
[----:B------:R-:W-:Y:S01]  /*3810*/  LOP3.LUT R55, R55, 0xffff0000, RZ, 0xc0, !PT ;  /* 0xffff000037377812 */ /* 0x000fe200078ec0ff */
[----:B------:R-:W-:Y:S01]  /*3820*/  FMUL.FTZ R51, R39, R48 ;  /* 0x0000003027337220 */ /* 0x000fe20000410000 */
[----:B------:R-:W-:Y:S01]  /*3830*/  LOP3.LUT R53, R53, 0xffff0000, RZ, 0xc0, !PT ;  /* 0xffff000035357812 */ /* 0x000fe200078ec0ff */
[----:B------:R-:W-:Y:S01]  /*3840*/  FFMA.FTZ R57, R40, R47, -R57 ;  /* 0x0000002f28397223 */ /* 0x000fe20000010839 */
[-C--:B------:R-:W-:Y:S01]  /*3850*/  FMUL.FTZ R39, R39, R46.reuse ;  /* 0x0000002e27277220 */ /* 0x080fe20000410000 */
[----:B------:R-:W-:Y:S01]  /*3860*/  LOP3.LUT R36, R36, 0xffff0000, RZ, 0xc0, !PT ;  /* 0xffff000024247812 */ /* 0x000fe200078ec0ff */
[----:B------:R-:W-:Y:S01]  /*3870*/  FFMA.FTZ R51, R38, R46, -R51 ;  /* 0x0000002e26337223 */ /* 0x000fe20000010833 */
[----:B------:R-:W-:Y:S01]  /*3880*/  FFMA.FTZ R40, R40, R49, R41 ;  /* 0x0000003128287223 */ /* 0x000fe20000010029 */
[----:B------:R-:W-:-:S02]  /*3890*/  IMAD.U32 R54, R54, 0x10000, RZ ;  /* 0x0001000036367824 */ /* 0x000fc400078e00ff */
[C---:B------:R-:W-:Y:S01]  /*38a0*/  FMUL.FTZ R41, R43.reuse, R55 ;  /* 0x000000372b297220 */ /* 0x040fe20000410000 */
[----:B------:R-:W-:Y:S02]  /*38b0*/  IMAD.U32 R52, R52, 0x10000, RZ ;  /* 0x0001000034347824 */ /* 0x000fe400078e00ff */
[-C--:B------:R-:W-:Y:S01]  /*38c0*/  FMUL.FTZ R46, R43, R53.reuse ;  /* 0x000000352b2e7220 */ /* 0x080fe20000410000 */
[----:B------:R-:W-:Y:S01]  /*38d0*/  FFMA.FTZ R48, R38, R48, R39 ;  /* 0x0000003026307223 */ /* 0x000fe20000010027 */
[C---:B------:R-:W-:Y:S01]  /*38e0*/  FMUL.FTZ R38, R36.reuse, R54 ;  /* 0x0000003624267220 */ /* 0x040fe20000410000 */
[-C--:B------:R-:W-:Y:S01]  /*38f0*/  FMUL.FTZ R39, R36, R52.reuse ;  /* 0x0000003424277220 */ /* 0x080fe20000410000 */
        /* <DEDUP_REMOVED lines=10> */
.L_x_344:
[----:B------:R-:W-:Y:S05]  /*39a0*/  BSYNC B1 ;  /* 0x0000000000017941 */ /* 0x000fea0003800000 */
.L_x_343:
[----:B--2---:R1:W-:Y:S01]  /*39b0*/  STG.E.128 desc[UR56][R44.64+0x40], R36 ;  /* 0x000040242c007986 */ /* 0x0043e2000c101d38 */
[----:B------:R-:W-:Y:S05]  /*39c0*/  BRA `(.L_x_338) ;  /* 0x0000001800107947 */ /* 0x000fea0003800000 */
.L_x_322:
[C---:B------:R-:W-:Y:S02]  /*39d0*/  ISETP.GE.AND P3, PT, R18.reuse, R87, PT ;  /* 0x000000571200720c */ /* 0x040fe40003f66270 */
[----:B------:R-:W-:Y:S02]  /*39e0*/  CS2R R42, SRZ ;  /* 0x00000000002a7805 */ /* 0x000fe4000001ff00 */
[----:B------:R-:W-:Y:S01]  /*39f0*/  CS2R R40, SRZ ;  /* 0x0000000000287805 */ /* 0x000fe2000001ff00 */
[----:B0-----:R-:W-:Y:S01]  /*3a00*/  VIADD R48, R18, 0x60 ;  /* 0x0000006012307836 */ /* 0x001fe20000000000 */
[----:B------:R-:W-:-:S13]  /*3a10*/  ISETP.GE.OR P3, PT, R16, R92, P3 ;  /* 0x0000005c1000720c */ /* 0x000fda0001f66670 */
[----:B------:R-:W0:Y:S01]  /*3a20*/  @!P3 LDC.64 R44, c[0x0][0x3c8] ;  /* 0x0000f200ff2cbb82 */ /* 0x000e220000000a00 */
[----:B------:R-:W-:-:S05]  /*3a30*/  @!P3 IADD3 R38, P4, R10, R54, RZ ;  /* 0x000000360a26b210 */ /* 0x000fca0007f9e0ff */
[----:B------:R-:W-:Y:S01]  /*3a40*/  @!P3 IMAD.X R39, R93, 0x1, R69, P4 ;  /* 0x000000015d27b824 */ /* 0x000fe200020e0645 */
[----:B------:R-:W-:Y:S01]  /*3a50*/  @!P3 IADD3 R36, P4, R20, R52, RZ ;  /* 0x000000341424b210 */ /* 0x000fe20007f9e0ff */
[----:B------:R-:W1:Y:S04]  /*3a60*/  @!P3 LDC.64 R46, c[0x0][0x3e0] ;  /* 0x0000f800ff2ebb82 */ /* 0x000e680000000a00 */
[----:B------:R-:W-:Y:S01]  /*3a70*/  @!P3 IMAD.X R37, R83, 0x1, R70, P4 ;  /* 0x000000015325b824 */ /* 0x000fe200020e0646 */
[----:B0-----:R-:W-:-:S04]  /*3a80*/  @!P3 LEA R44, P4, R38, R44, 0x1 ;  /* 0x0000002c262cb211 */ /* 0x001fc800078808ff */
[----:B------:R-:W-:Y:S02]  /*3a90*/  @!P3 LEA.HI.X R45, R38, R45, R39, 0x1, P4 ;  /* 0x0000002d262db211 */ /* 0x000fe400020f0c27 */
[----:B------:R-:W-:Y:S02]  /*3aa0*/  CS2R R38, SRZ ;  /* 0x0000000000267805 */ /* 0x000fe4000001ff00 */
[----:B-1----:R-:W-:-:S04]  /*3ab0*/  @!P3 LEA R46, P4, R36, R46, 0x1 ;  /* 0x0000002e242eb211 */ /* 0x002fc800078808ff */
[----:B------:R-:W-:Y:S02]  /*3ac0*/  @!P3 LEA.HI.X R47, R36, R47, R37, 0x1, P4 ;  /* 0x0000002f242fb211 */ /* 0x000fe400020f0c25 */
[----:B------:R-:W-:-:S03]  /*3ad0*/  CS2R R36, SRZ ;  /* 0x0000000000247805 */ /* 0x000fc6000001ff00 */
[----:B------:R0:W5:Y:S04]  /*3ae0*/  @!P3 LDG.E.128 R40, desc[UR56][R46.64] ;  /* 0x000000382e28b981 */ /* 0x000168000c1e1d00 */
[----:B------:R1:W5:Y:S01]  /*3af0*/  @!P3 LDG.E.128 R36, desc[UR56][R44.64] ;  /* 0x000000382c24b981 */ /* 0x000362000c1e1d00 */
[----:B------:R-:W-:-:S04]  /*3b00*/  ISETP.GE.AND P3, PT, R48, R87, PT ;  /* 0x000000573000720c */ /* 0x000fc80003f66270 */
[CC--:B------:R-:W-:Y:S01]  /*3b10*/  ISETP.GE.OR P3, PT, R16.reuse, R92.reuse, P3 ;  /* 0x0000005c1000720c */ /* 0x0c0fe20001f66670 */
[----:B------:R-:W-:Y:S01]  /*3b20*/  BSSY B1, `(.L_x_345) ;  /* 0x000001b000017945 */ /* 0x000fe20003800000 */
[----:B0-----:R-:W-:Y:S02]  /*3b30*/  CS2R R46, SRZ ;  /* 0x00000000002e7805 */ /* 0x001fe4000001ff00 */
[----:B------:R-:W-:Y:S02]  /*3b40*/  CS2R R50, SRZ ;  /* 0x0000000000327805 */ /* 0x000fe4000001ff00 */
[----:B------:R-:W-:Y:S02]  /*3b50*/  CS2R R48, SRZ ;  /* 0x0000000000307805 */ /* 0x000fe4000001ff00 */
[----:B-1----:R-:W-:Y:S02]  /*3b60*/  CS2R R44, SRZ ;  /* 0x00000000002c7805 */ /* 0x002fe4000001ff00 */
[----:B------:R-:W-:-:S03]  /*3b70*/  ISETP.GE.AND P4, PT, R16, R92, PT ;  /* 0x0000005c1000720c */ /* 0x000fc60003f86270 */
[----:B------:R-:W-:Y:S10]  /*3b80*/  @P3 BRA `(.L_x_346) ;  /* 0x0000000000503947 */ /* 0x000ff40003800000 */
[----:B------:R-:W0:Y:S01]  /*3b90*/  LDC.64 R44, c[0x0][0x3d8] ;  /* 0x0000f600ff2c7b82 */ /* 0x000e220000000a00 */
[----:B------:R-:W-:Y:S01]  /*3ba0*/  IMAD.MOV.U32 R55, RZ, RZ, R93 ;  /* 0x000000ffff377224 */ /* 0x000fe200078e005d */
[----:B------:R-:W-:Y:S01]  /*3bb0*/  ULDC.64 UR4, c[0x0][0x3c8] ;  /* 0x0000f20000047ab9 */ /* 0x000fe20000000a00 */
[----:B------:R-:W-:Y:S02]  /*3bc0*/  IMAD.MOV.U32 R53, RZ, RZ, R83 ;  /* 0x000000ffff357224 */ /* 0x000fe400078e0053 */
        /* <DEDUP_REMOVED lines=14> */
[----:B------:R-:W5:Y:S04]  /*3cb0*/  LDG.E.128 R44, desc[UR56][R44.64] ;  /* 0x000000382c2c7981 */ /* 0x000f68000c1e1d00 */
[----:B------:R-:W5:Y:S03]  /*3cc0*/  LDG.E.128 R48, desc[UR56][R48.64] ;  /* 0x0000003830307981 */ /* 0x000f66000c1e1d00 */
.L_x_346:
[----:B------:R-:W-:Y:S05]  /*3cd0*/  BSYNC B1 ;  /* 0x0000000000017941 */ /* 0x000fea0003800000 */
.L_x_345:
[----:B-----5:R-:W-:Y:S01]  /*3ce0*/  IMAD.MOV.U32 R52, RZ, RZ, R46 ;  /* 0x000000ffff347224 */ /* 0x020fe200078e002e */
[----:B------:R-:W-:Y:S01]  /*3cf0*/  ISETP.NE.AND P3, PT, R152, 0x3, PT ;  /* 0x000000039800780c */ /* 0x000fe20003f65270 */
[----:B------:R-:W-:Y:S02]  /*3d00*/  IMAD.MOV.U32 R53, RZ, RZ, R47 ;  /* 0x000000ffff357224 */ /* 0x000fe400078e002f */
        /* <DEDUP_REMOVED lines=29> */
[----:B------:R-:W-:Y:S01]  /*3ee0*/  PRMT R122, R55, 0x7610, R122 ;  /* 0x00007610377a7816 */ /* 0x000fe2000000007a */
[----:B------:R-:W-:Y:S06]  /*3ef0*/  @!P3 BRA `(.L_x_347) ;  /* 0x000000000004b947 */ /* 0x000fec0003800000 */
[----:B------:R-:W-:Y:S01]  /*3f00*/  BPT.TRAP 0x1 ;  /* 0x000000040000795c */ /* 0x000fe20000300000 */
.L_x_347:
[----:B------:R-:W-:Y:S01]  /*3f10*/  IMAD R83, R19, 0x8, R2 ;  /* 0x0000000813537824 */ /* 0x000fe200078e0202 */
[----:B------:R-:W-:Y:S01]  /*3f20*/  SHF.L.U32 R95, R23, 0x1f, RZ ;  /* 0x0000001f175f7819 */ /* 0x000fe200000006ff */
[----:B------:R-:W0:Y:S01]  /*3f30*/  LDC R98, c[0x0][0x2e4] ;  /* 0x0000b900ff627b82 */ /* 0x000e220000000800 */
[----:B------:R-:W-:Y:S02]  /*3f40*/  BSSY B1, `(.L_x_348) ;  /* 0x0000004000017945 */ /* 0x000fe40003800000 */
[----:B------:R-:W1:Y:S01]  /*3f50*/  SYNCS.PHASECHK.TRANS64.TRYWAIT P5, [R83+URZ+0x30890], R95 ;  /* 0x0308905f530075a7 */ /* 0x000e6200080a017f */
[----:B0-----:R-:W-:Y:S01]  /*3f60*/  IMAD.IADD R100, R98, 0x1, -R75 ;  /* 0x0000000162647824 */ /* 0x001fe200078e0a4b */
[----:B-1----:R-:W-:Y:S06]  /*3f70*/  @!P5 BRA `(.L_x_349) ;  /* 0x000001100048d947 */ /* 0x002fec0003800000 */
.L_x_548:
[----:B------:R-:W-:Y:S05]  /*3f80*/  BSYNC B1 ;  /* 0x0000000000017941 */ /* 0x000fea0003800000 */
.L_x_348:
[----:B------:R-:W-:Y:S01]  /*3f90*/  ISETP.GE.OR P5, PT, R18, R87, P1 ;  /* 0x000000571200720c */ /* 0x000fe20000fa6670 */
[----:B------:R-:W-:-:S12]  /*3fa0*/  BSSY B1, `(.L_x_350) ;  /* 0x0000088000017945 */ /* 0x000fd80003800000 */
[----:B------:R-:W-:Y:S05]  /*3fb0*/  @P5 BRA `(.L_x_351) ;  /* 0x0000000800185947 */ /* 0x000fea0003800000 */
[----:B------:R-:W1:Y:S01]  /*3fc0*/  S2R R53, SR_TID.X ;  /* 0x0000000000357919 */ /* 0x000e620000002100 */
[----:B------:R-:W-:Y:S01]  /*3fd0*/  SHF.R.S32.HI R52, RZ, 0x1f, R18 ;  /* 0x0000001fff347819 */ /* 0x000fe20000011412 */
[-C--:B------:R-:W-:Y:S01]  /*3fe0*/  IMAD.WIDE.U32 R92, R18, R90.reuse, R88 ;  /* 0x0000005a125c7225 */ /* 0x080fe200078e0058 */
[----:B------:R-:W-:Y:S03]  /*3ff0*/  BSSY B2, `(.L_x_352) ;  /* 0x0000076000027945 */ /* 0x000fe60003800000 */
[----:B------:R-:W-:Y:S01]  /*4000*/  IMAD R52, R52, R90, RZ ;  /* 0x0000005a34347224 */ /* 0x000fe200078e02ff */
[----:B------:R-:W-:-:S03]  /*4010*/  IADD3 R97, P5, P6, R62, R92, R67 ;  /* 0x0000005c3e617210 */ /* 0x000fc60007ebe043 */
[----:B------:R-:W-:Y:S01]  /*4020*/  IMAD R99, R18, R91, R52 ;  /* 0x0000005b12637224 */ /* 0x000fe200078e0234 */
[----:B------:R-:W-:-:S03]  /*4030*/  SEL R52, R75, R100, !P0 ;  /* 0x000000644b347207 */ /* 0x000fc60004000000 */
[----:B------:R-:W-:-:S05]  /*4040*/  IMAD.IADD R99, R99, 0x1, R93 ;  /* 0x0000000163637824 */ /* 0x000fca00078e025d */
[----:B------:R-:W-:Y:S01]  /*4050*/  IADD3.X R102, R82, R99, R64, P5, P6 ;  /* 0x0000006352667210 */ /* 0x000fe20002fec440 */
[----:B-1----:R-:W-:Y:S01]  /*4060*/  VIADD R55, R53, 0xffffff80 ;  /* 0xffffff8035377836 */ /* 0x002fe20000000000 */
[----:B------:R-:W-:-:S04]  /*4070*/  SHF.R.S32.HI R53, RZ, 0x1f, R52 ;  /* 0x0000001fff357819 */ /* 0x000fc80000011434 */
[----:B------:R-:W-:Y:S02]  /*4080*/  LEA.HI R53, R53, R52, RZ, 0x4 ;  /* 0x0000003435357211 */ /* 0x000fe400078f20ff */
[----:B------:R-:W-:Y:S02]  /*4090*/  SHF.R.S32.HI R54, RZ, 0x1f, R55 ;  /* 0x0000001fff367819 */ /* 0x000fe40000011437 */
[----:B------:R-:W-:Y:S02]  /*40a0*/  LEA.HI.SX32 R53, R53, R68, 0x1c ;  /* 0x0000004435357211 */ /* 0x000fe400078fe2ff */
[----:B------:R-:W-:-:S03]  /*40b0*/  LEA.HI R54, R54, R55, RZ, 0x5 ;  /* 0x0000003736367211 */ /* 0x000fc600078f28ff */
[----:B------:R-:W-:Y:S01]  /*40c0*/  IMAD.SHL.U32 R101, R53, 0x8, RZ ;  /* 0x0000000835657824 */ /* 0x000fe200078e00ff */
[----:B------:R-:W-:-:S04]  /*40d0*/  SHF.R.S32.HI R54, RZ, 0x5, R54 ;  /* 0x00000005ff367819 */ /* 0x000fc80000011436 */
[----:B------:R-:W-:-:S04]  /*40e0*/  LOP3.LUT R53, R79, 0x38, R101, 0xf8, !PT ;  /* 0x000000384f357812 */ /* 0x000fc800078ef865 */
[----:B------:R-:W-:-:S05]  /*40f0*/  LOP3.LUT R53, R53, R76, RZ, 0x3c, !PT ;  /* 0x0000004c35357212 */ /* 0x000fca00078e3cff */
[----:B------:R-:W-:Y:S02]  /*4100*/  IMAD R52, R54, 0x200, R53 ;  /* 0x0000020036347824 */ /* 0x000fe400078e0235 */
[C---:B------:R-:W-:Y:S02]  /*4110*/  IMAD R53, R19.reuse, 0x3000, R32 ;  /* 0x0000300013357824 */ /* 0x040fe400078e0220 */
[----:B------:R-:W-:Y:S02]  /*4120*/  IMAD R55, R19, 0x3000, R52 ;  /* 0x0000300013377824 */ /* 0x000fe400078e0234 */
[--C-:B------:R-:W-:Y:S02]  /*4130*/  IMAD R53, R53, 0x2, R2.reuse ;  /* 0x0000000235357824 */ /* 0x100fe400078e0202 */
[----:B------:R-:W-:-:S04]  /*4140*/  IMAD R56, R55, 0x2, R2 ;  /* 0x0000000237387824 */ /* 0x000fc800078e0202 */
[----:B------:R-:W1:Y:S04]  /*4150*/  LDS.128 R52, [R53+0x12400] ;  /* 0x0124000035347984 */ /* 0x000e680000000c00 */
[----:B------:R-:W2:Y:S01]  /*4160*/  LDS.128 R56, [R56+0x12400] ;  /* 0x0124000038387984 */ /* 0x000ea20000000c00 */
[----:B------:R-:W-:Y:S05]  /*4170*/  @P4 BRA `(.L_x_353) ;  /* 0x0000000400744947 */ /* 0x000fea0003800000 */
[--C-:B------:R-:W-:Y:S01]  /*4180*/  SHF.R.U64 R38, R38, 0x10, R39.reuse ;  /* 0x0000001026267819 */ /* 0x100fe20000001227 */
[----:B--2---:R-:W-:Y:S01]  /*4190*/  IMAD.U32 R105, R57, 0x10000, RZ ;  /* 0x0001000039697824 */ /* 0x004fe200078e00ff */
[----:B------:R-:W-:Y:S01]  /*41a0*/  SHF.R.U32.HI R103, RZ, 0x10, R39 ;  /* 0x00000010ff677819 */ /* 0x000fe20000011627 */
[----:B-1----:R-:W-:Y:S01]  /*41b0*/  IMAD.U32 R104, R53, 0x10000, RZ ;  /* 0x0001000035687824 */ /* 0x002fe200078e00ff */
[----:B------:R-:W-:Y:S01]  /*41c0*/  SHF.R.U64 R36, R36, 0x10, R37 ;  /* 0x0000001024247819 */ /* 0x000fe20000001225 */
[----:B------:R-:W-:Y:S01]  /*41d0*/  IMAD.U32 R118, R59, 0x10000, RZ ;  /* 0x000100003b767824 */ /* 0x000fe200078e00ff */
[----:B------:R-:W-:Y:S01]  /*41e0*/  SHF.R.U64 R39, R40, 0x10, R41 ;  /* 0x0000001028277819 */ /* 0x000fe20000001229 */
[----:B------:R-:W-:Y:S01]  /*41f0*/  IMAD.U32 R116, R55, 0x10000, RZ ;  /* 0x0001000037747824 */ /* 0x000fe200078e00ff */
[----:B------:R-:W-:Y:S01]  /*4200*/  SHF.R.U32.HI R37, RZ, 0x10, R37 ;  /* 0x00000010ff257819 */ /* 0x000fe20000011625 */
[----:B------:R-:W-:Y:S01]  /*4210*/  IMAD.U32 R115, R54, 0x10000, RZ ;  /* 0x0001000036737824 */ /* 0x000fe200078e00ff */
[----:B------:R-:W-:-:S02]  /*4220*/  SHF.R.U32.HI R41, RZ, 0x10, R41 ;  /* 0x00000010ff297819 */ /* 0x000fc40000011629 */
[----:B------:R-:W-:Y:S02]  /*4230*/  PRMT R37, R119, 0x5410, R37 ;  /* 0x0000541077257816 */ /* 0x000fe40000000025 */
[----:B------:R-:W-:Y:S02]  /*4240*/  PRMT R122, R122, 0x5410, R41 ;  /* 0x000054107a7a7816 */ /* 0x000fe40000000029 */
[--C-:B------:R-:W-:Y:S01]  /*4250*/  SHF.R.U64 R40, R42, 0x10, R43.reuse ;  /* 0x000000102a287819 */ /* 0x100fe2000000122b */
[----:B------:R-:W-:Y:S01]  /*4260*/  IMAD.U32 R41, R37, 0x10000, RZ ;  /* 0x0001000025297824 */ /* 0x000fe200078e00ff */
[----:B------:R-:W-:Y:S01]  /*4270*/  SHF.R.U32.HI R42, RZ, 0x10, R43 ;  /* 0x00000010ff2a7819 */ /* 0x000fe2000001162b */
[----:B------:R-:W-:Y:S01]  /*4280*/  IMAD.U32 R119, R122, 0x10000, RZ ;  /* 0x000100007a777824 */ /* 0x000fe200078e00ff */
[----:B------:R-:W-:Y:S01]  /*4290*/  PRMT R103, R121, 0x5410, R103 ;  /* 0x0000541079677816 */ /* 0x000fe20000000067 */
[----:B------:R-:W-:Y:S01]  /*42a0*/  FMUL.FTZ R124, R105, R41 ;  /* 0x00000029697c7220 */ /* 0x000fe20000410000 */
[----:B------:R-:W-:Y:S01]  /*42b0*/  LOP3.LUT R106, R57, 0xffff0000, RZ, 0xc0, !PT ;  /* 0xffff0000396a7812 */ /* 0x000fe200078ec0ff */
[----:B------:R-:W-:Y:S01]  /*42c0*/  FMUL.FTZ R121, R105, R119 ;  /* 0x0000007769797220 */ /* 0x000fe20000410000 */
[----:B------:R-:W-:Y:S01]  /*42d0*/  PRMT R39, R120, 0x5410, R39 ;  /* 0x0000541078277816 */ /* 0x000fe20000000027 */
[----:B------:R-:W-:Y:S01]  /*42e0*/  IMAD.U32 R57, R56, 0x10000, RZ ;  /* 0x0001000038397824 */ /* 0x000fe200078e00ff */
[----:B------:R-:W-:Y:S01]  /*42f0*/  LOP3.LUT R105, R122, 0xffff0000, RZ, 0xc0, !PT ;  /* 0xffff00007a697812 */ /* 0x000fe200078ec0ff */
[----:B------:R-:W-:Y:S01]  /*4300*/  FFMA.FTZ R41, R104, R41, -R121 ;  /* 0x0000002968297223 */ /* 0x000fe20000010879 */
[----:B------:R-:W-:Y:S01]  /*4310*/  PRMT R120, R108, 0x5432, R42 ;  /* 0x000054326c787816 */ /* 0x000fe2000000002a */
[----:B------:R-:W-:Y:S01]  /*4320*/  FFMA.FTZ R104, R104, R119, R124 ;  /* 0x0000007768687223 */ /* 0x000fe2000001007c */
[----:B------:R-:W-:Y:S01]  /*4330*/  LOP3.LUT R43, R53, 0xffff0000, RZ, 0xc0, !PT ;  /* 0xffff0000352b7812 */ /* 0x000fe200078ec0ff */
[----:B------:R-:W-:Y:S01]  /*4340*/  FMUL.FTZ R42, R106, R105 ;  /* 0x000000696a2a7220 */ /* 0x000fe20000410000 */
[----:B------:R-:W-:Y:S01]  /*4350*/  LOP3.LUT R37, R37, 0xffff0000, RZ, 0xc0, !PT ;  /* 0xffff000025257812 */ /* 0x000fe200078ec0ff */
[----:B------:R-:W-:Y:S01]  /*4360*/  IMAD.U32 R119, R120, 0x10000, RZ ;  /* 0x0001000078777824 */ /* 0x000fe200078e00ff */
[----:B------:R-:W-:Y:S01]  /*4370*/  PRMT R36, R110, 0x5432, R36 ;  /* 0x000054326e247816 */ /* 0x000fe20000000024 */
[----:B------:R-:W-:Y:S01]  /*4380*/  IMAD.U32 R121, R103, 0x10000, RZ ;  /* 0x0001000067797824 */ /* 0x000fe200078e00ff */
[----:B------:R-:W-:Y:S01]  /*4390*/  LOP3.LUT R59, R59, 0xffff0000, RZ, 0xc0, !PT ;  /* 0xffff00003b3b7812 */ /* 0x000fe200078ec0ff */
[-C--:B------:R-:W-:Y:S01]  /*43a0*/  FMUL.FTZ R122, R106, R37.reuse ;  /* 0x000000256a7a7220 */ /* 0x080fe20000410000 */
[----:B------:R-:W-:Y:S01]  /*43b0*/  FFMA.FTZ R42, R43, R37, -R42 ;  /* 0x000000252b2a7223 */ /* 0x000fe2000001082a */
[----:B------:R-:W-:Y:S01]  /*43c0*/  FMUL.FTZ R37, R118, R119 ;  /* 0x0000007776257220 */ /* 0x000fe20000410000 */
[----:B------:R-:W-:Y:S01]  /*43d0*/  LOP3.LUT R106, R120, 0xffff0000, RZ, 0xc0, !PT ;  /* 0xffff0000786a7812 */ /* 0x000fe200078ec0ff */
[-C--:B------:R-:W-:Y:S01]  /*43e0*/  FMUL.FTZ R120, R118, R121.reuse ;  /* 0x0000007976787220 */ /* 0x080fe20000410000 */
[----:B------:R-:W-:Y:S01]  /*43f0*/  LOP3.LUT R118, R103, 0xffff0000, RZ, 0xc0, !PT ;  /* 0xffff000067767812 */ /* 0x000fe200078ec0ff */
[C---:B------:R-:W-:Y:S01]  /*4400*/  FFMA.FTZ R37, R116.reuse, R121, -R37 ;  /* 0x0000007974257223 */ /* 0x040fe20000010825 */
[----:B------:R-:W-:Y:S01]  /*4410*/  FFMA.FTZ R43, R43, R105, R122 ;  /* 0x000000692b2b7223 */ /* 0x000fe2000001007a */
[----:B------:R-:W-:Y:S01]  /*4420*/  FFMA.FTZ R116, R116, R119, R120 ;  /* 0x0000007774747223 */ /* 0x000fe20000010078 */
[C---:B------:R-:W-:Y:S01]  /*4430*/  IMAD.U32 R120, R39.reuse, 0x10000, RZ ;  /* 0x0001000027787824 */ /* 0x040fe200078e00ff */
[----:B------:R-:W-:Y:S01]  /*4440*/  LOP3.LUT R56, R56, 0xffff0000, RZ, 0xc0, !PT ;  /* 0xffff000038387812 */ /* 0x000fe200078ec0ff */
[C---:B------:R-:W-:Y:S01]  /*4450*/  IMAD.U32 R122, R36.reuse, 0x10000, RZ ;  /* 0x00010000247a7824 */ /* 0x040fe200078e00ff */
[----:B------:R-:W-:Y:S01]  /*4460*/  LOP3.LUT R39, R39, 0xffff0000, RZ, 0xc0, !PT ;  /* 0xffff000027277812 */ /* 0x000fe200078ec0ff */
[C---:B------:R-:W-:Y:S01]  /*4470*/  FMUL.FTZ R124, R59.reuse, R106 ;  /* 0x0000006a3b7c7220 */ /* 0x040fe20000410000 */
[----:B------:R-:W-:Y:S01]  /*4480*/  FMUL.FTZ R128, R59, R118 ;  /* 0x000000763b807220 */ /* 0x000fe20000410000 */
[----:B------:R-:W-:Y:S01]  /*4490*/  LOP3.LUT R59, R36, 0xffff0000, RZ, 0xc0, !PT ;  /* 0xffff0000243b7812 */ /* 0x000fe200078ec0ff */
[----:B------:R-:W-:-:S02]  /*44a0*/  IMAD.U32 R53, R52, 0x10000, RZ ;  /* 0x0001000034357824 */ /* 0x000fc400078e00ff */
[C---:B------:R-:W-:Y:S01]  /*44b0*/  FMUL.FTZ R36, R57.reuse, R120 ;  /* 0x0000007839247220 */ /* 0x040fe20000410000 */
[----:B------:R-:W-:Y:S01]  /*44c0*/  LOP3.LUT R52, R52, 0xffff0000, RZ, 0xc0, !PT ;  /* 0xffff000034347812 */ /* 0x000fe200078ec0ff */
[-C--:B------:R-:W-:Y:S01]  /*44d0*/  FMUL.FTZ R57, R57, R122.reuse ;  /* 0x0000007a39397220 */ /* 0x080fe20000410000 */
[----:B------:R-:W-:Y:S01]  /*44e0*/  PRMT R40, R107, 0x5432, R40 ;  /* 0x000054326b287816 */ /* 0x000fe20000000028 */
[C---:B------:R-:W-:Y:S01]  /*44f0*/  FMUL.FTZ R103, R56.reuse, R39 ;  /* 0x0000002738677220 */ /* 0x040fe20000410000 */
[----:B------:R-:W-:Y:S01]  /*4500*/  FFMA.FTZ R36, R53, R122, -R36 ;  /* 0x0000007a35247223 */ /* 0x000fe20000010824 */
[----:B------:R-:W-:Y:S01]  /*4510*/  PRMT R38, R109, 0x5432, R38 ;  /* 0x000054326d267816 */ /* 0x000fe20000000026 */
[----:B------:R-:W-:Y:S01]  /*4520*/  FFMA.FTZ R53, R53, R120, R57 ;  /* 0x0000007835357223 */ /* 0x000fe20000010039 */
[----:B------:R-:W-:Y:S01]  /*4530*/  LOP3.LUT R55, R55, 0xffff0000, RZ, 0xc0, !PT ;  /* 0xffff000037377812 */ /* 0x000fe200078ec0ff */
[-C--:B------:R-:W-:Y:S01]  /*4540*/  FMUL.FTZ R105, R56, R59.reuse ;  /* 0x0000003b38697220 */ /* 0x080fe20000410000 */
[----:B------:R-:W-:Y:S01]  /*4550*/  LOP3.LUT R117, R54, 0xffff0000, RZ, 0xc0, !PT ;  /* 0xffff000036757812 */ /* 0x000fe200078ec0ff */
[----:B------:R-:W-:Y:S01]  /*4560*/  FFMA.FTZ R57, R52, R59, -R103 ;  /* 0x0000003b34397223 */ /* 0x000fe20000010867 */
[C---:B------:R-:W-:Y:S01]  /*4570*/  IMAD.U32 R54, R58.reuse, 0x10000, RZ ;  /* 0x000100003a367824 */ /* 0x040fe200078e00ff */
[----:B------:R-:W-:Y:S01]  /*4580*/  LOP3.LUT R58, R58, 0xffff0000, RZ, 0xc0, !PT ;  /* 0xffff00003a3a7812 */ /* 0x000fe200078ec0ff */
[C---:B------:R-:W-:Y:S01]  /*4590*/  IMAD.U32 R59, R40.reuse, 0x10000, RZ ;  /* 0x00010000283b7824 */ /* 0x040fe200078e00ff */
[----:B------:R-:W-:Y:S01]  /*45a0*/  LOP3.LUT R40, R40, 0xffff0000, RZ, 0xc0, !PT ;  /* 0xffff000028287812 */ /* 0x000fe200078ec0ff */
[----:B------:R-:W-:-:S02]  /*45b0*/  IMAD.U32 R56, R38, 0x10000, RZ ;  /* 0x0001000026387824 */ /* 0x000fc400078e00ff */
[C---:B------:R-:W-:Y:S01]  /*45c0*/  FFMA.FTZ R118, R55.reuse, R118, -R124 ;  /* 0x0000007637767223 */ /* 0x040fe2000001087c */
[----:B------:R-:W-:Y:S01]  /*45d0*/  LOP3.LUT R38, R38, 0xffff0000, RZ, 0xc0, !PT ;  /* 0xffff000026267812 */ /* 0x000fe200078ec0ff */
[----:B------:R-:W-:Y:S01]  /*45e0*/  FFMA.FTZ R55, R55, R106, R128 ;  /* 0x0000006a37377223 */ /* 0x000fe20000010080 */
[----:B------:R-:W-:Y:S01]  /*45f0*/  FMUL.FTZ R106, R54, R59 ;  /* 0x0000003b366a7220 */ /* 0x000fe20000410000 */
[----:B------:R-:W-:Y:S01]  /*4600*/  FMUL.FTZ R120, R58, R40 ;  /* 0x000000283a787220 */ /* 0x000fe20000410000 */
[----:B------:R-:W-:Y:S01]  /*4610*/  FFMA.FTZ R52, R52, R39, R105 ;  /* 0x0000002734347223 */ /* 0x000fe20000010069 */
[----:B------:R-:W-:Y:S01]  /*4620*/  FMUL.FTZ R103, R58, R38 ;  /* 0x000000263a677220 */ /* 0x000fe20000410000 */
[-C--:B------:R-:W-:Y:S01]  /*4630*/  FMUL.FTZ R54, R54, R56.reuse ;  /* 0x0000003836367220 */ /* 0x080fe20000410000 */
[----:B------:R-:W-:Y:S01]  /*4640*/  FFMA.FTZ R106, R115, R56, -R106 ;  /* 0x00000038736a7223 */ /* 0x000fe2000001086a */
[C---:B------:R-:W-:Y:S01]  /*4650*/  FFMA.FTZ R39, R117.reuse, R38, -R120 ;  /* 0x0000002675277223 */ /* 0x040fe20000010878 */
[----:B------:R-:W-:Y:S01]  /*4660*/  FFMA.FTZ R103, R117, R40, R103 ;  /* 0x0000002875677223 */ /* 0x000fe20000010067 */
[----:B------:R-:W-:Y:S01]  /*4670*/  FFMA.FTZ R54, R115, R59, R54 ;  /* 0x0000003b73367223 */ /* 0x000fe20000010036 */
[----:B------:R-:W-:-:S02]  /*4680*/  F2FP.BF16.F32.PACK_AB R40, R57, R36 ;  /* 0x000000243928723e */ /* 0x000fc400000010ff */
[----:B------:R-:W-:Y:S02]  /*4690*/  F2FP.BF16.F32.PACK_AB R41, R42, R41 ;  /* 0x000000292a29723e */ /* 0x000fe400000010ff */
[----:B------:R-:W-:Y:S02]  /*46a0*/  F2FP.BF16.F32.PACK_AB R37, R118, R37 ;  /* 0x000000257625723e */ /* 0x000fe400000010ff */
[----:B------:R-:W-:Y:S02]  /*46b0*/  F2FP.BF16.F32.PACK_AB R43, R43, R104 ;  /* 0x000000682b2b723e */ /* 0x000fe400000010ff */
[----:B------:R-:W-:Y:S02]  /*46c0*/  F2FP.BF16.F32.PACK_AB R36, R39, R106 ;  /* 0x0000006a2724723e */ /* 0x000fe400000010ff */
[----:B------:R-:W-:Y:S01]  /*46d0*/  F2FP.BF16.F32.PACK_AB R59, R55, R116 ;  /* 0x00000074373b723e */ /* 0x000fe200000010ff */
[----:B------:R-:W-:Y:S01]  /*46e0*/  IMAD.MOV.U32 R57, RZ, RZ, R43 ;  /* 0x000000ffff397224 */ /* 0x000fe200078e002b */
[----:B------:R-:W-:Y:S01]  /*46f0*/  F2FP.BF16.F32.PACK_AB R56, R52, R53 ;  /* 0x000000353438723e */ /* 0x000fe200000010ff */
[----:B------:R-:W-:Y:S01]  /*4700*/  IMAD.MOV.U32 R52, RZ, RZ, R40 ;  /* 0x000000ffff347224 */ /* 0x000fe200078e0028 */
[----:B------:R-:W-:Y:S01]  /*4710*/  F2FP.BF16.F32.PACK_AB R58, R103, R54 ;  /* 0x00000036673a723e */ /* 0x000fe200000010ff */
[----:B------:R-:W-:-:S02]  /*4720*/  IMAD.MOV.U32 R53, RZ, RZ, R41 ;  /* 0x000000ffff357224 */ /* 0x000fc400078e0029 */
[----:B------:R-:W-:Y:S02]  /*4730*/  IMAD.MOV.U32 R54, RZ, RZ, R36 ;  /* 0x000000ffff367224 */ /* 0x000fe400078e0024 */
[----:B------:R-:W-:-:S07]  /*4740*/  IMAD.MOV.U32 R55, RZ, RZ, R37 ;  /* 0x000000ffff377224 */ /* 0x000fce00078e0025 */
.L_x_353:
[----:B------:R-:W-:Y:S05]  /*4750*/  BSYNC B2 ;  /* 0x0000000000027941 */ /* 0x000fea0003800000 */
.L_x_352:
[----:B------:R-:W-:Y:S02]  /*4760*/  ISETP.GE.AND P5, PT, R101, R98, PT ;  /* 0x000000626500720c */ /* 0x000fe40003fa6270 */
[----:B------:R-:W-:-:S11]  /*4770*/  P2R R37, PR, RZ, 0x1 ;  /* 0x00000001ff257803 */ /* 0x000fd60000000000 */
[--C-:B------:R-:W-:Y:S02]  /*4780*/  @!P5 SHF.R.S32.HI R36, RZ, 0x1f, R101.reuse ;  /* 0x0000001fff24d819 */ /* 0x100fe40000011465 */
[----:B------:R-:W-:-:S04]  /*4790*/  @!P5 IADD3 R92, P0, P6, R62, R92, R101 ;  /* 0x0000005c3e5cd210 */ /* 0x000fc80007e1e065 */
[----:B------:R-:W-:Y:S02]  /*47a0*/  @!P5 IADD3.X R99, R82, R99, R36, P0, P6 ;  /* 0x000000635263d210 */ /* 0x000fe400007ec424 */
[-C--:B------:R-:W-:Y:S02]  /*47b0*/  LEA R36, P6, R97, R84.reuse, 0x1 ;  /* 0x0000005461247211 */ /* 0x080fe400078c08ff */
[----:B------:R-:W-:Y:S02]  /*47c0*/  ISETP.NE.AND P0, PT, R37, RZ, PT ;  /* 0x000000ff2500720c */ /* 0x000fe40003f05270 */
[----:B------:R-:W-:Y:S02]  /*47d0*/  LEA.HI.X R37, R97, R85, R102, 0x1, P6 ;  /* 0x0000005561257211 */ /* 0x000fe400030f0c66 */
[----:B------:R-:W-:-:S03]  /*47e0*/  @!P5 LEA R38, P6, R92, R84, 0x1 ;  /* 0x000000545c26d211 */ /* 0x000fc600078c08ff */
[----:B-1----:R1:W-:Y:S01]  /*47f0*/  STG.E.128 desc[UR56][R36.64], R52 ;  /* 0x0000003424007986 */ /* 0x0023e2000c101d38 */
[----:B------:R-:W-:-:S05]  /*4800*/  @!P5 LEA.HI.X R39, R92, R85, R99, 0x1, P6 ;  /* 0x000000555c27d211 */ /* 0x000fca00030f0c63 */
[----:B--2---:R1:W-:Y:S04]  /*4810*/  @!P5 STG.E.128 desc[UR56][R38.64], R56 ;  /* 0x000000382600d986 */ /* 0x0043e8000c101d38 */
.L_x_351:
[----:B------:R-:W-:Y:S05]  /*4820*/  BSYNC B1 ;  /* 0x0000000000017941 */ /* 0x000fea0003800000 */
.L_x_350:
[----:B-1----:R-:W-:Y:S02]  /*4830*/  VIADD R37, R18, 0x60 ;  /* 0x0000006012257836 */ /* 0x002fe40000000000 */
[-C--:B------:R-:W-:Y:S02]  /*4840*/  IMAD R36, R77, R90.reuse, RZ ;  /* 0x0000005a4d247224 */ /* 0x080fe400078e02ff */
[C---:B------:R-:W-:Y:S01]  /*4850*/  IMAD.WIDE.U32 R88, R37.reuse, R90, R88 ;  /* 0x0000005a25587225 */ /* 0x040fe200078e0058 */
[----:B------:R-:W-:-:S03]  /*4860*/  ISETP.GE.OR P5, PT, R37, R87, P1 ;  /* 0x000000572500720c */ /* 0x000fc60000fa6670 */
[----:B------:R-:W-:-:S10]  /*4870*/  IMAD R55, R37, R91, R36 ;  /* 0x0000005b25377224 */ /* 0x000fd400078e0224 */
[----:B------:R-:W-:Y:S05]  /*4880*/  @P5 BRA `(.L_x_338) ;  /* 0x0000000800605947 */ /* 0x000fea0003800000 */
[----:B------:R-:W2:Y:S01]  /*4890*/  LDL R38, [R1+0x38] ;  /* 0x0000380001267983 */ /* 0x000ea20000100800 */
[----:B------:R-:W-:Y:S01]  /*48a0*/  IMAD.IADD R55, R89, 0x1, R55 ;  /* 0x0000000159377824 */ /* 0x000fe200078e0237 */
[----:B------:R-:W-:Y:S01]  /*48b0*/  IADD3 R36, P5, P6, R62, R88, R67 ;  /* 0x000000583e247210 */ /* 0x000fe20007ebe043 */
[----:B------:R-:W-:Y:S01]  /*48c0*/  BSSY B1, `(.L_x_354) ;  /* 0x0000070000017945 */ /* 0x000fe20003800000 */
[----:B------:R-:W-:Y:S02]  /*48d0*/  SEL R100, R75, R100, !P0 ;  /* 0x000000644b647207 */ /* 0x000fe40004000000 */
[----:B------:R-:W-:Y:S02]  /*48e0*/  IADD3.X R37, R82, R55, R64, P5, P6 ;  /* 0x0000003752257210 */ /* 0x000fe40002fec440 */
[----:B------:R-:W-:Y:S02]  /*48f0*/  LEA R52, P5, R36, R84, 0x1 ;  /* 0x0000005424347211 */ /* 0x000fe400078a08ff */
[----:B------:R-:W-:-:S02]  /*4900*/  SHF.R.U32.HI R39, RZ, 0x3, R157 ;  /* 0x00000003ff277819 */ /* 0x000fc4000001169d */
[----:B------:R-:W-:Y:S02]  /*4910*/  LEA.HI.X R53, R36, R85, R37, 0x1, P5 ;  /* 0x0000005524357211 */ /* 0x000fe400028f0c25 */
[----:B------:R-:W-:-:S04]  /*4920*/  SHF.R.S32.HI R37, RZ, 0x1f, R100 ;  /* 0x0000001fff257819 */ /* 0x000fc80000011464 */
[----:B------:R-:W-:-:S04]  /*4930*/  LEA.HI R37, R37, R100, RZ, 0x4 ;  /* 0x0000006425257211 */ /* 0x000fc800078f20ff */
[----:B------:R-:W-:-:S05]  /*4940*/  LEA.HI.SX32 R37, R37, R68, 0x1c ;  /* 0x0000004425257211 */ /* 0x000fca00078fe2ff */
[----:B------:R-:W-:Y:S02]  /*4950*/  IMAD.SHL.U32 R57, R37, 0x8, RZ ;  /* 0x0000000825397824 */ /* 0x000fe400078e00ff */
[----:B------:R-:W-:-:S03]  /*4960*/  IMAD R37, R19, 0x3000, R3 ;  /* 0x0000300013257824 */ /* 0x000fc600078e0203 */
[----:B------:R-:W-:Y:S01]  /*4970*/  LOP3.LUT R36, R157, 0x38, R57, 0xf8, !PT ;  /* 0x000000389d247812 */ /* 0x000fe200078ef839 */
[----:B------:R-:W-:-:S03]  /*4980*/  IMAD R37, R37, 0x2, R2 ;  /* 0x0000000225257824 */ /* 0x000fc600078e0202 */
[----:B------:R-:W-:-:S05]  /*4990*/  LOP3.LUT R36, R36, R39, RZ, 0x3c, !PT ;  /* 0x0000002724247212 */ /* 0x000fca00078e3cff */
[----:B--2---:R-:W-:-:S04]  /*49a0*/  IMAD.IADD R36, R38, 0x1, R36 ;  /* 0x0000000126247824 */ /* 0x004fc800078e0224 */
[----:B------:R-:W-:-:S04]  /*49b0*/  IMAD R39, R19, 0x3000, R36 ;  /* 0x0000300013277824 */ /* 0x000fc800078e0224 */
[----:B------:R-:W-:Y:S02]  /*49c0*/  IMAD R40, R39, 0x2, R2 ;  /* 0x0000000227287824 */ /* 0x000fe400078e0202 */
[----:B------:R-:W1:Y:S04]  /*49d0*/  LDS.128 R36, [R37+0x12400] ;  /* 0x0124000025247984 */ /* 0x000e680000000c00 */
[----:B------:R-:W2:Y:S01]  /*49e0*/  LDS.128 R40, [R40+0x12400] ;  /* 0x0124000028287984 */ /* 0x000ea20000000c00 */
[----:B------:R-:W-:Y:S05]  /*49f0*/  @P4 BRA `(.L_x_355) ;  /* 0x0000000400704947 */ /* 0x000fea0003800000 */
[----:B------:R-:W-:Y:S01]  /*4a00*/  SHF.R.U32.HI R59, RZ, 0x10, R49 ;  /* 0x00000010ff3b7819 */ /* 0x000fe20000011631 */
[----:B--2---:R-:W-:Y:S01]  /*4a10*/  IMAD.U32 R54, R41, 0x10000, RZ ;  /* 0x0001000029367824 */ /* 0x004fe200078e00ff */
[----:B------:R-:W-:Y:S02]  /*4a20*/  SHF.R.U32.HI R97, RZ, 0x10, R45 ;  /* 0x00000010ff617819 */ /* 0x000fe4000001162d */
[----:B------:R-:W-:Y:S02]  /*4a30*/  PRMT R114, R114, 0x5410, R59 ;  /* 0x0000541072727816 */ /* 0x000fe4000000003b */
[----:B------:R-:W-:Y:S02]  /*4a40*/  PRMT R110, R110, 0x5410, R97 ;  /* 0x000054106e6e7816 */ /* 0x000fe40000000061 */
[----:B------:R-:W-:Y:S01]  /*4a50*/  SHF.R.U32.HI R93, RZ, 0x10, R51 ;  /* 0x00000010ff5d7819 */ /* 0x000fe20000011633 */
[----:B------:R-:W-:Y:S01]  /*4a60*/  IMAD.U32 R59, R114, 0x10000, RZ ;  /* 0x00010000723b7824 */ /* 0x000fe200078e00ff */
[----:B------:R-:W-:-:S02]  /*4a70*/  SHF.R.U32.HI R91, RZ, 0x10, R47 ;  /* 0x00000010ff5b7819 */ /* 0x000fc4000001162f */
[----:B------:R-:W-:Y:S02]  /*4a80*/  SHF.R.U64 R58, R48, 0x10, R49 ;  /* 0x00000010303a7819 */ /* 0x000fe40000001231 */
[----:B------:R-:W-:Y:S01]  /*4a90*/  SHF.R.U64 R56, R50, 0x10, R51 ;  /* 0x0000001032387819 */ /* 0x000fe20000001233 */
[C---:B------:R-:W-:Y:S01]  /*4aa0*/  IMAD.U32 R51, R43.reuse, 0x10000, RZ ;  /* 0x000100002b337824 */ /* 0x040fe200078e00ff */
[----:B------:R-:W-:Y:S01]  /*4ab0*/  LOP3.LUT R49, R43, 0xffff0000, RZ, 0xc0, !PT ;  /* 0xffff00002b317812 */ /* 0x000fe200078ec0ff */
[----:B------:R-:W-:Y:S01]  /*4ac0*/  IMAD.U32 R43, R110, 0x10000, RZ ;  /* 0x000100006e2b7824 */ /* 0x000fe200078e00ff */
[----:B------:R-:W-:Y:S01]  /*4ad0*/  PRMT R112, R112, 0x5410, R93 ;  /* 0x0000541070707816 */ /* 0x000fe2000000005d */
[----:B-1----:R-:W-:Y:S01]  /*4ae0*/  IMAD.U32 R50, R39, 0x10000, RZ ;  /* 0x0001000027327824 */ /* 0x002fe200078e00ff */
[----:B------:R-:W-:Y:S01]  /*4af0*/  PRMT R108, R108, 0x5410, R91 ;  /* 0x000054106c6c7816 */ /* 0x000fe2000000005b */
[----:B------:R-:W-:Y:S01]  /*4b00*/  FMUL.FTZ R91, R54, R59 ;  /* 0x0000003b365b7220 */ /* 0x000fe20000410000 */
[----:B------:R-:W-:Y:S01]  /*4b10*/  SHF.R.U64 R90, R46, 0x10, R47 ;  /* 0x000000102e5a7819 */ /* 0x000fe2000000122f */
[----:B------:R-:W-:Y:S01]  /*4b20*/  IMAD.U32 R46, R37, 0x10000, RZ ;  /* 0x00010000252e7824 */ /* 0x000fe200078e00ff */
[----:B------:R-:W-:Y:S01]  /*4b30*/  PRMT R111, R111, 0x5410, R56 ;  /* 0x000054106f6f7816 */ /* 0x000fe20000000038 */
[-C--:B------:R-:W-:Y:S01]  /*4b40*/  FMUL.FTZ R93, R54, R43.reuse ;  /* 0x0000002b365d7220 */ /* 0x080fe20000410000 */
[----:B------:R-:W-:Y:S01]  /*4b50*/  IMAD.U32 R56, R112, 0x10000, RZ ;  /* 0x0001000070387824 */ /* 0x000fe200078e00ff */
[----:B------:R-:W-:Y:S01]  /*4b60*/  SHF.R.U64 R92, R44, 0x10, R45 ;  /* 0x000000102c5c7819 */ /* 0x000fe2000000122d */
[----:B------:R-:W-:Y:S01]  /*4b70*/  IMAD.U32 R54, R108, 0x10000, RZ ;  /* 0x000100006c367824 */ /* 0x000fe200078e00ff */
[----:B------:R-:W-:Y:S01]  /*4b80*/  LOP3.LUT R48, R41, 0xffff0000, RZ, 0xc0, !PT ;  /* 0xffff000029307812 */ /* 0x000fe200078ec0ff */
[----:B------:R-:W-:Y:S01]  /*4b90*/  FFMA.FTZ R43, R46, R43, -R91 ;  /* 0x0000002b2e2b7223 */ /* 0x000fe2000001085b */
[----:B------:R-:W-:Y:S01]  /*4ba0*/  LOP3.LUT R114, R114, 0xffff0000, RZ, 0xc0, !PT ;  /* 0xffff000072727812 */ /* 0x000fe200078ec0ff */
[----:B------:R-:W-:Y:S01]  /*4bb0*/  FFMA.FTZ R46, R46, R59, R93 ;  /* 0x0000003b2e2e7223 */ /* 0x000fe2000001005d */
[----:B------:R-:W-:Y:S01]  /*4bc0*/  PRMT R113, R113, 0x5410, R58 ;  /* 0x0000541071717816 */ /* 0x000fe2000000003a */
[----:B------:R-:W-:Y:S01]  /*4bd0*/  FMUL.FTZ R59, R51, R56 ;  /* 0x00000038333b7220 */ /* 0x000fe20000410000 */
[----:B------:R-:W-:Y:S01]  /*4be0*/  PRMT R109, R109, 0x5410, R92 ;  /* 0x000054106d6d7816 */ /* 0x000fe2000000005c */
[----:B------:R-:W-:Y:S01]  /*4bf0*/  FMUL.FTZ R91, R51, R54 ;  /* 0x00000036335b7220 */ /* 0x000fe20000410000 */
[----:B------:R-:W-:Y:S01]  /*4c00*/  LOP3.LUT R110, R110, 0xffff0000, RZ, 0xc0, !PT ;  /* 0xffff00006e6e7812 */ /* 0x000fe200078ec0ff */
[----:B------:R-:W-:Y:S01]  /*4c10*/  FMUL.FTZ R58, R48, R114 ;  /* 0x00000072303a7220 */ /* 0x000fe20000410000 */
[----:B------:R-:W-:Y:S01]  /*4c20*/  LOP3.LUT R47, R37, 0xffff0000, RZ, 0xc0, !PT ;  /* 0xffff0000252f7812 */ /* 0x000fe200078ec0ff */
[----:B------:R-:W-:Y:S01]  /*4c30*/  FFMA.FTZ R51, R50, R54, -R59 ;  /* 0x0000003632337223 */ /* 0x000fe2000001083b */
[----:B------:R-:W-:Y:S01]  /*4c40*/  LOP3.LUT R112, R112, 0xffff0000, RZ, 0xc0, !PT ;  /* 0xffff000070707812 */ /* 0x000fe200078ec0ff */
[----:B------:R-:W-:Y:S01]  /*4c50*/  IMAD.U32 R41, R40, 0x10000, RZ ;  /* 0x0001000028297824 */ /* 0x000fe200078e00ff */
[----:B------:R-:W-:Y:S01]  /*4c60*/  LOP3.LUT R108, R108, 0xffff0000, RZ, 0xc0, !PT ;  /* 0xffff00006c6c7812 */ /* 0x000fe200078ec0ff */
[----:B------:R-:W-:Y:S01]  /*4c70*/  FFMA.FTZ R91, R50, R56, R91 ;  /* 0x00000038325b7223 */ /* 0x000fe2000001005b */
[----:B------:R-:W-:Y:S01]  /*4c80*/  PRMT R107, R107, 0x5410, R90 ;  /* 0x000054106b6b7816 */ /* 0x000fe2000000005a */
[----:B------:R-:W-:-:S02]  /*4c90*/  IMAD.U32 R54, R113, 0x10000, RZ ;  /* 0x0001000071367824 */ /* 0x000fc400078e00ff */
[-C--:B------:R-:W-:Y:S01]  /*4ca0*/  FMUL.FTZ R90, R48, R110.reuse ;  /* 0x0000006e305a7220 */ /* 0x080fe20000410000 */
[----:B------:R-:W-:Y:S02]  /*4cb0*/  IMAD.U32 R50, R109, 0x10000, RZ ;  /* 0x000100006d327824 */ /* 0x000fe400078e00ff */
[----:B------:R-:W-:Y:S01]  /*4cc0*/  FFMA.FTZ R48, R47, R110, -R58 ;  /* 0x0000006e2f307223 */ /* 0x000fe2000001083a */
[C---:B------:R-:W-:Y:S01]  /*4cd0*/  FMUL.FTZ R56, R49.reuse, R112 ;  /* 0x0000007031387220 */ /* 0x040fe20000410000 */
[----:B------:R-:W-:Y:S01]  /*4ce0*/  FMUL.FTZ R58, R49, R108 ;  /* 0x0000006c313a7220 */ /* 0x000fe20000410000 */
[----:B------:R-:W-:Y:S01]  /*4cf0*/  IMAD.U32 R44, R36, 0x10000, RZ ;  /* 0x00010000242c7824 */ /* 0x000fe200078e00ff */
[----:B------:R-:W-:Y:S01]  /*4d00*/  LOP3.LUT R45, R39, 0xffff0000, RZ, 0xc0, !PT ;  /* 0xffff0000272d7812 */ /* 0x000fe200078ec0ff */
[C---:B------:R-:W-:Y:S01]  /*4d10*/  FMUL.FTZ R49, R41.reuse, R54 ;  /* 0x0000003629317220 */ /* 0x040fe20000410000 */
[----:B------:R-:W-:Y:S01]  /*4d20*/  LOP3.LUT R40, R40, 0xffff0000, RZ, 0xc0, !PT ;  /* 0xffff000028287812 */ /* 0x000fe200078ec0ff */
[-C--:B------:R-:W-:Y:S01]  /*4d30*/  FMUL.FTZ R41, R41, R50.reuse ;  /* 0x0000003229297220 */ /* 0x080fe20000410000 */
[----:B------:R-:W-:Y:S01]  /*4d40*/  LOP3.LUT R113, R113, 0xffff0000, RZ, 0xc0, !PT ;  /* 0xffff000071717812 */ /* 0x000fe200078ec0ff */
[----:B------:R-:W-:Y:S01]  /*4d50*/  FFMA.FTZ R49, R44, R50, -R49 ;  /* 0x000000322c317223 */ /* 0x000fe20000010831 */
[----:B------:R-:W-:Y:S01]  /*4d60*/  LOP3.LUT R109, R109, 0xffff0000, RZ, 0xc0, !PT ;  /* 0xffff00006d6d7812 */ /* 0x000fe200078ec0ff */
[C---:B------:R-:W-:Y:S01]  /*4d70*/  IMAD.U32 R37, R38.reuse, 0x10000, RZ ;  /* 0x0001000026257824 */ /* 0x040fe200078e00ff */
[----:B------:R-:W-:Y:S01]  /*4d80*/  LOP3.LUT R39, R38, 0xffff0000, RZ, 0xc0, !PT ;  /* 0xffff000026277812 */ /* 0x000fe200078ec0ff */
[C---:B------:R-:W-:Y:S01]  /*4d90*/  FFMA.FTZ R56, R45.reuse, R108, -R56 ;  /* 0x0000006c2d387223 */ /* 0x040fe20000010838 */
[----:B------:R-:W-:Y:S01]  /*4da0*/  FFMA.FTZ R58, R45, R112, R58 ;  /* 0x000000702d3a7223 */ /* 0x000fe2000001003a */
[----:B------:R-:W-:Y:S01]  /*4db0*/  FFMA.FTZ R44, R44, R54, R41 ;  /* 0x000000362c2c7223 */ /* 0x000fe20000010029 */
[----:B------:R-:W-:Y:S01]  /*4dc0*/  LOP3.LUT R36, R36, 0xffff0000, RZ, 0xc0, !PT ;  /* 0xffff000024247812 */ /* 0x000fe200078ec0ff */
[----:B------:R-:W-:-:S02]  /*4dd0*/  IMAD.U32 R38, R42, 0x10000, RZ ;  /* 0x000100002a267824 */ /* 0x000fc400078e00ff */
[C---:B------:R-:W-:Y:S01]  /*4de0*/  FMUL.FTZ R45, R40.reuse, R113 ;  /* 0x00000071282d7220 */ /* 0x040fe20000410000 */
[-C--:B------:R-:W-:Y:S01]  /*4df0*/  FMUL.FTZ R59, R40, R109.reuse ;  /* 0x0000006d283b7220 */ /* 0x080fe20000410000 */
[----:B------:R-:W-:Y:S01]  /*4e00*/  IMAD.U32 R41, R111, 0x10000, RZ ;  /* 0x000100006f297824 */ /* 0x000fe200078e00ff */
[----:B------:R-:W-:Y:S01]  /*4e10*/  LOP3.LUT R42, R42, 0xffff0000, RZ, 0xc0, !PT ;  /* 0xffff00002a2a7812 */ /* 0x000fe200078ec0ff */
[----:B------:R-:W-:Y:S01]  /*4e20*/  IMAD.U32 R40, R107, 0x10000, RZ ;  /* 0x000100006b287824 */ /* 0x000fe200078e00ff */
[----:B------:R-:W-:Y:S01]  /*4e30*/  LOP3.LUT R111, R111, 0xffff0000, RZ, 0xc0, !PT ;  /* 0xffff00006f6f7812 */ /* 0x000fe200078ec0ff */
[C---:B------:R-:W-:Y:S01]  /*4e40*/  FFMA.FTZ R50, R36.reuse, R109, -R45 ;  /* 0x0000006d24327223 */ /* 0x040fe2000001082d */
[----:B------:R-:W-:Y:S01]  /*4e50*/  LOP3.LUT R107, R107, 0xffff0000, RZ, 0xc0, !PT ;  /* 0xffff00006b6b7812 */ /* 0x000fe200078ec0ff */
[----:B------:R-:W-:Y:S01]  /*4e60*/  FFMA.FTZ R59, R36, R113, R59 ;  /* 0x00000071243b7223 */ /* 0x000fe2000001003b */
[----:B------:R-:W-:Y:S01]  /*4e70*/  FMUL.FTZ R36, R38, R41 ;  /* 0x0000002926247220 */ /* 0x000fe20000410000 */
[----:B------:R-:W-:Y:S01]  /*4e80*/  FMUL.FTZ R54, R42, R111 ;  /* 0x0000006f2a367220 */ /* 0x000fe20000410000 */
[-C--:B------:R-:W-:Y:S01]  /*4e90*/  FMUL.FTZ R38, R38, R40.reuse ;  /* 0x0000002826267220 */ /* 0x080fe20000410000 */
[-C--:B------:R-:W-:Y:S01]  /*4ea0*/  FMUL.FTZ R42, R42, R107.reuse ;  /* 0x0000006b2a2a7220 */ /* 0x080fe20000410000 */
[----:B------:R-:W-:Y:S01]  /*4eb0*/  FFMA.FTZ R36, R37, R40, -R36 ;  /* 0x0000002825247223 */ /* 0x000fe20000010824 */
[----:B------:R-:W-:Y:S01]  /*4ec0*/  FFMA.FTZ R107, R39, R107, -R54 ;  /* 0x0000006b276b7223 */ /* 0x000fe20000010836 */
[----:B------:R-:W-:Y:S01]  /*4ed0*/  FFMA.FTZ R38, R37, R41, R38 ;  /* 0x0000002925267223 */ /* 0x000fe20000010026 */
[----:B------:R-:W-:Y:S01]  /*4ee0*/  FFMA.FTZ R39, R39, R111, R42 ;  /* 0x0000006f27277223 */ /* 0x000fe2000001002a */
[----:B------:R-:W-:Y:S01]  /*4ef0*/  F2FP.BF16.F32.PACK_AB R40, R59, R44 ;  /* 0x0000002c3b28723e */ /* 0x000fe200000010ff */
[----:B------:R-:W-:Y:S01]  /*4f00*/  FFMA.FTZ R47, R47, R114, R90 ;  /* 0x000000722f2f7223 */ /* 0x000fe2000001005a */
[----:B------:R-:W-:-:S02]  /*4f10*/  F2FP.BF16.F32.PACK_AB R42, R107, R36 ;  /* 0x000000246b2a723e */ /* 0x000fc400000010ff */
[----:B------:R-:W-:Y:S02]  /*4f20*/  F2FP.BF16.F32.PACK_AB R51, R56, R51 ;  /* 0x000000333833723e */ /* 0x000fe400000010ff */
[----:B------:R-:W-:Y:S02]  /*4f30*/  F2FP.BF16.F32.PACK_AB R50, R50, R49 ;  /* 0x000000313232723e */ /* 0x000fe400000010ff */
[----:B------:R-:W-:Y:S01]  /*4f40*/  F2FP.BF16.F32.PACK_AB R44, R39, R38 ;  /* 0x00000026272c723e */ /* 0x000fe200000010ff */
[----:B------:R-:W-:Y:S01]  /*4f50*/  IMAD.MOV.U32 R38, RZ, RZ, R42 ;  /* 0x000000ffff267224 */ /* 0x000fe200078e002a */
[----:B------:R-:W-:Y:S01]  /*4f60*/  F2FP.BF16.F32.PACK_AB R37, R48, R43 ;  /* 0x0000002b3025723e */ /* 0x000fe200000010ff */
[----:B------:R-:W-:Y:S01]  /*4f70*/  IMAD.MOV.U32 R36, RZ, RZ, R50 ;  /* 0x000000ffff247224 */ /* 0x000fe200078e0032 */
[----:B------:R-:W-:Y:S01]  /*4f80*/  F2FP.BF16.F32.PACK_AB R41, R47, R46 ;  /* 0x0000002e2f29723e */ /* 0x000fe200000010ff */
[----:B------:R-:W-:Y:S01]  /*4f90*/  IMAD.MOV.U32 R39, RZ, RZ, R51 ;  /* 0x000000ffff277224 */ /* 0x000fe200078e0033 */
[----:B------:R-:W-:Y:S01]  /*4fa0*/  F2FP.BF16.F32.PACK_AB R43, R58, R91 ;  /* 0x0000005b3a2b723e */ /* 0x000fe200000010ff */
[----:B------:R-:W-:-:S07]  /*4fb0*/  IMAD.MOV.U32 R42, RZ, RZ, R44 ;  /* 0x000000ffff2a7224 */ /* 0x000fce00078e002c */
.L_x_355:
[----:B------:R-:W-:Y:S05]  /*4fc0*/  BSYNC B1 ;  /* 0x0000000000017941 */ /* 0x000fea0003800000 */
.L_x_354:
[----:B-1----:R3:W-:Y:S01]  /*4fd0*/  STG.E.128 desc[UR56][R52.64], R36 ;  /* 0x0000002434007986 */ /* 0x0027e2000c101d38 */
[----:B------:R-:W-:-:S13]  /*4fe0*/  ISETP.GE.AND P4, PT, R57, R98, PT ;  /* 0x000000623900720c */ /* 0x000fda0003f86270 */
[----:B------:R-:W-:Y:S05]  /*4ff0*/  @P4 BRA `(.L_x_338) ;  /* 0x0000000000844947 */ /* 0x000fea0003800000 */
[--C-:B---3--:R-:W-:Y:S02]  /*5000*/  SHF.R.S32.HI R36, RZ, 0x1f, R57.reuse ;  /* 0x0000001fff247819 */ /* 0x108fe40000011439 */
[----:B------:R-:W-:-:S04]  /*5010*/  IADD3 R57, P4, P5, R62, R88, R57 ;  /* 0x000000583e397210 */ /* 0x000fc80007d9e039 */
[----:B------:R-:W-:Y:S02]  /*5020*/  IADD3.X R36, R82, R55, R36, P4, P5 ;  /* 0x0000003752247210 */ /* 0x000fe400027ea424 */
[----:B------:R-:W-:-:S04]  /*5030*/  LEA R84, P4, R57, R84, 0x1 ;  /* 0x0000005439547211 */ /* 0x000fc800078808ff */
[----:B------:R-:W-:-:S05]  /*5040*/  LEA.HI.X R85, R57, R85, R36, 0x1, P4 ;  /* 0x0000005539557211 */ /* 0x000fca00020f0c24 */
[----:B--2---:R4:W-:Y:S01]  /*5050*/  STG.E.128 desc[UR56][R84.64], R40 ;  /* 0x0000002854007986 */ /* 0x0049e2000c101d38 */
[----:B------:R-:W-:Y:S05]  /*5060*/  BRA `(.L_x_338) ;  /* 0x0000000000687947 */ /* 0x000fea0003800000 */
.L_x_321:
[----:B------:R-:W-:-:S13]  /*5070*/  ISETP.NE.AND P3, PT, R152, 0x3, PT ;  /* 0x000000039800780c */ /* 0x000fda0003f65270 */
[----:B------:R-:W-:Y:S05]  /*5080*/  @!P3 BRA `(.L_x_356) ;  /* 0x000000000004b947 */ /* 0x000fea0003800000 */
[----:B------:R-:W-:Y:S01]  /*5090*/  BPT.TRAP 0x1 ;  /* 0x000000040000795c */ /* 0x000fe20000300000 */
.L_x_356:
[----:B------:R-:W-:Y:S01]  /*50a0*/  IMAD R83, R19, 0x8, R2 ;  /* 0x0000000813537824 */ /* 0x000fe200078e0202 */
[----:B------:R-:W-:Y:S01]  /*50b0*/  SHF.L.U32 R95, R23, 0x1f, RZ ;  /* 0x0000001f175f7819 */ /* 0x000fe200000006ff */
[----:B------:R-:W-:Y:S01]  /*50c0*/  IMAD R87, R27, -0xc0, R29 ;  /* 0xffffff401b577824 */ /* 0x000fe200078e021d */
[----:B------:R-:W-:Y:S02]  /*50d0*/  BSSY B1, `(.L_x_357) ;  /* 0x0000004000017945 */ /* 0x000fe40003800000 */
[----:B------:R-:W1:Y:S02]  /*50e0*/  SYNCS.PHASECHK.TRANS64.TRYWAIT P4, [R83+URZ+0x30890], R95 ;  /* 0x0308905f530075a7 */ /* 0x000e64000808017f */
[----:B------:R-:W-:Y:S01]  /*50f0*/  VIMNMX R87, R87, 0xc0, PT ;  /* 0x000000c057577848 */ /* 0x000fe20003fe0100 */
[----:B-1----:R-:W-:Y:S06]  /*5100*/  @!P4 BRA `(.L_x_358) ;  /* 0x000000fc00f8c947 */ /* 0x002fec0003800000 */
.L_x_549:
[----:B------:R-:W-:Y:S05]  /*5110*/  BSYNC B1 ;  /* 0x0000000000017941 */ /* 0x000fea0003800000 */
.L_x_357:
[----:B------:R-:W-:Y:S01]  /*5120*/  ISETP.GE.AND P4, PT, R18, R87, PT ;  /* 0x000000571200720c */ /* 0x000fe20003f86270 */
[----:B------:R-:W-:-:S12]  /*5130*/  BSSY B1, `(.L_x_359) ;  /* 0x0000006000017945 */ /* 0x000fd80003800000 */
[----:B------:R-:W-:Y:S05]  /*5140*/  @P4 BRA `(.L_x_360) ;  /* 0x0000000000104947 */ /* 0x000fea0003800000 */
[----:B------:R-:W2:Y:S04]  /*5150*/  @!P1 LDS.128 R36, [R94+0x12000] ;  /* 0x012000005e249984 */ /* 0x000ea80000000c00 */
[----:B------:R-:W3:Y:S04]  /*5160*/  @!P2 LDS.128 R40, [R86+0x12000] ;  /* 0x012000005628a984 */ /* 0x000ee80000000c00 */
[----:B--2---:R2:W-:Y:S04]  /*5170*/  @!P1 STG.E.128 desc[UR56][R46.64], R36 ;  /* 0x000000242e009986 */ /* 0x0045e8000c101d38 */
[----:B---3--:R2:W-:Y:S02]  /*5180*/  @!P2 STG.E.128 desc[UR56][R46.64+0x40], R40 ;  /* 0x000040282e00a986 */ /* 0x0085e4000c101d38 */
.L_x_360:
[----:B------:R-:W-:Y:S05]  /*5190*/  BSYNC B1 ;  /* 0x0000000000017941 */ /* 0x000fea0003800000 */
.L_x_359:
[----:B--2---:R-:W-:-:S04]  /*51a0*/  IADD3 R36, R18, 0x60, RZ ;  /* 0x0000006012247810 */ /* 0x004fc80007ffe0ff */
[----:B------:R-:W-:-:S13]  /*51b0*/  ISETP.GE.AND P4, PT, R36, R87, PT ;  /* 0x000000572400720c */ /* 0x000fda0003f86270 */
[----:B------:R-:W-:Y:S05]  /*51c0*/  @P4 BRA `(.L_x_338) ;  /* 0x0000000000104947 */ /* 0x000fea0003800000 */
[----:B------:R-:W2:Y:S04]  /*51d0*/  @!P1 LDS.128 R36, [R94+0x15000] ;  /* 0x015000005e249984 */ /* 0x000ea80000000c00 */
[----:B------:R-:W3:Y:S04]  /*51e0*/  @!P2 LDS.128 R40, [R86+0x15000] ;  /* 0x015000005628a984 */ /* 0x000ee80000000c00 */
[----:B--2---:R2:W-:Y:S04]  /*51f0*/  @!P1 STG.E.128 desc[UR56][R44.64], R36 ;  /* 0x000000242c009986 */ /* 0x0045e8000c101d38 */
[----:B---3--:R2:W-:Y:S02]  /*5200*/  @!P2 STG.E.128 desc[UR56][R44.64+0x40], R40 ;  /* 0x000040282c00a986 */ /* 0x0085e4000c101d38 */
.L_x_338:
[----:B------:R-:W-:Y:S05]  /*5210*/  BSYNC B0 ;  /* 0x0000000000007941 */ /* 0x000fea0003800000 */
.L_x_320:
[----:B-123--:R-:W1:Y:S01]  /*5220*/  S2R R36, SR_TID.X ;  /* 0x0000000000247919 */ /* 0x00ee620000002100 */
[----:B------:R-:W-:Y:S01]  /*5230*/  @!PT LDS RZ, [RZ] ;  /* 0x00000000fffff984 */ /* 0x000fe20000000800 */
[----:B------:R-:W-:Y:S01]  /*5240*/  @!PT LDS RZ, [RZ] ;  /* 0x00000000fffff984 */ /* 0x000fe20000000800 */
[----:B------:R-:W-:Y:S01]  /*5250*/  @!PT LDS RZ, [RZ] ;  /* 0x00000000fffff984 */ /* 0x000fe20000000800 */
[----:B------:R-:W-:Y:S01]  /*5260*/  @!PT LDS RZ, [RZ] ;  /* 0x00000000fffff984 */ /* 0x000fe20000000800 */
[----:B------:R2:W-:Y:S06]  /*5270*/  MEMBAR.ALL.CTA ;  /* 0x0000000000007992 */ /* 0x0005ec0000008000 */
[----:B--2---:R-:W2:Y:S01]  /*5280*/  FENCE.VIEW.ASYNC.S ;  /* 0x00000000000073c6 */ /* 0x004ea20000000000 */
[----:B------:R-:W-:Y:S05]  /*5290*/  WARPSYNC.ALL ;  /* 0x0000000000007948 */ /* 0x000fea0003800000 */
[----:B------:R-:W-:Y:S01]  /*52a0*/  BSSY B0, `(.L_x_361) ;  /* 0x0000009000007945 */ /* 0x000fe20003800000 */
[----:B-1----:R-:W-:Y:S01]  /*52b0*/  LOP3.LUT R36, R36, 0x7f, RZ, 0xc0, !PT ;  /* 0x0000007f24247812 */ /* 0x002fe200078ec0ff */
[----:B--2---:R1:W-:Y:S03]  /*52c0*/  BAR.SYNC.DEFER_BLOCKING R96, 0x80 ;  /* 0x000200600000751d */ /* 0x0043e60000010000 */
[----:B------:R-:W-:-:S13]  /*52d0*/  ISETP.NE.AND P4, PT, R36, RZ, PT ;  /* 0x000000ff2400720c */ /* 0x000fda0003f85270 */
[----:B------:R-:W-:-:S05]  /*52e0*/  @!P4 VIADD R36, R83, 0x308a0 ;  /* 0x000308a05324c836 */ /* 0x000fca0000000000 */
[----:B------:R-:W-:-:S04]  /*52f0*/  @!P4 PRMT R36, RZ, 0x654, R36 ;  /* 0x00000654ff24c816 */ /* 0x000fc80000000024 */
[----:B------:R1:W-:Y:S01]  /*5300*/  @!P4 SYNCS.ARRIVE.TRANS64.RED.A1T0 RZ, [R36+URZ], RZ ;  /* 0x000000ff24ffc9a7 */ /* 0x0003e2000810043f */
[----:B------:R-:W-:Y:S05]  /*5310*/  @!P3 BRA `(.L_x_362) ;  /* 0x000000000004b947 */ /* 0x000fea0003800000 */
[----:B------:R-:W-:Y:S01]  /*5320*/  BPT.TRAP 0x1 ;  /* 0x000000040000795c */ /* 0x000fe20000300000 */
.L_x_362:
[----:B------:R-:W-:Y:S05]  /*5330*/  BSYNC B0 ;  /* 0x0000000000007941 */ /* 0x000fea0003800000 */
.L_x_361:
[----:B------:R-:W2:Y:S01]  /*5340*/  SYNCS.PHASECHK.TRANS64.TRYWAIT P3, [R83+URZ+0x308b0], R95 ;  /* 0x0308b05f530075a7 */ /* 0x000ea2000806017f */
[----:B------:R-:W-:Y:S01]  /*5350*/  ULDC UR58, c[0x0][0x2e4] ;  /* 0x0000b900003a7ab9 */ /* 0x000fe20000000800 */
[----:B------:R-:W-:Y:S01]  /*5360*/  ULDC.64 UR38, c[0x0][0x318] ;  /* 0x0000c60000267ab9 */ /* 0x000fe20000000a00 */
[----:B------:R-:W-:Y:S01]  /*5370*/  ULDC.64 UR36, c[0x0][0x308] ;  /* 0x0000c20000247ab9 */ /* 0x000fe20000000a00 */
[----:B------:R-:W-:Y:S01]  /*5380*/  BSSY B0, `(.L_x_363) ;  /* 0x0000003000007945 */ /* 0x000fe20003800000 */
[----:B----4-:R-:W-:-:S03]  /*5390*/  IMAD.WIDE R40, R27, 0xc0, R4 ;  /* 0x000000c01b287825 */ /* 0x010fc600078e0204 */
[----:B--2---:R-:W-:Y:S05]  /*53a0*/  @!P3 BRA `(.L_x_364) ;  /* 0x000000fc0064b947 */ /* 0x004fea0003800000 */
.L_x_550:
[----:B------:R-:W-:Y:S05]  /*53b0*/  BSYNC B0 ;  /* 0x0000000000007941 */ /* 0x000fea0003800000 */
.L_x_363:
[----:B------:R-:W-:Y:S01]  /*53c0*/  ISETP.GE.AND P3, PT, R18, R87, PT ;  /* 0x000000571200720c */ /* 0x000fe20003f66270 */
[----:B------:R-:W-:-:S12]  /*53d0*/  BSSY B0, `(.L_x_365) ;  /* 0x0000010000007945 */ /* 0x000fd80003800000 */
[----:B------:R-:W-:Y:S05]  /*53e0*/  @P3 BRA `(.L_x_366) ;  /* 0x0000000000383947 */ /* 0x000fea0003800000 */
[----:B------:R-:W-:Y:S02]  /*53f0*/  IMAD R39, R41, UR38, RZ ;  /* 0x0000002629277c24 */ /* 0x000fe4000f8e02ff */
[----:B-1----:R-:W-:Y:S02]  /*5400*/  IMAD.MOV.U32 R36, RZ, RZ, R34 ;  /* 0x000000ffff247224 */ /* 0x002fe400078e0022 */
[----:B------:R-:W-:Y:S02]  /*5410*/  IMAD.MOV.U32 R37, RZ, RZ, R0 ;  /* 0x000000ffff257224 */ /* 0x000fe400078e0000 */
[C---:B------:R-:W-:Y:S02]  /*5420*/  IMAD R39, R40.reuse, UR39, R39 ;  /* 0x0000002728277c24 */ /* 0x040fe4000f8e0227 */
[----:B------:R-:W-:-:S04]  /*5430*/  IMAD.WIDE.U32 R36, R40, UR38, R36 ;  /* 0x0000002628247c25 */ /* 0x000fc8000f8e0024 */
[----:B------:R-:W-:Y:S01]  /*5440*/  IMAD.IADD R37, R37, 0x1, R39 ;  /* 0x0000000125257824 */ /* 0x000fe200078e0227 */
[----:B------:R-:W-:-:S04]  /*5450*/  LEA R42, P3, R36, UR36, 0x1 ;  /* 0x00000024242a7c11 */ /* 0x000fc8000f8608ff */
[----:B------:R-:W-:Y:S02]  /*5460*/  LEA.HI.X R43, R36, UR37, R37, 0x1, P3 ;  /* 0x00000025242b7c11 */ /* 0x000fe400098f0c25 */
[----:B------:R-:W-:-:S13]  /*5470*/  ISETP.GE.AND P3, PT, R16, UR58, PT ;  /* 0x0000003a10007c0c */ /* 0x000fda000bf66270 */
[----:B------:R-:W1:Y:S04]  /*5480*/  @!P3 LDS.128 R36, [R94] ;  /* 0x000000005e24b984 */ /* 0x000e680000000c00 */
[----:B-1----:R-:W-:Y:S01]  /*5490*/  @!P3 STG.E.128 desc[UR56][R42.64], R36 ;  /* 0x000000242a00b986 */ /* 0x002fe2000c101d38 */
[----:B------:R-:W-:-:S13]  /*54a0*/  ISETP.GE.AND P3, PT, R78, UR58, PT ;  /* 0x0000003a4e007c0c */ /* 0x000fda000bf66270 */
[----:B------:R-:W1:Y:S04]  /*54b0*/  @!P3 LDS.128 R36, [R86] ;  /* 0x000000005624b984 */ /* 0x000e680000000c00 */
[----:B-1----:R3:W-:Y:S02]  /*54c0*/  @!P3 STG.E.128 desc[UR56][R42.64+0x40], R36 ;  /* 0x000040242a00b986 */ /* 0x0027e4000c101d38 */
.L_x_366:
[----:B------:R-:W-:Y:S05]  /*54d0*/  BSYNC B0 ;  /* 0x0000000000007941 */ /* 0x000fea0003800000 */
.L_x_365:
[----:B-1-3--:R-:W-:Y:S01]  /*54e0*/  VIADD R36, R18, 0x60 ;  /* 0x0000006012247836 */ /* 0x00afe20000000000 */
[----:B------:R-:W-:Y:S04]  /*54f0*/  BSSY B0, `(.L_x_367) ;  /* 0x0000013000007945 */ /* 0x000fe80003800000 */
[----:B------:R-:W-:-:S13]  /*5500*/  ISETP.GE.AND P3, PT, R36, R87, PT ;  /* 0x000000572400720c */ /* 0x000fda0003f66270 */
[----:B------:R-:W-:Y:S05]  /*5510*/  @P3 BRA `(.L_x_368) ;  /* 0x0000000000403947 */ /* 0x000fea0003800000 */
[----:B------:R-:W-:Y:S01]  /*5520*/  IADD3 R39, P3, R40, 0x60, RZ ;  /* 0x0000006028277810 */ /* 0x000fe20007f7e0ff */
[----:B------:R-:W-:Y:S02]  /*5530*/  IMAD.MOV.U32 R36, RZ, RZ, R34 ;  /* 0x000000ffff247224 */ /* 0x000fe400078e0022 */
[----:B------:R-:W-:Y:S02]  /*5540*/  IMAD.MOV.U32 R37, RZ, RZ, R0 ;  /* 0x000000ffff257224 */ /* 0x000fe400078e0000 */
[----:B------:R-:W-:Y:S02]  /*5550*/  IMAD.X R40, RZ, RZ, R41, P3 ;  /* 0x000000ffff287224 */ /* 0x000fe400018e0629 */
[----:B------:R-:W-:-:S04]  /*5560*/  IMAD.WIDE.U32 R36, R39, UR38, R36 ;  /* 0x0000002627247c25 */ /* 0x000fc8000f8e0024 */
[----:B------:R-:W-:-:S04]  /*5570*/  IMAD R40, R40, UR38, RZ ;  /* 0x0000002628287c24 */ /* 0x000fc8000f8e02ff */
[----:B------:R-:W-:Y:S01]  /*5580*/  IMAD R39, R39, UR39, R40 ;  /* 0x0000002727277c24 */ /* 0x000fe2000f8e0228 */
[----:B------:R-:W-:-:S03]  /*5590*/  LEA R40, P3, R36, UR36, 0x1 ;  /* 0x0000002424287c11 */ /* 0x000fc6000f8608ff */
[----:B------:R-:W-:-:S05]  /*55a0*/  IMAD.IADD R37, R37, 0x1, R39 ;  /* 0x0000000125257824 */ /* 0x000fca00078e0227 */
[----:B------:R-:W-:Y:S02]  /*55b0*/  LEA.HI.X R41, R36, UR37, R37, 0x1, P3 ;  /* 0x0000002524297c11 */ /* 0x000fe400098f0c25 */
[----:B------:R-:W-:-:S13]  /*55c0*/  ISETP.GE.AND P3, PT, R16, UR58, PT ;  /* 0x0000003a10007c0c */ /* 0x000fda000bf66270 */
[----:B------:R-:W1:Y:S04]  /*55d0*/  @!P3 LDS.128 R36, [R94+0x3000] ;  /* 0x003000005e24b984 */ /* 0x000e680000000c00 */
[----:B-1----:R-:W-:Y:S01]  /*55e0*/  @!P3 STG.E.128 desc[UR56][R40.64], R36 ;  /* 0x000000242800b986 */ /* 0x002fe2000c101d38 */
[----:B------:R-:W-:-:S13]  /*55f0*/  ISETP.GE.AND P3, PT, R78, UR58, PT ;  /* 0x0000003a4e007c0c */ /* 0x000fda000bf66270 */
[----:B------:R-:W1:Y:S04]  /*5600*/  @!P3 LDS.128 R36, [R86+0x3000] ;  /* 0x003000005624b984 */ /* 0x000e680000000c00 */
[----:B-1----:R1:W-:Y:S02]  /*5610*/  @!P3 STG.E.128 desc[UR56][R40.64+0x40], R36 ;  /* 0x000040242800b986 */ /* 0x0023e4000c101d38 */
.L_x_368:
[----:B------:R-:W-:Y:S05]  /*5620*/  BSYNC B0 ;  /* 0x0000000000007941 */ /* 0x000fea0003800000 */
.L_x_367:
[----:B-1----:R-:W3:Y:S01]  /*5630*/  LDL R36, [R1] ;  /* 0x0000000001247983 */ /* 0x002ee20000100800 */
[----:B------:R-:W-:Y:S02]  /*5640*/  VIADD R19, R19, 0x1 ;  /* 0x0000000113137836 */ /* 0x000fe40000000000 */
[----:B0-2---:R-:W-:Y:S01]  /*5650*/  @!P4 VIADD R83, R83, 0x308c0 ;  /* 0x000308c05353c836 */ /* 0x005fe20000000000 */
[----:B------:R-:W-:Y:S01]  /*5660*/  @!PT LDS RZ, [RZ] ;  /* 0x00000000fffff984 */ /* 0x000fe20000000800 */
[----:B------:R-:W-:Y:S01]  /*5670*/  @!PT LDS RZ, [RZ] ;  /* 0x00000000fffff984 */ /* 0x000fe20000000800 */
[----:B------:R-:W-:Y:S01]  /*5680*/  @!PT LDS RZ, [RZ] ;  /* 0x00000000fffff984 */ /* 0x000fe20000000800 */
[----:B------:R-:W-:Y:S01]  /*5690*/  @!PT LDS RZ, [RZ] ;  /* 0x00000000fffff984 */ /* 0x000fe20000000800 */
[----:B------:R0:W-:Y:S06]  /*56a0*/  MEMBAR.ALL.CTA ;  /* 0x0000000000007992 */ /* 0x0001ec0000008000 */
[----:B0-----:R-:W0:Y:S02]  /*56b0*/  FENCE.VIEW.ASYNC.S ;  /* 0x00000000000073c6 */ /* 0x001e240000000000 */
[----:B0-----:R0:W-:Y:S01]  /*56c0*/  BAR.SYNC.DEFER_BLOCKING R96, 0x80 ;  /* 0x000200600000751d */ /* 0x0011e20000010000 */
[----:B------:R-:W-:-:S02]  /*56d0*/  ISETP.NE.AND P3, PT, R19, 0x2, PT ;  /* 0x000000021300780c */ /* 0x000fc40003f65270 */
[----:B------:R-:W-:Y:S02]  /*56e0*/  @!P4 PRMT R83, RZ, 0x654, R83 ;  /* 0x00000654ff53c816 */ /* 0x000fe40000000053 */
[----:B------:R-:W-:Y:S02]  /*56f0*/  SEL R19, R19, RZ, P3 ;  /* 0x000000ff13137207 */ /* 0x000fe40001800000 */
[----:B------:R0:W-:Y:S01]  /*5700*/  @!P4 SYNCS.ARRIVE.TRANS64.RED.A1T0 RZ, [R83+URZ], RZ ;  /* 0x000000ff53ffc9a7 */ /* 0x0001e2000810043f */
[----:B---3--:R-:W-:Y:S02]  /*5710*/  LOP3.LUT P5, RZ, R36, 0x2, RZ, 0xc0, !PT ;  /* 0x0000000224ff7812 */ /* 0x008fe400078ac0ff */
[----:B------:R-:W-:-:S04]  /*5720*/  SEL R36, RZ, 0x1, P3 ;  /* 0x00000001ff247807 */ /* 0x000fc80001800000 */
[----:B------:R-:W-:-:S07]  /*5730*/  LOP3.LUT R23, R23, R36, RZ, 0x3c, !PT ;  /* 0x0000002417177212 */ /* 0x000fce00078e3cff */
[----:B0-----:R-:W-:Y:S05]  /*5740*/  @P5 BRA `(.L_x_369) ;  /* 0xffffffc800b45947 */ /* 0x001fea000383ffff */
[----:B------:R-:W0:Y:S01]  /*5750*/  S2R R37, SR_TID.X ;  /* 0x0000000000257919 */ /* 0x000e220000002100 */
[----:B------:R-:W-:Y:S02]  /*5760*/  PLOP3.LUT P0, PT, PT, PT, PT, 0x8, 0x0 ;  /* 0x000000000000781c */ /* 0x000fe40003f0e170 */
[----:B0-----:R-:W-:-:S04]  /*5770*/  SHF.R.U32.HI R37, RZ, 0x7, R37 ;  /* 0x00000007ff257819 */ /* 0x001fc80000011625 */
[----:B------:R-:W-:-:S13]  /*5780*/  ISETP.NE.AND P5, PT, R37, 0x1, PT ;  /* 0x000000012500780c */ /* 0x000fda0003fa5270 */
[----:B------:R-:W-:Y:S06]  /*5790*/  @!P5 BAR.ARV 0x9, 0x100 ;  /* 0x024400000000db1d */ /* 0x000fec0000002000 */
.L_x_315:
[----:B------:R-:W-:Y:S02]  /*57a0*/  ISETP.GE.AND P2, PT, R126, 0x1, PT ;  /* 0x000000017e00780c */ /* 0x000fe40003f46270 */
[----:B------:R-:W-:Y:S02]  /*57b0*/  CS2R R28, SRZ ;  /* 0x00000000001c7805 */ /* 0x000fe4000001ff00 */
[----:B------:R-:W-:Y:S01]  /*57c0*/  PLOP3.LUT P1, PT, PT, PT, PT, 0x80, 0x0 ;  /* 0x000000000000781c */ /* 0x000fe20003f2f070 */
[----:B------:R-:W-:Y:S01]  /*57d0*/  IMAD.MOV.U32 R21, RZ, RZ, RZ ;  /* 0x000000ffff157224 */ /* 0x000fe200078e00ff */
[----:B------:R-:W-:Y:S01]  /*57e0*/  CS2R R44, SRZ ;  /* 0x00000000002c7805 */ /* 0x000fe2000001ff00 */
[----:B------:R-:W-:Y:S01]  /*57f0*/  IMAD.MOV.U32 R151, RZ, RZ, RZ ;  /* 0x000000ffff977224 */ /* 0x000fe200078e00ff */
        /* <DEDUP_REMOVED lines=9> */
[----:B------:R-:W-:Y:S01]  /*5890*/  CS2R R36, SRZ ;  /* 0x0000000000247805 */ /* 0x000fe2000001ff00 */
[----:B------:R-:W-:Y:S01]  /*58a0*/  IMAD.MOV.U32 R54, RZ, RZ, RZ ;  /* 0x000000ffff367224 */ /* 0x000fe200078e00ff */
[----:B------:R-:W-:Y:S01]  /*58b0*/  CS2R R14, SRZ ;  /* 0x00000000000e7805 */ /* 0x000fe2000001ff00 */
[----:B------:R-:W-:Y:S02]  /*58c0*/  IMAD.MOV.U32 R56, RZ, RZ, RZ ;  /* 0x000000ffff387224 */ /* 0x000fe400078e00ff */
[----:B------:R-:W-:Y:S02]  /*58d0*/  IMAD.MOV.U32 R13, RZ, RZ, RZ ;  /* 0x000000ffff0d7224 */ /* 0x000fe400078e00ff */
[----:B------:R-:W-:Y:S01]  /*58e0*/  IMAD.MOV.U32 R58, RZ, RZ, RZ ;  /* 0x000000ffff3a7224 */ /* 0x000fe200078e00ff */
[----:B------:R-:W-:Y:S06]  /*58f0*/  @P0 BRA `(.L_x_370) ;  /* 0x00000000000c0947 */ /* 0x000fec0003800000 */
[----:B------:R-:W0:Y:S01]  /*5900*/  FENCE.VIEW.ASYNC.G ;  /* 0x00000000000073c6 */ /* 0x000e220000000100 */
[----:B------:R-:W-:Y:S05]  /*5910*/  WARPSYNC.ALL ;  /* 0x0000000000007948 */ /* 0x000fea0003800000 */
[----:B0-----:R-:W-:Y:S06]  /*5920*/  BAR.ARV 0xc, 0x1a0 ;  /* 0x0306800000007b1d */ /* 0x001fec0000002000 */
.L_x_370:
[----:B------:R-:W-:Y:S02]  /*5930*/  IMAD.MOV.U32 R12, RZ, RZ, RZ ;  /* 0x000000ffff0c7224 */ /* 0x000fe400078e00ff */
[----:B------:R-:W-:Y:S01]  /*5940*/  IMAD.MOV.U32 R55, RZ, RZ, RZ ;  /* 0x000000ffff377224 */ /* 0x000fe200078e00ff */
[----:B------:R-:W-:Y:S06]  /*5950*/  @!P2 BRA `(.L_x_371) ;  /* 0x000000900098a947 */ /* 0x000fec0003800000 */
[----:B------:R-:W-:-:S03]  /*5960*/  UMOV UR4, 0xffffffff ;  /* 0xffffffff00047882 */ /* 0x000fc60000000000 */
[----:B------:R-:W-:Y:S05]  /*5970*/  BRA.DIV UR4, `(.L_x_372) ;  /* 0x000000fa04047947 */ /* 0x000fea000b800000 */
[----:B------:R-:W0:Y:S02]  /*5980*/  S2R R0, SR_TID.X ;  /* 0x0000000000007919 */ /* 0x000e240000002100 */
[----:B0-----:R-:W-:-:S05]  /*5990*/  VIADD R3, R0, 0xffffff80 ;  /* 0xffffff8000037836 */ /* 0x001fca0000000000 */
[----:B------:R-:W-:-:S04]  /*59a0*/  SHF.R.S32.HI R0, RZ, 0x1f, R3 ;  /* 0x0000001fff007819 */ /* 0x000fc80000011403 */
[----:B------:R-:W-:-:S04]  /*59b0*/  LEA.HI R0, R0, R3, RZ, 0x7 ;  /* 0x0000000300007211 */ /* 0x000fc800078f38ff */
[----:B------:R-:W-:-:S06]  /*59c0*/  SHF.R.S32.HI R0, RZ, 0x7, R0 ;  /* 0x00000007ff007819 */ /* 0x000fcc0000011400 */
[----:B------:R-:W0:Y:S04]  /*59d0*/  SHFL.IDX PT, R0, R0, RZ, 0x1f ;  /* 0x00001fff00007589 */ /* 0x000e2800000e0000 */
[----:B0-----:R1:W-:Y:S02]  /*59e0*/  STL [R1+0x30], R0 ;  /* 0x0000300001007387 */ /* 0x0013e40000100800 */
.L_x_553:
[----:B------:R-:W1:Y:S01]  /*59f0*/  LDL R4, [R1+0x30] ;  /* 0x0000300001047983 */ /* 0x000e620000100800 */
[----:B------:R-:W-:Y:S01]  /*5a00*/  VIADD R3, R2, 0x1e800 ;  /* 0x0001e80002037836 */ /* 0x000fe20000000000 */
[----:B------:R-:W-:Y:S04]  /*5a10*/  BSSY B6, `(.L_x_373) ;  /* 0x0000016000067945 */ /* 0x000fe80003800000 */
[----:B------:R-:W-:Y:S01]  /*5a20*/  LOP3.LUT P0, RZ, R3, 0x3ff, RZ, 0xc0, !PT ;  /* 0x000003ff03ff7812 */ /* 0x000fe2000780c0ff */
[----:B-1----:R-:W-:-:S05]  /*5a30*/  IMAD.HI R0, R4, 0x55555556, RZ ;  /* 0x5555555604007827 */ /* 0x002fca00078e02ff */
[----:B------:R-:W-:-:S05]  /*5a40*/  LEA.HI R35, R0, R0, RZ, 0x1 ;  /* 0x0000000000237211 */ /* 0x000fca00078f08ff */
[----:B------:R-:W-:Y:S02]  /*5a50*/  IMAD R35, R35, -0x3, R4 ;  /* 0xfffffffd23237824 */ /* 0x000fe400078e0204 */
[----:B------:R-:W-:Y:S05]  /*5a60*/  @!P0 BRA `(.L_x_374) ;  /* 0x0000000000408947 */ /* 0x000fea0003800000 */
[----:B------:R-:W-:Y:S01]  /*5a70*/  MOV R0, 0x0 ;  /* 0x0000000000007802 */ /* 0x000fe20000000f00 */
[----:B------:R-:W-:Y:S01]  /*5a80*/  ULDC.64 UR4, c[0x4][0xa8] ;  /* 0x01002a0000047ab9 */ /* 0x000fe20000000a00 */
[----:B------:R-:W-:Y:S01]  /*5a90*/  ULDC.64 UR6, c[0x4][0xb0] ;  /* 0x01002c0000067ab9 */ /* 0x000fe20000000a00 */
[----:B------:R-:W-:Y:S01]  /*5aa0*/  IMAD.U32 R4, RZ, RZ, UR4 ;  /* 0x00000004ff047e24 */ /* 0x000fe2000f8e00ff */
[----:B0-----:R0:W1:Y:S01]  /*5ab0*/  LDC.64 R14, c[0x4][R0] ;  /* 0x01000000000e7b82 */ /* 0x0010620000000a00 */
        /* <DEDUP_REMOVED lines=11> */
.L_x_374:
[----:B------:R-:W-:Y:S05]  /*5b70*/  BSYNC B6 ;  /* 0x0000000000067941 */ /* 0x000fea0003800000 */
.L_x_373:
[----:B------:R-:W-:Y:S02]  /*5b80*/  ULDC UR4, c[0x0][0x3d4] ;  /* 0x0000f50000047ab9 */ /* 0x000fe40000000800 */
[----:B------:R-:W-:-:S13]  /*5b90*/  ISETP.LT.AND P0, PT, RZ, UR4, PT ;  /* 0x00000004ff007c0c */ /* 0x000fda000bf01270 */
[----:B------:R-:W-:Y:S05]  /*5ba0*/  @P0 BRA `(.L_x_375) ;  /* 0x0000000000400947 */ /* 0x000fea0003800000 */
[----:B------:R-:W2:Y:S02]  /*5bb0*/  LDL R20, [R1+0x50] ;  /* 0x0000500001147983 */ /* 0x000ea40000100800 */
[----:B--2---:R-:W-:-:S04]  /*5bc0*/  LEA.HI R0, R20, R20, RZ, 0x1 ;  /* 0x0000001414007211 */ /* 0x004fc800078f08ff */
[----:B------:R-:W-:-:S05]  /*5bd0*/  LOP3.LUT R0, R0, 0xfffffffe, RZ, 0xc0, !PT ;  /* 0xfffffffe00007812 */ /* 0x000fca00078ec0ff */
[----:B------:R-:W-:-:S05]  /*5be0*/  IMAD.IADD R0, R20, 0x1, -R0 ;  /* 0x0000000114007824 */ /* 0x000fca00078e0a00 */
[----:B------:R-:W-:-:S04]  /*5bf0*/  SHF.L.U32 R3, R0, 0x1f, RZ ;  /* 0x0000001f00037819 */ /* 0x000fc800000006ff */
[----:B------:R1:W2:Y:S03]  /*5c00*/  SYNCS.PHASECHK.TRANS64.TRYWAIT P0, [R2+URZ+0x30800], R3 ;  /* 0x03080003020075a7 */ /* 0x0002a6000800017f */
[----:B--2---:R-:W-:Y:S05]  /*5c10*/  @!P0 NANOSLEEP.SYNCS 0x989680 ;  /* 0x009896800000895d */ /* 0x004fea0003900000 */
[----:B------:R-:W2:Y:S01]  /*5c20*/  @!P0 SYNCS.PHASECHK.TRANS64 P0, [R2+URZ+0x30800], R3 ;  /* 0x03080003020085a7 */ /* 0x000ea2000800007f */
[----:B------:R-:W-:Y:S04]  /*5c30*/  BSSY B0, `(.L_x_376) ;  /* 0x0000006000007945 */ /* 0x000fe80003800000 */
[----:B--2---:R-:W-:Y:S05]  /*5c40*/  @P0 BRA `(.L_x_377) ;  /* 0x0000000000100947 */ /* 0x004fea0003800000 */
.L_x_378:
[----:B--2---:R2:W3:Y:S02]  /*5c50*/  SYNCS.PHASECHK.TRANS64.TRYWAIT P0, [R2+URZ+0x30800], R3 ;  /* 0x03080003020075a7 */ /* 0x0044e4000800017f */
[----:B---3--:R-:W-:Y:S05]  /*5c60*/  @!P0 NANOSLEEP.SYNCS 0x989680 ;  /* 0x009896800000895d */ /* 0x008fea0003900000 */
[----:B------:R-:W3:Y:S02]  /*5c70*/  @!P0 SYNCS.PHASECHK.TRANS64 P0, [R2+URZ+0x30800], R3 ;  /* 0x03080003020085a7 */ /* 0x000ee4000800007f */
[----:B---3--:R-:W-:Y:S05]  /*5c80*/  @!P0 BRA `(.L_x_378) ;  /* 0xfffffffc00f08947 */ /* 0x008fea000383ffff */
.L_x_377:
[----:B------:R-:W-:Y:S05]  /*5c90*/  BSYNC B0 ;  /* 0x0000000000007941 */ /* 0x000fea0003800000 */
.L_x_376:
[----:B------:R-:W-:Y:S05]  /*5ca0*/  BRA `(.L_x_379) ;  /* 0x0000002000f07947 */ /* 0x000fea0003800000 */
.L_x_375:
[----:B------:R-:W1:Y:S01]  /*5cb0*/  S2R R3, SR_TID.X ;  /* 0x0000000000037919 */ /* 0x000e620000002100 */
[----:B-----5:R-:W-:Y:S01]  /*5cc0*/  SHF.R.S32.HI R0, RZ, 0x1f, R24 ;  /* 0x0000001fff007819 */ /* 0x020fe20000011418 */
[----:B------:R-:W-:Y:S01]  /*5cd0*/  VIADD R4, R2, 0xc400 ;  /* 0x0000c40002047836 */ /* 0x000fe20000000000 */
[----:B------:R-:W-:Y:S01]  /*5ce0*/  ULDC.64 UR4, c[0x0][0x3d8] ;  /* 0x0000f60000047ab9 */ /* 0x000fe20000000a00 */
[----:B------:R-:W-:Y:S01]  /*5cf0*/  ULDC.64 UR6, c[0x0][0x3e8] ;  /* 0x0000fa0000067ab9 */ /* 0x000fe20000000a00 */
[----:B0-----:R-:W-:Y:S01]  /*5d00*/  SHF.R.S32.HI R14, RZ, 0x1f, R16 ;  /* 0x0000001fff0e7819 */ /* 0x001fe20000011410 */
[----:B------:R-:W-:Y:S01]  /*5d10*/  IMAD R7, R0, UR6, RZ ;  /* 0x0000000600077c24 */ /* 0x000fe2000f8e02ff */
[----:B------:R-:W-:Y:S01]  /*5d20*/  LOP3.LUT P0, RZ, R4, 0x3ff, RZ, 0xc0, !PT ;  /* 0x000003ff04ff7812 */ /* 0x000fe2000780c0ff */
[----:B------:R-:W-:Y:S02]  /*5d30*/  BSSY B6, `(.L_x_380) ;  /* 0x0000036000067945 */ /* 0x000fe40003800000 */
[----:B------:R-:W-:-:S02]  /*5d40*/  IMAD R31, R24, UR7, R7 ;  /* 0x00000007181f7c24 */ /* 0x000fc4000f8e0207 */
[----:B-1----:R-:W-:Y:S02]  /*5d50*/  VIADD R5, R3, 0xffffff80 ;  /* 0xffffff8003057836 */ /* 0x002fe40000000000 */
[----:B------:R-:W-:-:S03]  /*5d60*/  IMAD R3, R0, UR4, RZ ;  /* 0x0000000400037c24 */ /* 0x000fc6000f8e02ff */
[----:B------:R-:W-:Y:S01]  /*5d70*/  SHF.R.S32.HI R6, RZ, 0x1f, R5 ;  /* 0x0000001fff067819 */ /* 0x000fe20000011405 */
[----:B------:R-:W-:-:S03]  /*5d80*/  IMAD R3, R24, UR5, R3 ;  /* 0x0000000518037c24 */ /* 0x000fc6000f8e0203 */
[----:B------:R-:W-:-:S04]  /*5d90*/  LEA.HI R6, R6, R5, RZ, 0x2 ;  /* 0x0000000506067211 */ /* 0x000fc800078f10ff */
[----:B------:R-:W-:-:S05]  /*5da0*/  LOP3.LUT R6, R6, 0xfffffffc, RZ, 0xc0, !PT ;  /* 0xfffffffc06067812 */ /* 0x000fca00078ec0ff */
[----:B------:R-:W-:Y:S02]  /*5db0*/  IMAD.IADD R6, R5, 0x1, -R6 ;  /* 0x0000000105067824 */ /* 0x000fe400078e0a06 */
[----:B------:R-:W-:Y:S01]  /*5dc0*/  IMAD.WIDE.U32 R4, R24, UR4, RZ ;  /* 0x0000000418047c25 */ /* 0x000fe2000f8e00ff */
[----:B------:R-:W-:-:S03]  /*5dd0*/  ULDC.64 UR4, c[0x0][0x3c8] ;  /* 0x0000f20000047ab9 */ /* 0x000fc60000000a00 */
[----:B------:R-:W-:Y:S01]  /*5de0*/  IMAD.SHL.U32 R26, R6, 0x4, RZ ;  /* 0x00000004061a7824 */ /* 0x000fe200078e00ff */
[----:B------:R-:W-:Y:S01]  /*5df0*/  LEA R28, P2, R4, UR4, 0x1 ;  /* 0x00000004041c7c11 */ /* 0x000fe2000f8408ff */
[----:B------:R-:W-:Y:S01]  /*5e00*/  IMAD.IADD R3, R3, 0x1, R5 ;  /* 0x0000000103037824 */ /* 0x000fe200078e0205 */
[-C--:B------:R-:W-:Y:S01]  /*5e10*/  IADD3 R5, P5, R16, R4.reuse, RZ ;  /* 0x0000000410057210 */ /* 0x080fe20007fbe0ff */
[----:B------:R-:W-:Y:S01]  /*5e20*/  IMAD.WIDE.U32 R6, R24, UR6, RZ ;  /* 0x0000000618067c25 */ /* 0x000fe2000f8e00ff */
[----:B------:R-:W-:Y:S01]  /*5e30*/  IADD3 R9, P1, R26, R4, RZ ;  /* 0x000000041a097210 */ /* 0x000fe20007f3e0ff */
[----:B------:R-:W-:Y:S01]  /*5e40*/  ULDC.64 UR6, c[0x0][0x3e0] ;  /* 0x0000f80000067ab9 */ /* 0x000fe20000000a00 */
[----:B------:R-:W-:Y:S01]  /*5e50*/  LEA.HI.X R29, R4, UR5, R3, 0x1, P2 ;  /* 0x00000005041d7c11 */ /* 0x000fe200090f0c03 */
[----:B------:R-:W-:Y:S01]  /*5e60*/  IMAD.IADD R31, R31, 0x1, R7 ;  /* 0x000000011f1f7824 */ /* 0x000fe200078e0207 */
[----:B------:R-:W-:Y:S01]  /*5e70*/  SHF.R.S32.HI R12, RZ, 0x1f, R26 ;  /* 0x0000001fff0c7819 */ /* 0x000fe2000001141a */
[----:B------:R-:W-:Y:S01]  /*5e80*/  IMAD.X R4, R14, 0x1, R3, P5 ;  /* 0x000000010e047824 */ /* 0x000fe200028e0603 */
[----:B------:R-:W-:-:S02]  /*5e90*/  IADD3 R8, P4, R26, R6, RZ ;  /* 0x000000061a087210 */ /* 0x000fc40007f9e0ff */
[----:B------:R-:W-:Y:S01]  /*5ea0*/  IADD3 R0, P2, R16, R6, RZ ;  /* 0x0000000610007210 */ /* 0x000fe20007f5e0ff */
[----:B------:R-:W-:Y:S01]  /*5eb0*/  IMAD.X R10, R12, 0x1, R3, P1 ;  /* 0x000000010c0a7824 */ /* 0x000fe200008e0603 */
[----:B------:R-:W-:Y:S01]  /*5ec0*/  LEA R30, P3, R6, UR6, 0x1 ;  /* 0x00000006061e7c11 */ /* 0x000fe2000f8608ff */
[--C-:B------:R-:W-:Y:S01]  /*5ed0*/  IMAD.X R7, R12, 0x1, R31.reuse, P4 ;  /* 0x000000010c077824 */ /* 0x100fe200020e061f */
[----:B------:R-:W-:Y:S01]  /*5ee0*/  LEA R38, P1, R9, UR4, 0x1 ;  /* 0x0000000409267c11 */ /* 0x000fe2000f8208ff */
[----:B------:R-:W-:Y:S01]  /*5ef0*/  IMAD.X R3, R14, 0x1, R31, P2 ;  /* 0x000000010e037824 */ /* 0x000fe200010e061f */
[----:B------:R-:W-:Y:S02]  /*5f00*/  LEA R36, P5, R8, UR6, 0x1 ;  /* 0x0000000608247c11 */ /* 0x000fe4000f8a08ff */
[----:B------:R-:W-:Y:S02]  /*5f10*/  LEA R42, P4, R5, UR4, 0x1 ;  /* 0x00000004052a7c11 */ /* 0x000fe4000f8808ff */
[----:B------:R-:W-:-:S02]  /*5f20*/  LEA R40, P2, R0, UR6, 0x1 ;  /* 0x0000000600287c11 */ /* 0x000fc4000f8408ff */
[----:B------:R-:W-:Y:S02]  /*5f30*/  LEA.HI.X R39, R9, UR5, R10, 0x1, P1 ;  /* 0x0000000509277c11 */ /* 0x000fe400088f0c0a */
[----:B------:R-:W-:Y:S02]  /*5f40*/  LEA.HI.X R37, R8, UR7, R7, 0x1, P5 ;  /* 0x0000000708257c11 */ /* 0x000fe4000a8f0c07 */
[----:B------:R-:W-:Y:S02]  /*5f50*/  LEA.HI.X R31, R6, UR7, R31, 0x1, P3 ;  /* 0x00000007061f7c11 */ /* 0x000fe400098f0c1f */
[----:B------:R-:W-:Y:S02]  /*5f60*/  LEA.HI.X R43, R5, UR5, R4, 0x1, P4 ;  /* 0x00000005052b7c11 */ /* 0x000fe4000a0f0c04 */
[----:B------:R-:W-:Y:S01]  /*5f70*/  LEA.HI.X R41, R0, UR7, R3, 0x1, P2 ;  /* 0x0000000700297c11 */ /* 0x000fe200090f0c03 */
[----:B------:R-:W-:Y:S06]  /*5f80*/  @!P0 BRA `(.L_x_381) ;  /* 0x0000000000408947 */ /* 0x000fec0003800000 */
        /* <DEDUP_REMOVED lines=16> */
.L_x_381:
[----:B------:R-:W-:Y:S05]  /*6090*/  BSYNC B6 ;  /* 0x0000000000067941 */ /* 0x000fea0003800000 */
.L_x_380:
[----:B------:R-:W-:Y:S01]  /*60a0*/  ULDC.U8 UR4, c[0x0][0x3f0] ;  /* 0x0000fc0000047ab9 */ /* 0x000fe20000000000 */
[----:B------:R-:W-:Y:S01]  /*60b0*/  BSSY B0, `(.L_x_382) ;  /* 0x00001f3000007945 */ /* 0x000fe20003800000 */
[----:B------:R-:W-:-:S13]  /*60c0*/  ISETP.NE.AND P0, PT, RZ, UR4, PT ;  /* 0x00000004ff007c0c */ /* 0x000fda000bf05270 */
[----:B------:R-:W-:Y:S05]  /*60d0*/  @!P0 BRA `(.L_x_383) ;  /* 0x0000001000008947 */ /* 0x000fea0003800000 */
[----:B------:R-:W2:Y:S01]  /*60e0*/  LDL R34, [R1+0x28] ;  /* 0x0000280001227983 */ /* 0x000ea20000100800 */
[----:B------:R-:W-:Y:S01]  /*60f0*/  IMAD R21, R33, -0xc0, R25 ;  /* 0xffffff4021157824 */ /* 0x000fe200078e0219 */
[----:B------:R-:W-:Y:S01]  /*6100*/  BSSY B1, `(.L_x_384) ;  /* 0x0000019000017945 */ /* 0x000fe20003800000 */
[----:B------:R-:W-:Y:S02]  /*6110*/  CS2R R6, SRZ ;  /* 0x0000000000067805 */ /* 0x000fe4000001ff00 */
[----:B------:R-:W-:Y:S02]  /*6120*/  CS2R R4, SRZ ;  /* 0x0000000000047805 */ /* 0x000fe4000001ff00 */
[----:B------:R-:W-:Y:S02]  /*6130*/  CS2R R8, SRZ ;  /* 0x0000000000087805 */ /* 0x000fe4000001ff00 */
[----:B------:R-:W-:Y:S02]  /*6140*/  VIMNMX R21, R21, 0xc0, PT ;  /* 0x000000c015157848 */ /* 0x000fe40003fe0100 */
[----:B------:R-:W-:-:S02]  /*6150*/  CS2R R24, SRZ ;  /* 0x0000000000187805 */ /* 0x000fc4000001ff00 */
[----:B------:R-:W-:Y:S01]  /*6160*/  ISETP.GE.AND P0, PT, R18, R21, PT ;  /* 0x000000151200720c */ /* 0x000fe20003f06270 */
[----:B--2---:R-:W-:-:S05]  /*6170*/  IMAD.SHL.U32 R0, R34, 0x40, RZ ;  /* 0x0000004022007824 */ /* 0x004fca00078e00ff */
[----:B------:R-:W-:-:S04]  /*6180*/  LOP3.LUT R3, R0, 0x1c0, RZ, 0xc0, !PT ;  /* 0x000001c000037812 */ /* 0x000fc800078ec0ff */
[----:B------:R-:W-:Y:S02]  /*6190*/  LOP3.LUT R0, R3, 0x18, R16, 0xf8, !PT ;  /* 0x0000001803007812 */ /* 0x000fe400078ef810 */
[----:B------:R-:W-:-:S04]  /*61a0*/  SHF.R.U32.HI R3, RZ, 0x3, R3 ;  /* 0x00000003ff037819 */ /* 0x000fc80000011603 */
[----:B------:R-:W-:Y:S01]  /*61b0*/  LOP3.LUT R3, R0, R3, RZ, 0x3c, !PT ;  /* 0x0000000300037212 */ /* 0x000fe200078e3cff */
[----:B------:R-:W-:Y:S06]  /*61c0*/  @P0 BRA `(.L_x_385) ;  /* 0x0000000000300947 */ /* 0x000fec0003800000 */
[C---:B------:R-:W-:Y:S01]  /*61d0*/  VIADD R0, R26.reuse, 0x10 ;  /* 0x000000101a007836 */ /* 0x040fe20000000000 */
[----:B------:R-:W-:Y:S01]  /*61e0*/  ULDC UR4, c[0x0][0x3d4] ;  /* 0x0000f50000047ab9 */ /* 0x000fe20000000800 */
[----:B------:R-:W-:Y:S02]  /*61f0*/  CS2R R8, SRZ ;  /* 0x0000000000087805 */ /* 0x000fe4000001ff00 */
[----:B------:R-:W-:Y:S02]  /*6200*/  ISETP.GE.AND P1, PT, R26, UR4, PT ;  /* 0x000000041a007c0c */ /* 0x000fe4000bf26270 */
[----:B------:R-:W-:Y:S02]  /*6210*/  CS2R R24, SRZ ;  /* 0x0000000000187805 */ /* 0x000fe4000001ff00 */
[----:B------:R-:W-:Y:S02]  /*6220*/  ISETP.GE.AND P2, PT, R0, UR4, PT ;  /* 0x0000000400007c0c */ /* 0x000fe4000bf46270 */
[----:B------:R-:W-:-:S02]  /*6230*/  CS2R R6, SRZ ;  /* 0x0000000000067805 */ /* 0x000fc4000001ff00 */
[----:B------:R-:W-:-:S05]  /*6240*/  CS2R R4, SRZ ;  /* 0x0000000000047805 */ /* 0x000fca000001ff00 */
[----:B------:R0:W5:Y:S04]  /*6250*/  @!P1 LDG.E.64 R8, desc[UR56][R38.64] ;  /* 0x0000003826089981 */ /* 0x000168000c1e1b00 */
[----:B------:R0:W5:Y:S04]  /*6260*/  @!P2 LDG.E.64 R24, desc[UR56][R38.64+0x20] ;  /* 0x000020382618a981 */ /* 0x000168000c1e1b00 */
[----:B------:R0:W5:Y:S04]  /*6270*/  @!P1 LDG.E.64 R6, desc[UR56][R36.64] ;  /* 0x0000003824069981 */ /* 0x000168000c1e1b00 */
[----:B------:R0:W5:Y:S02]  /*6280*/  @!P2 LDG.E.64 R4, desc[UR56][R36.64+0x20] ;  /* 0x000020382404a981 */ /* 0x000164000c1e1b00 */
.L_x_385:
[----:B------:R-:W-:Y:S05]  /*6290*/  BSYNC B1 ;  /* 0x0000000000017941 */ /* 0x000fea0003800000 */
.L_x_384:
[----:B------:R-:W2:Y:S01]  /*62a0*/  LDL R10, [R1+0x50] ;  /* 0x00005000010a7983 */ /* 0x000ea20000100800 */
[----:B------:R-:W-:Y:S01]  /*62b0*/  UMOV UR4, 0xffffffff ;  /* 0xffffffff00047882 */ /* 0x000fe20000000000 */
[----:B-----5:R-:W-:Y:S01]  /*62c0*/  IMAD.MOV.U32 R20, RZ, RZ, R8 ;  /* 0x000000ffff147224 */ /* 0x020fe200078e0008 */
[--C-:B------:R-:W-:Y:S01]  /*62d0*/  SHF.R.U64 R32, R8, 0x10, R9.reuse ;  /* 0x0000001008207819 */ /* 0x100fe20000001209 */
[--C-:B------:R-:W-:Y:S01]  /*62e0*/  IMAD.MOV.U32 R27, RZ, RZ, R9.reuse ;  /* 0x000000ffff1b7224 */ /* 0x100fe200078e0009 */
[----:B------:R-:W-:Y:S02]  /*62f0*/  SHF.R.U32.HI R33, RZ, 0x10, R9 ;  /* 0x00000010ff217819 */ /* 0x000fe40000011609 */
[----:B--2---:R-:W-:Y:S01]  /*6300*/  LEA.HI R0, R10, R10, RZ, 0x1 ;  /* 0x0000000a0a007211 */ /* 0x004fe200078f08ff */
[----:B------:R-:W-:Y:S06]  /*6310*/  BRA.DIV UR4, `(.L_x_386) ;  /* 0x000000ee04dc7947 */ /* 0x000fec000b800000 */
.L_x_556:
[----:B------:R-:W-:Y:S01]  /*6320*/  UMOV UR4, 0xffffffff ;  /* 0xffffffff00047882 */ /* 0x000fe20000000000 */
[----:B------:R-:W-:Y:S02]  /*6330*/  LOP3.LUT R0, R0, 0xfffffffe, RZ, 0xc0, !PT ;  /* 0xfffffffe00007812 */ /* 0x000fe400078ec0ff */
[----:B------:R-:W-:Y:S05]  /*6340*/  BRA.DIV UR4, `(.L_x_387) ;  /* 0x000000ee04f87947 */ /* 0x000fea000b800000 */
.L_x_559:
[----:B------:R-:W-:Y:S01]  /*6350*/  UMOV UR4, 0xffffffff ;  /* 0xffffffff00047882 */ /* 0x000fe20000000000 */
[----:B------:R-:W-:Y:S02]  /*6360*/  IMAD.IADD R0, R10, 0x1, -R0 ;  /* 0x000000010a007824 */ /* 0x000fe400078e0a00 */
[----:B------:R-:W-:Y:S05]  /*6370*/  BRA.DIV UR4, `(.L_x_388) ;  /* 0x000000f204147947 */ /* 0x000fea000b800000 */
.L_x_562:
[----:B------:R-:W-:Y:S01]  /*6380*/  UMOV UR4, 0xffffffff ;  /* 0xffffffff00047882 */ /* 0x000fe20000000000 */
[----:B------:R-:W-:Y:S02]  /*6390*/  SHF.L.U32 R9, R0, 0x1f, RZ ;  /* 0x0000001f00097819 */ /* 0x000fe400000006ff */
[----:B------:R-:W-:Y:S05]  /*63a0*/  BRA.DIV UR4, `(.L_x_389) ;  /* 0x000000f204307947 */ /* 0x000fea000b800000 */
.L_x_565:
[----:B------:R-:W1:Y:S01]  /*63b0*/  S2R R0, SR_TID.X ;  /* 0x0000000000007919 */ /* 0x000e620000002100 */
[----:B------:R-:W2:Y:S01]  /*63c0*/  SYNCS.PHASECHK.TRANS64.TRYWAIT P1, [R2+URZ+0x30800], R9 ;  /* 0x03080009020075a7 */ /* 0x000ea2000802017f */
[----:B------:R-:W-:Y:S01]  /*63d0*/  LOP3.LUT P2, RZ, R34, 0x4, RZ, 0xc0, !PT ;  /* 0x0000000422ff7812 */ /* 0x000fe2000784c0ff */
[----:B------:R-:W-:Y:S01]  /*63e0*/  IMAD.MOV.U32 R15, RZ, RZ, R25 ;  /* 0x000000ffff0f7224 */ /* 0x000fe200078e0019 */
[----:B------:R-:W-:Y:S01]  /*63f0*/  SHF.R.U64 R28, R6, 0x10, R7 ;  /* 0x00000010061c7819 */ /* 0x000fe20000001207 */
[----:B0-----:R-:W-:Y:S01]  /*6400*/  IMAD.MOV.U32 R36, RZ, RZ, R6 ;  /* 0x000000ffff247224 */ /* 0x001fe200078e0006 */
[----:B------:R-:W-:Y:S01]  /*6410*/  SHF.R.U64 R29, R4, 0x10, R5 ;  /* 0x00000010041d7819 */ /* 0x000fe20000001205 */
[--C-:B------:R-:W-:Y:S01]  /*6420*/  IMAD.MOV.U32 R12, RZ, RZ, R7.reuse ;  /* 0x000000ffff0c7224 */ /* 0x100fe200078e0007 */
[----:B------:R-:W-:Y:S01]  /*6430*/  SHF.R.U32.HI R7, RZ, 0x10, R7 ;  /* 0x00000010ff077819 */ /* 0x000fe20000011607 */
[----:B------:R-:W-:Y:S01]  /*6440*/  IMAD.MOV.U32 R10, RZ, RZ, R4 ;  /* 0x000000ffff0a7224 */ /* 0x000fe200078e0004 */
[----:B------:R-:W-:Y:S01]  /*6450*/  BSSY B1, `(.L_x_390) ;  /* 0x0000018000017945 */ /* 0x000fe20003800000 */
[--C-:B------:R-:W-:Y:S01]  /*6460*/  IMAD.MOV.U32 R11, RZ, RZ, R5.reuse ;  /* 0x000000ffff0b7224 */ /* 0x100fe200078e0005 */
[----:B------:R-:W-:-:S02]  /*6470*/  SHF.R.U32.HI R5, RZ, 0x10, R5 ;  /* 0x00000010ff057819 */ /* 0x000fc40000011605 */
[----:B------:R-:W-:Y:S02]  /*6480*/  PRMT R14, R20, 0x5410, R32 ;  /* 0x00005410140e7816 */ /* 0x000fe40000000020 */
[----:B------:R-:W-:Y:S02]  /*6490*/  PRMT R13, R27, 0x5410, R33 ;  /* 0x000054101b0d7816 */ /* 0x000fe40000000021 */
[----:B------:R-:W-:Y:S02]  /*64a0*/  PRMT R36, R36, 0x5410, R28 ;  /* 0x0000541024247816 */ /* 0x000fe4000000001c */
[----:B------:R-:W-:Y:S02]  /*64b0*/  PRMT R12, R12, 0x5410, R7 ;  /* 0x000054100c0c7816 */ /* 0x000fe40000000007 */
[----:B------:R-:W-:Y:S02]  /*64c0*/  PRMT R10, R10, 0x5410, R29 ;  /* 0x000054100a0a7816 */ /* 0x000fe4000000001d */
[----:B------:R-:W-:Y:S01]  /*64d0*/  PRMT R11, R11, 0x5410, R5 ;  /* 0x000054100b0b7816 */ /* 0x000fe20000000005 */
[----:B-1----:R-:W-:-:S05]  /*64e0*/  VIADD R8, R0, 0xffffff80 ;  /* 0xffffff8000087836 */ /* 0x002fca0000000000 */
[----:B------:R-:W-:-:S04]  /*64f0*/  SHF.R.S32.HI R0, RZ, 0x1f, R8 ;  /* 0x0000001fff007819 */ /* 0x000fc80000011408 */
[----:B------:R-:W-:Y:S01]  /*6500*/  LEA.HI R0, R0, R8, RZ, 0x5 ;  /* 0x0000000800007211 */ /* 0x000fe200078f28ff */
[----:B------:R-:W-:Y:S01]  /*6510*/  IMAD.MOV.U32 R8, RZ, RZ, R24 ;  /* 0x000000ffff087224 */ /* 0x000fe200078e0018 */
[--C-:B------:R-:W-:Y:S02]  /*6520*/  SHF.R.U64 R24, R24, 0x10, R25.reuse ;  /* 0x0000001018187819 */ /* 0x100fe40000001219 */
[----:B------:R-:W-:Y:S02]  /*6530*/  SHF.R.S32.HI R0, RZ, 0x5, R0 ;  /* 0x00000005ff007819 */ /* 0x000fe40000011400 */
[----:B------:R-:W-:Y:S02]  /*6540*/  SHF.R.U32.HI R25, RZ, 0x10, R25 ;  /* 0x00000010ff197819 */ /* 0x000fe40000011619 */
[----:B------:R-:W-:Y:S01]  /*6550*/  PRMT R8, R8, 0x5410, R24 ;  /* 0x0000541008087816 */ /* 0x000fe20000000018 */
[----:B------:R-:W-:Y:S01]  /*6560*/  IMAD R3, R0, 0x200, R3 ;  /* 0x0000020000037824 */ /* 0x000fe200078e0203 */
[----:B------:R-:W-:-:S03]  /*6570*/  PRMT R4, R15, 0x5410, R25 ;  /* 0x000054100f047816 */ /* 0x000fc60000000019 */
[----:B------:R-:W-:-:S04]  /*6580*/  IMAD R3, R3, 0x2, R2 ;  /* 0x0000000203037824 */ /* 0x000fc800078e0202 */
[C---:B------:R-:W-:Y:S02]  /*6590*/  VIADD R6, R3.reuse, 0xc400 ;  /* 0x0000c40003067836 */ /* 0x040fe40000000000 */
[----:B------:R-:W-:Y:S02]  /*65a0*/  VIADD R0, R3, 0xc440 ;  /* 0x0000c44003007836 */ /* 0x000fe40000000000 */
[----:B------:R-:W-:Y:S01]  /*65b0*/  @P2 VIADD R0, R6, 0xffffffc0 ;  /* 0xffffffc006002836 */ /* 0x000fe20000000000 */
[----:B--2---:R-:W-:Y:S06]  /*65c0*/  @!P1 BRA `(.L_x_391) ;  /* 0x000000ec00d09947 */ /* 0x004fec0003800000 */
.L_x_566:
[----:B------:R-:W-:Y:S05]  /*65d0*/  BSYNC B1 ;  /* 0x0000000000017941 */ /* 0x000fea0003800000 */
.L_x_390:
[----:B------:R-:W-:Y:S01]  /*65e0*/  BSSY B1, `(.L_x_392) ;  /* 0x0000057000017945 */ /* 0x000fe20003800000 */
[----:B0-----:R-:W-:-:S03]  /*65f0*/  IMAD.MOV.U32 R9, RZ, RZ, R4 ;  /* 0x000000ffff097224 */ /* 0x001fc600078e0004 */
[----:B------:R-:W-:Y:S05]  /*6600*/  @P0 BRA `(.L_x_393) ;  /* 0x0000000400500947 */ /* 0x000fea0003800000 */
[----:B------:R-:W0:Y:S01]  /*6610*/  LDC R5, c[0x0][0x3d4] ;  /* 0x0000f500ff057b82 */ /* 0x000e220000000800 */
[C---:B------:R-:W-:Y:S01]  /*6620*/  VIADD R4, R26.reuse, 0x10 ;  /* 0x000000101a047836 */ /* 0x040fe20000000000 */
[----:B------:R-:W-:Y:S01]  /*6630*/  BSSY B2, `(.L_x_394) ;  /* 0x000002a000027945 */ /* 0x000fe20003800000 */
[----:B0-----:R-:W-:-:S03]  /*6640*/  ISETP.GE.AND P0, PT, R26, R5, PT ;  /* 0x000000051a00720c */ /* 0x001fc60003f06270 */
[----:B------:R-:W-:-:S10]  /*6650*/  ISETP.GE.AND P1, PT, R4, R5, PT ;  /* 0x000000050400720c */ /* 0x000fd40003f26270 */
[----:B------:R-:W-:Y:S05]  /*6660*/  @P0 BRA `(.L_x_395) ;  /* 0x0000000000980947 */ /* 0x000fea0003800000 */
[----:B------:R-:W0:Y:S01]  /*6670*/  LDS.128 R4, [R3+0xc400] ;  /* 0x00c4000003047984 */ /* 0x000e220000000c00 */
[C---:B------:R-:W-:Y:S01]  /*6680*/  IMAD.U32 R29, R36.reuse, 0x10000, RZ ;  /* 0x00010000241d7824 */ /* 0x040fe200078e00ff */
[----:B------:R-:W-:Y:S01]  /*6690*/  LOP3.LUT R30, R36, 0xffff0000, RZ, 0xc0, !PT ;  /* 0xffff0000241e7812 */ /* 0x000fe200078ec0ff */
[C---:B------:R-:W-:Y:S01]  /*66a0*/  IMAD.U32 R27, R14.reuse, 0x10000, RZ ;  /* 0x000100000e1b7824 */ /* 0x040fe200078e00ff */
[----:B------:R-:W-:Y:S01]  /*66b0*/  LOP3.LUT R28, R14, 0xffff0000, RZ, 0xc0, !PT ;  /* 0xffff00000e1c7812 */ /* 0x000fe200078ec0ff */
[C---:B0-----:R-:W-:Y:S01]  /*66c0*/  IMAD.U32 R15, R4.reuse, 0x10000, RZ ;  /* 0x00010000040f7824 */ /* 0x041fe200078e00ff */
[----:B------:R-:W-:Y:S01]  /*66d0*/  LOP3.LUT R4, R4, 0xffff0000, RZ, 0xc0, !PT ;  /* 0xffff000004047812 */ /* 0x000fe200078ec0ff */
[C---:B------:R-:W-:Y:S01]  /*66e0*/  IMAD.U32 R20, R5.reuse, 0x10000, RZ ;  /* 0x0001000005147824 */ /* 0x040fe200078e00ff */
[----:B------:R-:W-:Y:S01]  /*66f0*/  LOP3.LUT R5, R5, 0xffff0000, RZ, 0xc0, !PT ;  /* 0xffff000005057812 */ /* 0x000fe200078ec0ff */
[C---:B------:R-:W-:Y:S01]  /*6700*/  IMAD.U32 R24, R6.reuse, 0x10000, RZ ;  /* 0x0001000006187824 */ /* 0x040fe200078e00ff */
[----:B------:R-:W-:Y:S01]  /*6710*/  LOP3.LUT R6, R6, 0xffff0000, RZ, 0xc0, !PT ;  /* 0xffff000006067812 */ /* 0x000fe200078ec0ff */
[C---:B------:R-:W-:Y:S01]  /*6720*/  FMUL.FTZ R32, R4.reuse, R29 ;  /* 0x0000001d04207220 */ /* 0x040fe20000410000 */
[----:B------:R-:W-:Y:S01]  /*6730*/  FMUL.FTZ R4, R4, R27 ;  /* 0x0000001b04047220 */ /* 0x000fe20000410000 */
[----:B------:R-:W-:Y:S01]  /*6740*/  FMUL.FTZ R31, R5, R30 ;  /* 0x0000001e051f7220 */ /* 0x000fe20000410000 */
[----:B------:R-:W-:-:S02]  /*6750*/  IMAD.U32 R25, R7, 0x10000, RZ ;  /* 0x0001000007197824 */ /* 0x000fc400078e00ff */
[C---:B------:R-:W-:Y:S01]  /*6760*/  FFMA.FTZ R32, R15.reuse, R27, -R32 ;  /* 0x0000001b0f207223 */ /* 0x040fe20000010820 */
[----:B------:R-:W-:Y:S01]  /*6770*/  FFMA.FTZ R29, R15, R29, R4 ;  /* 0x0000001d0f1d7223 */ /* 0x000fe20000010004 */
[-C--:B------:R-:W-:Y:S01]  /*6780*/  FMUL.FTZ R27, R5, R28.reuse ;  /* 0x0000001c051b7220 */ /* 0x080fe20000410000 */
[----:B------:R-:W-:Y:S01]  /*6790*/  FFMA.FTZ R31, R20, R28, -R31 ;  /* 0x0000001c141f7223 */ /* 0x000fe2000001081f */
[----:B------:R-:W-:Y:S01]  /*67a0*/  LOP3.LUT R7, R7, 0xffff0000, RZ, 0xc0, !PT ;  /* 0xffff000007077812 */ /* 0x000fe200078ec0ff */
[C---:B------:R-:W-:Y:S01]  /*67b0*/  IMAD.U32 R15, R12.reuse, 0x10000, RZ ;  /* 0x000100000c0f7824 */ /* 0x040fe200078e00ff */
[----:B------:R-:W-:Y:S01]  /*67c0*/  LOP3.LUT R28, R12, 0xffff0000, RZ, 0xc0, !PT ;  /* 0xffff00000c1c7812 */ /* 0x000fe200078ec0ff */
[C---:B------:R-:W-:Y:S01]  /*67d0*/  IMAD.U32 R5, R13.reuse, 0x10000, RZ ;  /* 0x000100000d057824 */ /* 0x040fe200078e00ff */
[----:B------:R-:W-:Y:S01]  /*67e0*/  LOP3.LUT R4, R13, 0xffff0000, RZ, 0xc0, !PT ;  /* 0xffff00000d047812 */ /* 0x000fe200078ec0ff */
[----:B------:R-:W-:Y:S01]  /*67f0*/  FFMA.FTZ R20, R20, R30, R27 ;  /* 0x0000001e14147223 */ /* 0x000fe2000001001b */
[C---:B------:R-:W-:Y:S01]  /*6800*/  FMUL.FTZ R27, R6.reuse, R15 ;  /* 0x0000000f061b7220 */ /* 0x040fe20000410000 */
[-C--:B------:R-:W-:Y:S01]  /*6810*/  FMUL.FTZ R30, R6, R5.reuse ;  /* 0x00000005061e7220 */ /* 0x080fe20000410000 */
        /* <DEDUP_REMOVED lines=8> */
[----:B------:R-:W-:Y:S02]  /*68a0*/  F2FP.BF16.F32.PACK_AB R6, R15, R6 ;  /* 0x000000060f06723e */ /* 0x000fe400000010ff */
[----:B------:R-:W-:-:S05]  /*68b0*/  F2FP.BF16.F32.PACK_AB R7, R28, R7 ;  /* 0x000000071c07723e */ /* 0x000fca00000010ff */
[----:B------:R0:W-:Y:S02]  /*68c0*/  STS.128 [R3+0xc400], R4 ;  /* 0x00c4000403007388 */ /* 0x0001e40000000c00 */
.L_x_395:
[----:B------:R-:W-:Y:S05]  /*68d0*/  BSYNC B2 ;  /* 0x0000000000027941 */ /* 0x000fea0003800000 */
.L_x_394:
[----:B------:R-:W-:Y:S05]  /*68e0*/  @P1 BRA `(.L_x_393) ;  /* 0x0000000000981947 */ /* 0x000fea0003800000 */
[----:B0-----:R-:W0:Y:S01]  /*68f0*/  LDS.128 R4, [R0] ;  /* 0x0000000000047984 */ /* 0x001e220000000c00 */
        /* <DEDUP_REMOVED lines=17> */
[C---:B------:R-:W-:Y:S01]  /*6a10*/  FFMA.FTZ R31, R20.reuse, R28, -R31 ;  /* 0x0000001c141f7223 */ /* 0x040fe2000001081f */
        /* <DEDUP_REMOVED lines=18> */
[----:B------:R1:W-:Y:S02]  /*6b40*/  STS.128 [R0], R4 ;  /* 0x0000000400007388 */ /* 0x0003e40000000c00 */
.L_x_393:
[----:B------:R-:W-:Y:S05]  /*6b50*/  BSYNC B1 ;  /* 0x0000000000017941 */ /* 0x000fea0003800000 */
.L_x_392:
[----:B01----:R-:W-:-:S05]  /*6b60*/  VIADD R4, R18, 0x60 ;  /* 0x0000006012047836 */ /* 0x003fca0000000000 */
[----:B------:R-:W-:-:S13]  /*6b70*/  ISETP.GE.AND P0, PT, R4, R21, PT ;  /* 0x000000150400720c */ /* 0x000fda0003f06270 */
        /* <DEDUP_REMOVED lines=11> */
[----:B------:R-:W-:Y:S02]  /*6c30*/  LOP3.LUT R28, R14, 0xffff0000, RZ, 0xc0, !PT ;  /* 0xffff00000e1c7812 */ /* 0x000fe400078ec0ff */
[----:B------:R-:W-:Y:S01]  /*6c40*/  LOP3.LUT R31, R12, 0xffff0000, RZ, 0xc0, !PT ;  /* 0xffff00000c1f7812 */ /* 0x000fe200078ec0ff */
[C---:B0-----:R-:W-:Y:S01]  /*6c50*/  IMAD.U32 R15, R4.reuse, 0x10000, RZ ;  /* 0x00010000040f7824 */ /* 0x041fe200078e00ff */
[----:B------:R-:W-:Y:S01]  /*6c60*/  LOP3.LUT R4, R4, 0xffff0000, RZ, 0xc0, !PT ;  /* 0xffff000004047812 */ /* 0x000fe200078ec0ff */
[C---:B------:R-:W-:Y:S01]  /*6c70*/  IMAD.U32 R20, R5.reuse, 0x10000, RZ ;  /* 0x0001000005147824 */ /* 0x040fe200078e00ff */
[----:B------:R-:W-:Y:S01]  /*6c80*/  LOP3.LUT R5, R5, 0xffff0000, RZ, 0xc0, !PT ;  /* 0xffff000005057812 */ /* 0x000fe200078ec0ff */
[C---:B------:R-:W-:Y:S01]  /*6c90*/  IMAD.U32 R14, R6.reuse, 0x10000, RZ ;  /* 0x00010000060e7824 */ /* 0x040fe200078e00ff */
[----:B------:R-:W-:Y:S01]  /*6ca0*/  LOP3.LUT R6, R6, 0xffff0000, RZ, 0xc0, !PT ;  /* 0xffff000006067812 */ /* 0x000fe200078ec0ff */
[-C--:B------:R-:W-:Y:S01]  /*6cb0*/  FMUL.FTZ R24, R29, R4.reuse ;  /* 0x000000041d187220 */ /* 0x080fe20000410000 */
[----:B------:R-:W-:Y:S01]  /*6cc0*/  FMUL.FTZ R26, R27, R4 ;  /* 0x000000041b1a7220 */ /* 0x000fe20000410000 */
[----:B------:R-:W-:Y:S01]  /*6cd0*/  FMUL.FTZ R25, R36, R5 ;  /* 0x0000000524197220 */ /* 0x000fe20000410000 */
[----:B------:R-:W-:-:S02]  /*6ce0*/  IMAD.U32 R21, R7, 0x10000, RZ ;  /* 0x0001000007157824 */ /* 0x000fc400078e00ff */
[-C--:B------:R-:W-:Y:S01]  /*6cf0*/  FFMA.FTZ R4, R27, R15.reuse, -R24 ;  /* 0x0000000f1b047223 */ /* 0x080fe20000010818 */
[----:B------:R-:W-:Y:S01]  /*6d00*/  FFMA.FTZ R15, R29, R15, R26 ;  /* 0x0000000f1d0f7223 */ /* 0x000fe2000001001a */
[C---:B------:R-:W-:Y:S01]  /*6d10*/  FMUL.FTZ R27, R28.reuse, R5 ;  /* 0x000000051c1b7220 */ /* 0x040fe20000410000 */
[----:B------:R-:W-:Y:S01]  /*6d20*/  LOP3.LUT R7, R7, 0xffff0000, RZ, 0xc0, !PT ;  /* 0xffff000007077812 */ /* 0x000fe200078ec0ff */
[-C--:B------:R-:W-:Y:S01]  /*6d30*/  FFMA.FTZ R5, R28, R20.reuse, -R25 ;  /* 0x000000141c057223 */ /* 0x080fe20000010819 */
[C---:B------:R-:W-:Y:S01]  /*6d40*/  LOP3.LUT R29, R13.reuse, 0xffff0000, RZ, 0xc0, !PT ;  /* 0xffff00000d1d7812 */ /* 0x040fe200078ec0ff */
[----:B------:R-:W-:Y:S02]  /*6d50*/  IMAD.U32 R28, R12, 0x10000, RZ ;  /* 0x000100000c1c7824 */ /* 0x000fe400078e00ff */
[----:B------:R-:W-:Y:S01]  /*6d60*/  FFMA.FTZ R20, R36, R20, R27 ;  /* 0x0000001424147223 */ /* 0x000fe2000001001b */
[----:B------:R-:W-:Y:S02]  /*6d70*/  IMAD.U32 R26, R13, 0x10000, RZ ;  /* 0x000100000d1a7824 */ /* 0x000fe400078e00ff */
[-C--:B------:R-:W-:Y:S01]  /*6d80*/  FMUL.FTZ R12, R31, R7.reuse ;  /* 0x000000071f0c7220 */ /* 0x080fe20000410000 */
[-C--:B------:R-:W-:Y:S01]  /*6d90*/  FMUL.FTZ R13, R28, R6.reuse ;  /* 0x000000061c0d7220 */ /* 0x080fe20000410000 */
[C---:B------:R-:W-:Y:S01]  /*6da0*/  FMUL.FTZ R24, R29.reuse, R7 ;  /* 0x000000071d187220 */ /* 0x040fe20000410000 */
[C---:B------:R-:W-:Y:S01]  /*6db0*/  FMUL.FTZ R25, R26.reuse, R6 ;  /* 0x000000061a197220 */ /* 0x040fe20000410000 */
[-C--:B------:R-:W-:Y:S01]  /*6dc0*/  FFMA.FTZ R7, R29, R21.reuse, -R12 ;  /* 0x000000151d077223 */ /* 0x080fe2000001080c */
[-C--:B------:R-:W-:Y:S01]  /*6dd0*/  FFMA.FTZ R6, R26, R14.reuse, -R13 ;  /* 0x0000000e1a067223 */ /* 0x080fe2000001080d */
[----:B------:R-:W-:Y:S01]  /*6de0*/  FFMA.FTZ R24, R31, R21, R24 ;  /* 0x000000151f187223 */ /* 0x000fe20000010018 */
[----:B------:R-:W-:Y:S01]  /*6df0*/  FFMA.FTZ R25, R28, R14, R25 ;  /* 0x0000000e1c197223 */ /* 0x000fe20000010019 */
[----:B------:R-:W-:-:S02]  /*6e00*/  F2FP.BF16.F32.PACK_AB R4, R15, R4 ;  /* 0x000000040f04723e */ /* 0x000fc400000010ff */
[----:B------:R-:W-:Y:S02]  /*6e10*/  F2FP.BF16.F32.PACK_AB R5, R20, R5 ;  /* 0x000000051405723e */ /* 0x000fe400000010ff */
[----:B------:R-:W-:Y:S02]  /*6e20*/  F2FP.BF16.F32.PACK_AB R6, R25, R6 ;  /* 0x000000061906723e */ /* 0x000fe400000010ff */
[----:B------:R-:W-:-:S05]  /*6e30*/  F2FP.BF16.F32.PACK_AB R7, R24, R7 ;  /* 0x000000071807723e */ /* 0x000fca00000010ff */
[----:B------:R0:W-:Y:S02]  /*6e40*/  STS.128 [R3+0xf400], R4 ;  /* 0x00f4000403007388 */ /* 0x0001e40000000c00 */
.L_x_398:
[----:B------:R-:W-:Y:S05]  /*6e50*/  BSYNC B1 ;  /* 0x0000000000017941 */ /* 0x000fea0003800000 */
.L_x_397:
[----:B------:R-:W-:Y:S05]  /*6e60*/  @P1 BRA `(.L_x_396) ;  /* 0x00000010005c1947 */ /* 0x000fea0003800000 */
[----:B0-----:R-:W0:Y:S01]  /*6e70*/  LDS.128 R4, [R0+0x3000] ;  /* 0x0030000000047984 */ /* 0x001e220000000c00 */
        /* <DEDUP_REMOVED lines=17> */
[----:B------:R-:W-:Y:S01]  /*6f90*/  FMUL.FTZ R15, R24, R5 ;  /* 0x00000005180f7220 */ /* 0x000fe20000410000 */
[----:B------:R-:W-:Y:S01]  /*6fa0*/  LOP3.LUT R6, R6, 0xffff0000, RZ, 0xc0, !PT ;  /* 0xffff000006067812 */ /* 0x000fe200078ec0ff */
[-C--:B------:R-:W-:Y:S01]  /*6fb0*/  FFMA.FTZ R5, R24, R12.reuse, -R13 ;  /* 0x0000000c18057223 */ /* 0x080fe2000001080d */
[----:B------:R-:W-:Y:S01]  /*6fc0*/  LOP3.LUT R20, R9, 0xffff0000, RZ, 0xc0, !PT ;  /* 0xffff000009147812 */ /* 0x000fe200078ec0ff */
[----:B------:R-:W-:Y:S02]  /*6fd0*/  IMAD.U32 R24, R11, 0x10000, RZ ;  /* 0x000100000b187824 */ /* 0x000fe400078e00ff */
[----:B------:R-:W-:Y:S01]  /*6fe0*/  FFMA.FTZ R12, R26, R12, R15 ;  /* 0x0000000c1a0c7223 */ /* 0x000fe2000001000f */
[----:B------:R-:W-:Y:S02]  /*6ff0*/  IMAD.U32 R14, R9, 0x10000, RZ ;  /* 0x00010000090e7824 */ /* 0x000fe400078e00ff */
[-C--:B------:R-:W-:Y:S01]  /*7000*/  FMUL.FTZ R13, R28, R7.reuse ;  /* 0x000000071c0d7220 */ /* 0x080fe20000410000 */
[-C--:B------:R-:W-:Y:S01]  /*7010*/  FMUL.FTZ R9, R24, R6.reuse ;  /* 0x0000000618097220 */ /* 0x080fe20000410000 */
[----:B------:R-:W-:Y:S01]  /*7020*/  FMUL.FTZ R15, R20, R7 ;  /* 0x00000007140f7220 */ /* 0x000fe20000410000 */
[----:B------:R-:W-:Y:S01]  /*7030*/  FMUL.FTZ R11, R14, R6 ;  /* 0x000000060e0b7220 */ /* 0x000fe20000410000 */
[----:B------:R-:W-:Y:S01]  /*7040*/  FFMA.FTZ R7, R20, R10, -R13 ;  /* 0x0000000a14077223 */ /* 0x000fe2000001080d */
[----:B------:R-:W-:Y:S01]  /*7050*/  FFMA.FTZ R6, R14, R8, -R9 ;  /* 0x000000080e067223 */ /* 0x000fe20000010809 */
[----:B------:R-:W-:Y:S01]  /*7060*/  FFMA.FTZ R10, R28, R10, R15 ;  /* 0x0000000a1c0a7223 */ /* 0x000fe2000001000f */
[----:B------:R-:W-:Y:S01]  /*7070*/  FFMA.FTZ R11, R24, R8, R11 ;  /* 0x00000008180b7223 */ /* 0x000fe2000001000b */
[----:B------:R-:W-:-:S02]  /*7080*/  F2FP.BF16.F32.PACK_AB R4, R3, R4 ;  /* 0x000000040304723e */ /* 0x000fc400000010ff */
[----:B------:R-:W-:Y:S02]  /*7090*/  F2FP.BF16.F32.PACK_AB R5, R12, R5 ;  /* 0x000000050c05723e */ /* 0x000fe400000010ff */
[----:B------:R-:W-:Y:S02]  /*70a0*/  F2FP.BF16.F32.PACK_AB R6, R11, R6 ;  /* 0x000000060b06723e */ /* 0x000fe400000010ff */
[----:B------:R-:W-:-:S05]  /*70b0*/  F2FP.BF16.F32.PACK_AB R7, R10, R7 ;  /* 0x000000070a07723e */ /* 0x000fca00000010ff */
[----:B------:R1:W-:Y:S01]  /*70c0*/  STS.128 [R0+0x3000], R4 ;  /* 0x0030000400007388 */ /* 0x0003e20000000c00 */
[----:B------:R-:W-:Y:S05]  /*70d0*/  BRA `(.L_x_396) ;  /* 0x0000000c00c07947 */ /* 0x000fea0003800000 */
.L_x_383:
[----:B------:R-:W0:Y:S01]  /*70e0*/  LDC R3, c[0x0][0x3d4] ;  /* 0x0000f500ff037b82 */ /* 0x000e220000000800 */
[----:B------:R-:W-:Y:S01]  /*70f0*/  IMAD R25, R33, -0xc0, R25 ;  /* 0xffffff4021197824 */ /* 0x000fe200078e0219 */
[----:B------:R-:W2:Y:S01]  /*7100*/  LDL R8, [R1+0x50] ;  /* 0x0000500001087983 */ /* 0x000ea20000100800 */
[----:B------:R-:W-:Y:S02]  /*7110*/  CS2R R4, SRZ ;  /* 0x0000000000047805 */ /* 0x000fe4000001ff00 */
[----:B------:R-:W-:Y:S02]  /*7120*/  CS2R R6, SRZ ;  /* 0x0000000000067805 */ /* 0x000fe4000001ff00 */
[----:B------:R-:W-:Y:S02]  /*7130*/  CS2R R26, SRZ ;  /* 0x00000000001a7805 */ /* 0x000fe4000001ff00 */
[----:B------:R-:W-:Y:S02]  /*7140*/  VIMNMX R21, R25, 0xc0, PT ;  /* 0x000000c019157848 */ /* 0x000fe40003fe0100 */
[----:B------:R-:W-:-:S02]  /*7150*/  CS2R R24, SRZ ;  /* 0x0000000000187805 */ /* 0x000fc4000001ff00 */
[----:B0-----:R-:W-:-:S04]  /*7160*/  ISETP.GE.AND P0, PT, R16, R3, PT ;  /* 0x000000031000720c */ /* 0x001fc80003f06270 */
[----:B------:R-:W-:-:S13]  /*7170*/  ISETP.GE.OR P1, PT, R18, R21, P0 ;  /* 0x000000151200720c */ /* 0x000fda0000726670 */
[----:B------:R0:W5:Y:S04]  /*7180*/  @!P1 LDG.E.128 R4, desc[UR56][R42.64] ;  /* 0x000000382a049981 */ /* 0x000168000c1e1d00 */
[----:B------:R0:W5:Y:S01]  /*7190*/  @!P1 LDG.E.128 R24, desc[UR56][R40.64] ;  /* 0x0000003828189981 */ /* 0x000162000c1e1d00 */
[----:B------:R-:W-:Y:S01]  /*71a0*/  UMOV UR4, 0xffffffff ;  /* 0xffffffff00047882 */ /* 0x000fe20000000000 */
[----:B--2---:R-:W-:Y:S02]  /*71b0*/  LEA.HI R0, R8, R8, RZ, 0x1 ;  /* 0x0000000808007211 */ /* 0x004fe400078f08ff */
[----:B0-----:R-:W-:Y:S05]  /*71c0*/  BRA.DIV UR4, `(.L_x_399) ;  /* 0x000000e204e47947 */ /* 0x001fea000b800000 */
.L_x_569:
[----:B------:R-:W-:Y:S01]  /*71d0*/  UMOV UR4, 0xffffffff ;  /* 0xffffffff00047882 */ /* 0x000fe20000000000 */
[----:B------:R-:W-:Y:S02]  /*71e0*/  LOP3.LUT R0, R0, 0xfffffffe, RZ, 0xc0, !PT ;  /* 0xfffffffe00007812 */ /* 0x000fe400078ec0ff */
[----:B------:R-:W-:Y:S05]  /*71f0*/  BRA.DIV UR4, `(.L_x_400) ;  /* 0x000000e604007947 */ /* 0x000fea000b800000 */
.L_x_572:
[----:B------:R-:W-:Y:S01]  /*7200*/  UMOV UR4, 0xffffffff ;  /* 0xffffffff00047882 */ /* 0x000fe20000000000 */
[----:B------:R-:W-:Y:S02]  /*7210*/  IMAD.IADD R0, R8, 0x1, -R0 ;  /* 0x0000000108007824 */ /* 0x000fe400078e0a00 */
[----:B------:R-:W-:Y:S05]  /*7220*/  BRA.DIV UR4, `(.L_x_401) ;  /* 0x000000e6041c7947 */ /* 0x000fea000b800000 */
.L_x_575:
[----:B------:R-:W-:Y:S01]  /*7230*/  UMOV UR4, 0xffffffff ;  /* 0xffffffff00047882 */ /* 0x000fe20000000000 */
[----:B------:R-:W-:Y:S02]  /*7240*/  SHF.L.U32 R9, R0, 0x1f, RZ ;  /* 0x0000001f00097819 */ /* 0x000fe400000006ff */
[----:B------:R-:W-:Y:S05]  /*7250*/  BRA.DIV UR4, `(.L_x_402) ;  /* 0x000000e604387947 */ /* 0x000fea000b800000 */
.L_x_578:
[----:B------:R-:W0:Y:S01]  /*7260*/  SYNCS.PHASECHK.TRANS64.TRYWAIT P1, [R2+URZ+0x30800], R9 ;  /* 0x03080009020075a7 */ /* 0x000e22000802017f */
[C---:B------:R-:W-:Y:S01]  /*7270*/  VIADD R0, R18.reuse, 0x60 ;  /* 0x0000006012007836 */ /* 0x040fe20000000000 */
[-C--:B------:R-:W-:Y:S01]  /*7280*/  ISETP.GE.OR P2, PT, R18, R21.reuse, P0 ;  /* 0x000000151200720c */ /* 0x080fe20000746670 */
[----:B-----5:R-:W-:Y:S01]  /*7290*/  IMAD.MOV.U32 R20, RZ, RZ, R4 ;  /* 0x000000ffff147224 */ /* 0x020fe200078e0004 */
[--C-:B------:R-:W-:Y:S01]  /*72a0*/  SHF.R.U64 R4, R4, 0x10, R5.reuse ;  /* 0x0000001004047819 */ /* 0x100fe20000001205 */
[----:B------:R-:W-:Y:S01]  /*72b0*/  IMAD.MOV.U32 R12, RZ, RZ, R6 ;  /* 0x000000ffff0c7224 */ /* 0x000fe200078e0006 */
[----:B------:R-:W-:Y:S01]  /*72c0*/  ISETP.GE.OR P0, PT, R0, R21, P0 ;  /* 0x000000150000720c */ /* 0x000fe20000706670 */
[--C-:B------:R-:W-:Y:S01]  /*72d0*/  IMAD.MOV.U32 R0, RZ, RZ, R5.reuse ;  /* 0x000000ffff007224 */ /* 0x100fe200078e0005 */
[----:B------:R-:W-:Y:S01]  /*72e0*/  SHF.R.U32.HI R5, RZ, 0x10, R5 ;  /* 0x00000010ff057819 */ /* 0x000fe20000011605 */
[--C-:B------:R-:W-:Y:S01]  /*72f0*/  IMAD.MOV.U32 R21, RZ, RZ, R7.reuse ;  /* 0x000000ffff157224 */ /* 0x100fe200078e0007 */
[--C-:B------:R-:W-:Y:S01]  /*7300*/  SHF.R.U64 R6, R6, 0x10, R7.reuse ;  /* 0x0000001006067819 */ /* 0x100fe20000001207 */
[----:B------:R-:W-:Y:S01]  /*7310*/  IMAD.MOV.U32 R13, RZ, RZ, R24 ;  /* 0x000000ffff0d7224 */ /* 0x000fe200078e0018 */
[----:B------:R-:W-:Y:S01]  /*7320*/  SHF.R.U32.HI R7, RZ, 0x10, R7 ;  /* 0x00000010ff077819 */ /* 0x000fe20000011607 */
[----:B------:R-:W-:Y:S01]  /*7330*/  IMAD.MOV.U32 R14, RZ, RZ, R25 ;  /* 0x000000ffff0e7224 */ /* 0x000fe200078e0019 */
[----:B------:R-:W-:Y:S01]  /*7340*/  PRMT R20, R20, 0x5410, R4 ;  /* 0x0000541014147816 */ /* 0x000fe20000000004 */
[----:B------:R-:W-:Y:S01]  /*7350*/  IMAD.MOV.U32 R15, RZ, RZ, R26 ;  /* 0x000000ffff0f7224 */ /* 0x000fe200078e001a */
[----:B------:R-:W-:Y:S01]  /*7360*/  PRMT R4, R4, 0x5410, R5 ;  /* 0x0000541004047816 */ /* 0x000fe20000000005 */
[----:B------:R-:W-:Y:S01]  /*7370*/  IMAD.MOV.U32 R5, RZ, RZ, R27 ;  /* 0x000000ffff057224 */ /* 0x000fe200078e001b */
[----:B------:R-:W-:Y:S01]  /*7380*/  PRMT R12, R12, 0x5410, R6 ;  /* 0x000054100c0c7816 */ /* 0x000fe20000000006 */
[----:B------:R-:W-:Y:S01]  /*7390*/  BSSY B1, `(.L_x_403) ;  /* 0x000000c000017945 */ /* 0x000fe20003800000 */
[----:B------:R-:W-:-:S02]  /*73a0*/  PRMT R21, R21, 0x5410, R7 ;  /* 0x0000541015157816 */ /* 0x000fc40000000007 */
[--C-:B------:R-:W-:Y:S02]  /*73b0*/  SHF.R.U64 R6, R24, 0x10, R25.reuse ;  /* 0x0000001018067819 */ /* 0x100fe40000001219 */
[----:B------:R-:W-:Y:S02]  /*73c0*/  SHF.R.U32.HI R7, RZ, 0x10, R25 ;  /* 0x00000010ff077819 */ /* 0x000fe40000011619 */
[--C-:B------:R-:W-:Y:S02]  /*73d0*/  SHF.R.U64 R8, R26, 0x10, R27.reuse ;  /* 0x000000101a087819 */ /* 0x100fe4000000121b */
[----:B------:R-:W-:Y:S02]  /*73e0*/  SHF.R.U32.HI R10, RZ, 0x10, R27 ;  /* 0x00000010ff0a7819 */ /* 0x000fe4000001161b */
[----:B------:R-:W-:Y:S02]  /*73f0*/  PRMT R0, R0, 0x5410, R5 ;  /* 0x0000541000007816 */ /* 0x000fe40000000005 */
[----:B------:R-:W-:-:S02]  /*7400*/  PRMT R13, R13, 0x5410, R6 ;  /* 0x000054100d0d7816 */ /* 0x000fc40000000006 */
[----:B------:R-:W-:Y:S02]  /*7410*/  PRMT R14, R14, 0x5410, R7 ;  /* 0x000054100e0e7816 */ /* 0x000fe40000000007 */
[----:B------:R-:W-:Y:S02]  /*7420*/  PRMT R15, R15, 0x5410, R8 ;  /* 0x000054100f0f7816 */ /* 0x000fe40000000008 */
[----:B------:R-:W-:Y:S01]  /*7430*/  PRMT R5, R5, 0x5410, R10 ;  /* 0x0000541005057816 */ /* 0x000fe2000000000a */
[----:B0-----:R-:W-:Y:S06]  /*7440*/  @!P1 BRA `(.L_x_404) ;  /* 0x000000e000e49947 */ /* 0x001fec0003800000 */
.L_x_579:
[----:B------:R-:W-:Y:S05]  /*7450*/  BSYNC B1 ;  /* 0x0000000000017941 */ /* 0x000fea0003800000 */
.L_x_403:
[----:B------:R-:W-:Y:S01]  /*7460*/  BSSY B1, `(.L_x_405) ;  /* 0x0000062000017945 */ /* 0x000fe20003800000 */
[C---:B------:R-:W-:Y:S02]  /*7470*/  PRMT R24, R0.reuse, 0x7610, R4 ;  /* 0x0000761000187816 */ /* 0x040fe40000000004 */
[----:B------:R-:W-:Y:S01]  /*7480*/  PRMT R0, R0, 0x7632, R5 ;  /* 0x0000763200007816 */ /* 0x000fe20000000005 */
[----:B------:R-:W-:Y:S06]  /*7490*/  @P2 BRA `(.L_x_406) ;  /* 0x0000000400782947 */ /* 0x000fec0003800000 */
[----:B------:R-:W2:Y:S01]  /*74a0*/  LDL R7, [R1+0x28] ;  /* 0x0000280001077983 */ /* 0x000ea20000100800 */
[----:B------:R-:W-:Y:S01]  /*74b0*/  IMAD.IADD R5, R16, 0x1, R3 ;  /* 0x0000000110057824 */ /* 0x000fe200078e0203 */
[C---:B------:R-:W-:Y:S01]  /*74c0*/  LOP3.LUT R33, R13.reuse, 0xffff0000, RZ, 0xc0, !PT ;  /* 0xffff00000d217812 */ /* 0x040fe200078ec0ff */
[----:B------:R-:W-:Y:S01]  /*74d0*/  IMAD.U32 R36, R13, 0x10000, RZ ;  /* 0x000100000d247824 */ /* 0x000fe200078e00ff */
[----:B------:R-:W1:Y:S01]  /*74e0*/  S2R R6, SR_TID.X ;  /* 0x0000000000067919 */ /* 0x000e620000002100 */
[----:B------:R-:W-:Y:S02]  /*74f0*/  IMAD.U32 R34, R20, 0x10000, RZ ;  /* 0x0001000014227824 */ /* 0x000fe400078e00ff */
[----:B-1----:R-:W-:-:S05]  /*7500*/  VIADD R10, R6, 0xffffff80 ;  /* 0xffffff80060a7836 */ /* 0x002fca0000000000 */
[----:B------:R-:W-:-:S04]  /*7510*/  SHF.R.S32.HI R8, RZ, 0x1f, R10 ;  /* 0x0000001fff087819 */ /* 0x000fc8000001140a */
[----:B------:R-:W-:-:S04]  /*7520*/  LEA.HI R8, R8, R10, RZ, 0x5 ;  /* 0x0000000a08087211 */ /* 0x000fc800078f28ff */
[----:B------:R-:W-:Y:S01]  /*7530*/  SHF.R.S32.HI R8, RZ, 0x5, R8 ;  /* 0x00000005ff087819 */ /* 0x000fe20000011408 */
[----:B--2---:R-:W-:-:S05]  /*7540*/  IMAD.SHL.U32 R4, R7, 0x40, RZ ;  /* 0x0000004007047824 */ /* 0x004fca00078e00ff */
[----:B------:R-:W-:-:S04]  /*7550*/  LOP3.LUT R6, R4, 0x1c0, RZ, 0xc0, !PT ;  /* 0x000001c004067812 */ /* 0x000fc800078ec0ff */
[C---:B------:R-:W-:Y:S02]  /*7560*/  LOP3.LUT R4, R6.reuse, 0x38, R16, 0xf8, !PT ;  /* 0x0000003806047812 */ /* 0x040fe400078ef810 */
[----:B------:R-:W-:Y:S02]  /*7570*/  SHF.R.U32.HI R7, RZ, 0x3, R6 ;  /* 0x00000003ff077819 */ /* 0x000fe40000011606 */
[----:B------:R-:W-:Y:S02]  /*7580*/  LOP3.LUT R6, R6, 0x38, R5, 0xf8, !PT ;  /* 0x0000003806067812 */ /* 0x000fe400078ef805 */
[-C--:B------:R-:W-:Y:S02]  /*7590*/  LOP3.LUT R4, R4, R7.reuse, RZ, 0x3c, !PT ;  /* 0x0000000704047212 */ /* 0x080fe400078e3cff */
[----:B------:R-:W-:-:S03]  /*75a0*/  LOP3.LUT R6, R6, R7, RZ, 0x3c, !PT ;  /* 0x0000000706067212 */ /* 0x000fc600078e3cff */
[C---:B------:R-:W-:Y:S02]  /*75b0*/  IMAD R5, R8.reuse, 0x200, R4 ;  /* 0x0000020008057824 */ /* 0x040fe400078e0204 */
[----:B0-----:R-:W-:Y:S02]  /*75c0*/  IMAD R9, R8, 0x200, R6 ;  /* 0x0000020008097824 */ /* 0x001fe400078e0206 */
[--C-:B------:R-:W-:Y:S02]  /*75d0*/  IMAD R42, R5, 0x2, R2.reuse ;  /* 0x00000002052a7824 */ /* 0x100fe400078e0202 */
[----:B------:R-:W-:-:S03]  /*75e0*/  IMAD R44, R9, 0x2, R2 ;  /* 0x00000002092c7824 */ /* 0x000fc600078e0202 */
[----:B------:R-:W0:Y:S04]  /*75f0*/  LDS.128 R4, [R42+0xc400] ;  /* 0x00c400002a047984 */ /* 0x000e280000000c00 */
[----:B------:R-:W1:Y:S01]  /*7600*/  LDS.128 R8, [R44+0xc400] ;  /* 0x00c400002c087984 */ /* 0x000e620000000c00 */
[C---:B0-----:R-:W-:Y:S01]  /*7610*/  IMAD.U32 R25, R4.reuse, 0x10000, RZ ;  /* 0x0001000004197824 */ /* 0x041fe200078e00ff */
[----:B------:R-:W-:Y:S01]  /*7620*/  LOP3.LUT R4, R4, 0xffff0000, RZ, 0xc0, !PT ;  /* 0xffff000004047812 */ /* 0x000fe200078ec0ff */
[C---:B------:R-:W-:Y:S01]  /*7630*/  IMAD.U32 R27, R6.reuse, 0x10000, RZ ;  /* 0x00010000061b7824 */ /* 0x040fe200078e00ff */
[----:B------:R-:W-:Y:S01]  /*7640*/  LOP3.LUT R6, R6, 0xffff0000, RZ, 0xc0, !PT ;  /* 0xffff000006067812 */ /* 0x000fe200078ec0ff */
[C---:B-1----:R-:W-:Y:S01]  /*7650*/  IMAD.U32 R29, R8.reuse, 0x10000, RZ ;  /* 0x00010000081d7824 */ /* 0x042fe200078e00ff */
[----:B------:R-:W-:Y:S01]  /*7660*/  LOP3.LUT R8, R8, 0xffff0000, RZ, 0xc0, !PT ;  /* 0xffff000008087812 */ /* 0x000fe200078ec0ff */
[C---:B------:R-:W-:Y:S01]  /*7670*/  IMAD.U32 R31, R10.reuse, 0x10000, RZ ;  /* 0x000100000a1f7824 */ /* 0x040fe200078e00ff */
[----:B------:R-:W-:Y:S01]  /*7680*/  LOP3.LUT R10, R10, 0xffff0000, RZ, 0xc0, !PT ;  /* 0xffff00000a0a7812 */ /* 0x000fe200078ec0ff */
[C---:B------:R-:W-:Y:S01]  /*7690*/  FMUL.FTZ R38, R29.reuse, R36 ;  /* 0x000000241d267220 */ /* 0x040fe20000410000 */
[-C--:B------:R-:W-:Y:S01]  /*76a0*/  FMUL.FTZ R40, R29, R34.reuse ;  /* 0x000000221d287220 */ /* 0x080fe20000410000 */
[----:B------:R-:W-:Y:S01]  /*76b0*/  LOP3.LUT R29, R20, 0xffff0000, RZ, 0xc0, !PT ;  /* 0xffff0000141d7812 */ /* 0x000fe200078ec0ff */
[----:B------:R-:W-:Y:S01]  /*76c0*/  FMUL.FTZ R37, R8, R33 ;  /* 0x0000002108257220 */ /* 0x000fe20000410000 */
[----:B------:R-:W-:Y:S01]  /*76d0*/  FFMA.FTZ R39, R25, R34, -R38 ;  /* 0x0000002219277223 */ /* 0x000fe20000010826 */
[----:B------:R-:W-:-:S02]  /*76e0*/  IMAD.U32 R38, R15, 0x10000, RZ ;  /* 0x000100000f267824 */ /* 0x000fc400078e00ff */
[----:B------:R-:W-:Y:S01]  /*76f0*/  FFMA.FTZ R40, R25, R36, R40 ;  /* 0x0000002419287223 */ /* 0x000fe20000010028 */
[----:B------:R-:W-:Y:S02]  /*7700*/  IMAD.U32 R34, R12, 0x10000, RZ ;  /* 0x000100000c227824 */ /* 0x000fe400078e00ff */
[-C--:B------:R-:W-:Y:S01]  /*7710*/  FMUL.FTZ R25, R8, R29.reuse ;  /* 0x0000001d08197220 */ /* 0x080fe20000410000 */
[----:B------:R-:W-:Y:S01]  /*7720*/  FFMA.FTZ R36, R4, R29, -R37 ;  /* 0x0000001d04247223 */ /* 0x000fe20000010825 */
[----:B------:R-:W-:Y:S01]  /*7730*/  FMUL.FTZ R8, R31, R38 ;  /* 0x000000261f087220 */ /* 0x000fe20000410000 */
[----:B------:R-:W-:Y:S01]  /*7740*/  LOP3.LUT R37, R15, 0xffff0000, RZ, 0xc0, !PT ;  /* 0xffff00000f257812 */ /* 0x000fe200078ec0ff */
[-C--:B------:R-:W-:Y:S01]  /*7750*/  FMUL.FTZ R31, R31, R34.reuse ;  /* 0x000000221f1f7220 */ /* 0x080fe20000410000 */
[----:B------:R-:W-:Y:S01]  /*7760*/  LOP3.LUT R29, R12, 0xffff0000, RZ, 0xc0, !PT ;  /* 0xffff00000c1d7812 */ /* 0x000fe200078ec0ff */
[----:B------:R-:W-:Y:S01]  /*7770*/  FFMA.FTZ R34, R27, R34, -R8 ;  /* 0x000000221b227223 */ /* 0x000fe20000010808 */
[----:B------:R-:W-:-:S02]  /*7780*/  IMAD.U32 R30, R9, 0x10000, RZ ;  /* 0x00010000091e7824 */ /* 0x000fc400078e00ff */
[----:B------:R-:W-:Y:S01]  /*7790*/  FFMA.FTZ R38, R27, R38, R31 ;  /* 0x000000261b267223 */ /* 0x000fe2000001001f */
[----:B------:R-:W-:Y:S01]  /*77a0*/  FMUL.FTZ R27, R10, R37 ;  /* 0x000000250a1b7220 */ /* 0x000fe20000410000 */
[----:B------:R-:W-:Y:S02]  /*77b0*/  IMAD.U32 R31, R14, 0x10000, RZ ;  /* 0x000100000e1f7824 */ /* 0x000fe400078e00ff */
[----:B------:R-:W-:Y:S01]  /*77c0*/  FFMA.FTZ R33, R4, R33, R25 ;  /* 0x0000002104217223 */ /* 0x000fe20000010019 */
[----:B------:R-:W-:Y:S02]  /*77d0*/  IMAD.U32 R26, R5, 0x10000, RZ ;  /* 0x00010000051a7824 */ /* 0x000fe400078e00ff */
[-C--:B------:R-:W-:Y:S01]  /*77e0*/  FMUL.FTZ R45, R10, R29.reuse ;  /* 0x0000001d0a2d7220 */ /* 0x080fe20000410000 */
[----:B------:R-:W-:Y:S02]  /*77f0*/  IMAD.U32 R25, R24, 0x10000, RZ ;  /* 0x0001000018197824 */ /* 0x000fe400078e00ff */
[----:B------:R-:W-:Y:S01]  /*7800*/  FFMA.FTZ R43, R6, R29, -R27 ;  /* 0x0000001d062b7223 */ /* 0x000fe2000001081b */
[----:B------:R-:W-:Y:S01]  /*7810*/  FMUL.FTZ R41, R30, R31 ;  /* 0x0000001f1e297220 */ /* 0x000fe20000410000 */
[----:B------:R-:W-:-:S02]  /*7820*/  IMAD.U32 R32, R11, 0x10000, RZ ;  /* 0x000100000b207824 */ /* 0x000fc400078e00ff */
[----:B------:R-:W-:Y:S01]  /*7830*/  FMUL.FTZ R30, R30, R25 ;  /* 0x000000191e1e7220 */ /* 0x000fe20000410000 */
[----:B------:R-:W-:Y:S02]  /*7840*/  IMAD.U32 R29, R0, 0x10000, RZ ;  /* 0x00010000001d7824 */ /* 0x000fe400078e00ff */
[----:B------:R-:W-:Y:S01]  /*7850*/  FFMA.FTZ R45, R6, R37, R45 ;  /* 0x00000025062d7223 */ /* 0x000fe2000001002d */
[----:B------:R-:W-:Y:S02]  /*7860*/  IMAD.U32 R27, R21, 0x10000, RZ ;  /* 0x00010000151b7824 */ /* 0x000fe400078e00ff */
[----:B------:R-:W-:Y:S01]  /*7870*/  FFMA.FTZ R41, R26, R25, -R41 ;  /* 0x000000191a297223 */ /* 0x000fe20000010829 */
[----:B------:R-:W-:Y:S01]  /*7880*/  IMAD.U32 R28, R7, 0x10000, RZ ;  /* 0x00010000071c7824 */ /* 0x000fe200078e00ff */
[----:B------:R-:W-:Y:S01]  /*7890*/  LOP3.LUT R9, R9, 0xffff0000, RZ, 0xc0, !PT ;  /* 0xffff000009097812 */ /* 0x000fe200078ec0ff */
[C---:B------:R-:W-:Y:S01]  /*78a0*/  FMUL.FTZ R37, R32.reuse, R29 ;  /* 0x0000001d20257220 */ /* 0x040fe20000410000 */
[----:B------:R-:W-:Y:S01]  /*78b0*/  LOP3.LUT R11, R11, 0xffff0000, RZ, 0xc0, !PT ;  /* 0xffff00000b0b7812 */ /* 0x000fe200078ec0ff */
[----:B------:R-:W-:Y:S01]  /*78c0*/  FMUL.FTZ R25, R32, R27 ;  /* 0x0000001b20197220 */ /* 0x000fe20000410000 */
[----:B------:R-:W-:Y:S01]  /*78d0*/  LOP3.LUT R8, R14, 0xffff0000, RZ, 0xc0, !PT ;  /* 0xffff00000e087812 */ /* 0x000fe200078ec0ff */
[----:B------:R-:W-:Y:S01]  /*78e0*/  FFMA.FTZ R30, R26, R31, R30 ;  /* 0x0000001f1a1e7223 */ /* 0x000fe2000001001e */
[----:B------:R-:W-:Y:S01]  /*78f0*/  LOP3.LUT R10, R0, 0xffff0000, RZ, 0xc0, !PT ;  /* 0xffff0000000a7812 */ /* 0x000fe200078ec0ff */
[----:B------:R-:W-:Y:S01]  /*7900*/  FFMA.FTZ R37, R28, R27, -R37 ;  /* 0x0000001b1c257223 */ /* 0x000fe20000010825 */
[----:B------:R-:W-:Y:S01]  /*7910*/  LOP3.LUT R4, R24, 0xffff0000, RZ, 0xc0, !PT ;  /* 0xffff000018047812 */ /* 0x000fe200078ec0ff */
[----:B------:R-:W-:Y:S01]  /*7920*/  FFMA.FTZ R25, R28, R29, R25 ;  /* 0x0000001d1c197223 */ /* 0x000fe20000010019 */
[----:B------:R-:W-:Y:S01]  /*7930*/  LOP3.LUT R6, R21, 0xffff0000, RZ, 0xc0, !PT ;  /* 0xffff000015067812 */ /* 0x000fe200078ec0ff */
[----:B------:R-:W-:Y:S01]  /*7940*/  FMUL.FTZ R26, R9, R8 ;  /* 0x00000008091a7220 */ /* 0x000fe20000410000 */
[----:B------:R-:W-:Y:S01]  /*7950*/  LOP3.LUT R5, R5, 0xffff0000, RZ, 0xc0, !PT ;  /* 0xffff000005057812 */ /* 0x000fe200078ec0ff */
[----:B------:R-:W-:Y:S01]  /*7960*/  FMUL.FTZ R28, R11, R10 ;  /* 0x0000000a0b1c7220 */ /* 0x000fe20000410000 */
[----:B------:R-:W-:Y:S01]  /*7970*/  LOP3.LUT R7, R7, 0xffff0000, RZ, 0xc0, !PT ;  /* 0xffff000007077812 */ /* 0x000fe200078ec0ff */
[----:B------:R-:W-:Y:S01]  /*7980*/  FMUL.FTZ R9, R9, R4 ;  /* 0x0000000409097220 */ /* 0x000fe20000410000 */
[----:B------:R-:W-:Y:S01]  /*7990*/  FMUL.FTZ R11, R11, R6 ;  /* 0x000000060b0b7220 */ /* 0x000fe20000410000 */
[----:B------:R-:W-:Y:S01]  /*79a0*/  FFMA.FTZ R26, R5, R4, -R26 ;  /* 0x00000004051a7223 */ /* 0x000fe2000001081a */
[----:B------:R-:W-:Y:S01]  /*79b0*/  F2FP.BF16.F32.PACK_AB R4, R36, R39 ;  /* 0x000000272404723e */ /* 0x000fe200000010ff */
[----:B------:R-:W-:Y:S01]  /*79c0*/  FFMA.FTZ R28, R7, R6, -R28 ;  /* 0x00000006071c7223 */ /* 0x000fe2000001081c */
[----:B------:R-:W-:Y:S01]  /*79d0*/  FFMA.FTZ R9, R5, R8, R9 ;  /* 0x0000000805097223 */ /* 0x000fe20000010009 */
[----:B------:R-:W-:Y:S01]  /*79e0*/  FFMA.FTZ R32, R7, R10, R11 ;  /* 0x0000000a07207223 */ /* 0x000fe2000001000b */
[----:B------:R-:W-:-:S02]  /*79f0*/  F2FP.BF16.F32.PACK_AB R6, R43, R34 ;  /* 0x000000222b06723e */ /* 0x000fc400000010ff */
[----:B------:R-:W-:Y:S02]  /*7a00*/  F2FP.BF16.F32.PACK_AB R5, R26, R41 ;  /* 0x000000291a05723e */ /* 0x000fe400000010ff */
[----:B------:R-:W-:Y:S02]  /*7a10*/  F2FP.BF16.F32.PACK_AB R7, R28, R37 ;  /* 0x000000251c07723e */ /* 0x000fe400000010ff */
[----:B------:R-:W-:Y:S02]  /*7a20*/  F2FP.BF16.F32.PACK_AB R8, R33, R40 ;  /* 0x000000282108723e */ /* 0x000fe400000010ff */
[----:B------:R-:W-:Y:S01]  /*7a30*/  F2FP.BF16.F32.PACK_AB R10, R45, R38 ;  /* 0x000000262d0a723e */ /* 0x000fe200000010ff */
[----:B------:R1:W-:Y:S01]  /*7a40*/  STS.128 [R42+0xc400], R4 ;  /* 0x00c400042a007388 */ /* 0x0003e20000000c00 */
[----:B------:R-:W-:Y:S02]  /*7a50*/  F2FP.BF16.F32.PACK_AB R9, R9, R30 ;  /* 0x0000001e0909723e */ /* 0x000fe400000010ff */
[----:B------:R-:W-:-:S05]  /*7a60*/  F2FP.BF16.F32.PACK_AB R11, R32, R25 ;  /* 0x00000019200b723e */ /* 0x000fca00000010ff */
[----:B------:R1:W-:Y:S02]  /*7a70*/  STS.128 [R44+0xc400], R8 ;  /* 0x00c400082c007388 */ /* 0x0003e40000000c00 */
.L_x_406:
[----:B------:R-:W-:Y:S05]  /*7a80*/  BSYNC B1 ;  /* 0x0000000000017941 */ /* 0x000fea0003800000 */
.L_x_405:
[----:B------:R-:W-:Y:S05]  /*7a90*/  @P0 BRA `(.L_x_396) ;  /* 0x0000000400500947 */ /* 0x000fea0003800000 */
[----:B-1----:R-:W2:Y:S01]  /*7aa0*/  LDL R5, [R1+0x38] ;  /* 0x0000380001057983 */ /* 0x002ea20000100800 */
[----:B------:R-:W-:-:S03]  /*7ab0*/  SHF.R.U32.HI R6, RZ, 0x3, R157 ;  /* 0x00000003ff067819 */ /* 0x000fc6000001169d */
[----:B------:R-:W3:Y:S01]  /*7ac0*/  LDL R44, [R1+0x5c] ;  /* 0x00005c00012c7983 */ /* 0x000ee20000100800 */
[----:B------:R-:W-:Y:S01]  /*7ad0*/  IMAD.IADD R4, R16, 0x1, R3 ;  /* 0x0000000110047824 */ /* 0x000fe200078e0203 */
[C---:B------:R-:W-:Y:S01]  /*7ae0*/  LOP3.LUT R40, R13.reuse, 0xffff0000, RZ, 0xc0, !PT ;  /* 0xffff00000d287812 */ /* 0x040fe200078ec0ff */
[----:B------:R-:W-:Y:S01]  /*7af0*/  IMAD.U32 R37, R13, 0x10000, RZ ;  /* 0x000100000d257824 */ /* 0x000fe200078e00ff */
[----:B------:R-:W-:Y:S01]  /*7b00*/  LOP3.LUT R41, R14, 0xffff0000, RZ, 0xc0, !PT ;  /* 0xffff00000e297812 */ /* 0x000fe200078ec0ff */
[----:B------:R-:W-:Y:S01]  /*7b10*/  IMAD.U32 R33, R20, 0x10000, RZ ;  /* 0x0001000014217824 */ /* 0x000fe200078e00ff */
[----:B------:R-:W-:Y:S01]  /*7b20*/  LOP3.LUT R3, R157, 0x38, R4, 0xf8, !PT ;  /* 0x000000389d037812 */ /* 0x000fe200078ef804 */
[----:B------:R-:W-:Y:S01]  /*7b30*/  IMAD.U32 R42, R14, 0x10000, RZ ;  /* 0x000100000e2a7824 */ /* 0x000fe200078e00ff */
[----:B------:R-:W-:Y:S01]  /*7b40*/  LOP3.LUT R20, R20, 0xffff0000, RZ, 0xc0, !PT ;  /* 0xffff000014147812 */ /* 0x000fe200078ec0ff */
[----:B------:R-:W-:Y:S01]  /*7b50*/  IMAD.U32 R38, R24, 0x10000, RZ ;  /* 0x0001000018267824 */ /* 0x000fe200078e00ff */
[----:B------:R-:W-:Y:S01]  /*7b60*/  LOP3.LUT R3, R3, R6, RZ, 0x3c, !PT ;  /* 0x0000000603037212 */ /* 0x000fe200078e3cff */
[----:B------:R-:W-:Y:S01]  /*7b70*/  IMAD.U32 R39, R15, 0x10000, RZ ;  /* 0x000100000f277824 */ /* 0x000fe200078e00ff */
[----:B------:R-:W-:-:S03]  /*7b80*/  LOP3.LUT R43, R0, 0xffff0000, RZ, 0xc0, !PT ;  /* 0xffff0000002b7812 */ /* 0x000fc600078ec0ff */
[----:B--2---:R-:W-:-:S04]  /*7b90*/  IMAD.IADD R3, R5, 0x1, R3 ;  /* 0x0000000105037824 */ /* 0x004fc800078e0203 */
[----:B------:R-:W-:Y:S01]  /*7ba0*/  IMAD R3, R3, 0x2, R2 ;  /* 0x0000000203037824 */ /* 0x000fe200078e0202 */
[----:B---3--:R-:W1:Y:S04]  /*7bb0*/  LDS.128 R4, [R44+0xc400] ;  /* 0x00c400002c047984 */ /* 0x008e680000000c00 */
[----:B0-----:R-:W0:Y:S01]  /*7bc0*/  LDS.128 R8, [R3+0xc400] ;  /* 0x00c4000003087984 */ /* 0x001e220000000c00 */
[C---:B-1----:R-:W-:Y:S01]  /*7bd0*/  IMAD.U32 R25, R4.reuse, 0x10000, RZ ;  /* 0x0001000004197824 */ /* 0x042fe200078e00ff */
[----:B------:R-:W-:Y:S01]  /*7be0*/  LOP3.LUT R4, R4, 0xffff0000, RZ, 0xc0, !PT ;  /* 0xffff000004047812 */ /* 0x000fe200078ec0ff */
[C---:B------:R-:W-:Y:S01]  /*7bf0*/  IMAD.U32 R26, R5.reuse, 0x10000, RZ ;  /* 0x00010000051a7824 */ /* 0x040fe200078e00ff */
[----:B------:R-:W-:Y:S01]  /*7c00*/  LOP3.LUT R5, R5, 0xffff0000, RZ, 0xc0, !PT ;  /* 0xffff000005057812 */ /* 0x000fe200078ec0ff */
[C---:B0-----:R-:W-:Y:S01]  /*7c10*/  IMAD.U32 R29, R8.reuse, 0x10000, RZ ;  /* 0x00010000081d7824 */ /* 0x041fe200078e00ff */
[----:B------:R-:W-:Y:S01]  /*7c20*/  LOP3.LUT R8, R8, 0xffff0000, RZ, 0xc0, !PT ;  /* 0xffff000008087812 */ /* 0x000fe200078ec0ff */
[C---:B------:R-:W-:Y:S01]  /*7c30*/  IMAD.U32 R30, R9.reuse, 0x10000, RZ ;  /* 0x00010000091e7824 */ /* 0x040fe200078e00ff */
[----:B------:R-:W-:Y:S01]  /*7c40*/  LOP3.LUT R9, R9, 0xffff0000, RZ, 0xc0, !PT ;  /* 0xffff000009097812 */ /* 0x000fe200078ec0ff */
[-C--:B------:R-:W-:Y:S01]  /*7c50*/  FMUL.FTZ R34, R37, R29.reuse ;  /* 0x0000001d25227220 */ /* 0x080fe20000410000 */
[C---:B------:R-:W-:Y:S01]  /*7c60*/  FMUL.FTZ R36, R33.reuse, R29 ;  /* 0x0000001d21247220 */ /* 0x040fe20000410000 */
[----:B------:R-:W-:Y:S01]  /*7c70*/  FMUL.FTZ R13, R40, R8 ;  /* 0x00000008280d7220 */ /* 0x000fe20000410000 */
[-C--:B------:R-:W-:Y:S01]  /*7c80*/  FMUL.FTZ R29, R42, R30.reuse ;  /* 0x0000001e2a1d7220 */ /* 0x080fe20000410000 */
[-C--:B------:R-:W-:Y:S01]  /*7c90*/  FFMA.FTZ R34, R33, R25.reuse, -R34 ;  /* 0x0000001921227223 */ /* 0x080fe20000010822 */
[----:B------:R-:W-:Y:S01]  /*7ca0*/  FFMA.FTZ R36, R37, R25, R36 ;  /* 0x0000001925247223 */ /* 0x000fe20000010024 */
[----:B------:R-:W-:Y:S01]  /*7cb0*/  FMUL.FTZ R33, R38, R30 ;  /* 0x0000001e26217220 */ /* 0x000fe20000410000 */
[----:B------:R-:W-:Y:S01]  /*7cc0*/  FMUL.FTZ R25, R20, R8 ;  /* 0x0000000814197220 */ /* 0x000fe20000410000 */
[----:B------:R-:W-:-:S02]  /*7cd0*/  IMAD.U32 R31, R10, 0x10000, RZ ;  /* 0x000100000a1f7824 */ /* 0x000fc400078e00ff */
[----:B------:R-:W-:Y:S01]  /*7ce0*/  FFMA.FTZ R13, R20, R4, -R13 ;  /* 0x00000004140d7223 */ /* 0x000fe2000001080d */
[----:B------:R-:W-:Y:S02]  /*7cf0*/  IMAD.U32 R37, R12, 0x10000, RZ ;  /* 0x000100000c257824 */ /* 0x000fe400078e00ff */
[-C--:B------:R-:W-:Y:S01]  /*7d00*/  FFMA.FTZ R29, R38, R26.reuse, -R29 ;  /* 0x0000001a261d7223 */ /* 0x080fe2000001081d */
[----:B------:R-:W-:Y:S01]  /*7d10*/  FFMA.FTZ R33, R42, R26, R33 ;  /* 0x0000001a2a217223 */ /* 0x000fe20000010021 */
[----:B------:R-:W-:Y:S01]  /*7d20*/  LOP3.LUT R10, R10, 0xffff0000, RZ, 0xc0, !PT ;  /* 0xffff00000a0a7812 */ /* 0x000fe200078ec0ff */
[----:B------:R-:W-:Y:S01]  /*7d30*/  FFMA.FTZ R25, R40, R4, R25 ;  /* 0x0000000428197223 */ /* 0x000fe20000010019 */
[----:B------:R-:W-:Y:S01]  /*7d40*/  LOP3.LUT R20, R12, 0xffff0000, RZ, 0xc0, !PT ;  /* 0xffff00000c147812 */ /* 0x000fe200078ec0ff */
[C---:B------:R-:W-:Y:S01]  /*7d50*/  IMAD.U32 R27, R6.reuse, 0x10000, RZ ;  /* 0x00010000061b7824 */ /* 0x040fe200078e00ff */
[----:B------:R-:W-:Y:S01]  /*7d60*/  LOP3.LUT R26, R15, 0xffff0000, RZ, 0xc0, !PT ;  /* 0xffff00000f1a7812 */ /* 0x000fe200078ec0ff */
[-C--:B------:R-:W-:Y:S01]  /*7d70*/  FMUL.FTZ R4, R39, R31.reuse ;  /* 0x0000001f27047220 */ /* 0x080fe20000410000 */
[----:B------:R-:W-:Y:S01]  /*7d80*/  FMUL.FTZ R12, R37, R31 ;  /* 0x0000001f250c7220 */ /* 0x000fe20000410000 */
[----:B------:R-:W-:Y:S01]  /*7d90*/  IMAD.U32 R32, R11, 0x10000, RZ ;  /* 0x000100000b207824 */ /* 0x000fe200078e00ff */
[----:B------:R-:W-:Y:S01]  /*7da0*/  LOP3.LUT R6, R6, 0xffff0000, RZ, 0xc0, !PT ;  /* 0xffff000006067812 */ /* 0x000fe200078ec0ff */
[----:B------:R-:W-:-:S02]  /*7db0*/  IMAD.U32 R30, R0, 0x10000, RZ ;  /* 0x00010000001e7824 */ /* 0x000fc400078e00ff */
[-C--:B------:R-:W-:Y:S01]  /*7dc0*/  FFMA.FTZ R8, R37, R27.reuse, -R4 ;  /* 0x0000001b25087223 */ /* 0x080fe20000010804 */
[-C--:B------:R-:W-:Y:S01]  /*7dd0*/  FMUL.FTZ R15, R26, R10.reuse ;  /* 0x0000000a1a0f7220 */ /* 0x080fe20000410000 */
[----:B------:R-:W-:Y:S01]  /*7de0*/  FMUL.FTZ R31, R20, R10 ;  /* 0x0000000a141f7220 */ /* 0x000fe20000410000 */
[----:B------:R-:W-:Y:S01]  /*7df0*/  LOP3.LUT R11, R11, 0xffff0000, RZ, 0xc0, !PT ;  /* 0xffff00000b0b7812 */ /* 0x000fe200078ec0ff */
[----:B------:R-:W-:Y:S02]  /*7e00*/  IMAD.U32 R4, R21, 0x10000, RZ ;  /* 0x0001000015047824 */ /* 0x000fe400078e00ff */
[----:B------:R-:W-:Y:S01]  /*7e10*/  FFMA.FTZ R10, R39, R27, R12 ;  /* 0x0000001b270a7223 */ /* 0x000fe2000001000c */
[----:B------:R-:W-:Y:S02]  /*7e20*/  IMAD.U32 R28, R7, 0x10000, RZ ;  /* 0x00010000071c7824 */ /* 0x000fe400078e00ff */
[----:B------:R-:W-:Y:S01]  /*7e30*/  FMUL.FTZ R27, R30, R32 ;  /* 0x000000201e1b7220 */ /* 0x000fe20000410000 */
[----:B------:R-:W-:Y:S01]  /*7e40*/  LOP3.LUT R39, R24, 0xffff0000, RZ, 0xc0, !PT ;  /* 0xffff000018277812 */ /* 0x000fe200078ec0ff */
[-C--:B------:R-:W-:Y:S01]  /*7e50*/  FFMA.FTZ R15, R20, R6.reuse, -R15 ;  /* 0x00000006140f7223 */ /* 0x080fe2000001080f */
[----:B------:R-:W-:Y:S01]  /*7e60*/  LOP3.LUT R21, R21, 0xffff0000, RZ, 0xc0, !PT ;  /* 0xffff000015157812 */ /* 0x000fe200078ec0ff */
[----:B------:R-:W-:Y:S01]  /*7e70*/  FFMA.FTZ R31, R26, R6, R31 ;  /* 0x000000061a1f7223 */ /* 0x000fe2000001001f */
[----:B------:R-:W-:Y:S01]  /*7e80*/  LOP3.LUT R7, R7, 0xffff0000, RZ, 0xc0, !PT ;  /* 0xffff000007077812 */ /* 0x000fe200078ec0ff */
[C---:B------:R-:W-:Y:S01]  /*7e90*/  FMUL.FTZ R37, R4.reuse, R32 ;  /* 0x0000002004257220 */ /* 0x040fe20000410000 */
[-C--:B------:R-:W-:Y:S01]  /*7ea0*/  FFMA.FTZ R27, R4, R28.reuse, -R27 ;  /* 0x0000001c041b7223 */ /* 0x080fe2000001081b */
[----:B------:R-:W-:Y:S01]  /*7eb0*/  FMUL.FTZ R0, R41, R9 ;  /* 0x0000000929007220 */ /* 0x000fe20000410000 */
[----:B------:R-:W-:Y:S01]  /*7ec0*/  FMUL.FTZ R6, R43, R11 ;  /* 0x0000000b2b067220 */ /* 0x000fe20000410000 */
[----:B------:R-:W-:Y:S01]  /*7ed0*/  FMUL.FTZ R4, R39, R9 ;  /* 0x0000000927047220 */ /* 0x000fe20000410000 */
[----:B------:R-:W-:Y:S01]  /*7ee0*/  FMUL.FTZ R20, R21, R11 ;  /* 0x0000000b15147220 */ /* 0x000fe20000410000 */
[----:B------:R-:W-:Y:S01]  /*7ef0*/  FFMA.FTZ R0, R39, R5, -R0 ;  /* 0x0000000527007223 */ /* 0x000fe20000010800 */
[----:B------:R-:W-:Y:S01]  /*7f00*/  FFMA.FTZ R14, R21, R7, -R6 ;  /* 0x00000007150e7223 */ /* 0x000fe20000010806 */
[----:B------:R-:W-:Y:S01]  /*7f10*/  FFMA.FTZ R37, R30, R28, R37 ;  /* 0x0000001c1e257223 */ /* 0x000fe20000010025 */
        /* <DEDUP_REMOVED lines=8> */
[----:B------:R2:W-:Y:S01]  /*7fa0*/  STS.128 [R44+0xc400], R4 ;  /* 0x00c400042c007388 */ /* 0x0005e20000000c00 */
[----:B------:R-:W-:-:S02]  /*7fb0*/  F2FP.BF16.F32.PACK_AB R9, R12, R33 ;  /* 0x000000210c09723e */ /* 0x000fc400000010ff */
[----:B------:R-:W-:-:S05]  /*7fc0*/  F2FP.BF16.F32.PACK_AB R11, R20, R37 ;  /* 0x00000025140b723e */ /* 0x000fca00000010ff */
[----:B------:R2:W-:Y:S02]  /*7fd0*/  STS.128 [R3+0xc400], R8 ;  /* 0x00c4000803007388 */ /* 0x0005e40000000c00 */
.L_x_396:
[----:B------:R-:W-:Y:S05]  /*7fe0*/  BSYNC B0 ;  /* 0x0000000000007941 */ /* 0x000fea0003800000 */
.L_x_382:
[----:B------:R-:W-:Y:S01]  /*7ff0*/  @!PT LDS RZ, [RZ] ;  /* 0x00000000fffff984 */ /* 0x000fe20000000800 */
[----:B------:R-:W-:Y:S01]  /*8000*/  @!PT LDS RZ, [RZ] ;  /* 0x00000000fffff984 */ /* 0x000fe20000000800 */
[----:B------:R-:W-:Y:S01]  /*8010*/  @!PT LDS RZ, [RZ] ;  /* 0x00000000fffff984 */ /* 0x000fe20000000800 */
[----:B------:R-:W-:Y:S01]  /*8020*/  @!PT LDS RZ, [RZ] ;  /* 0x00000000fffff984 */ /* 0x000fe20000000800 */
[----:B------:R3:W-:Y:S06]  /*8030*/  MEMBAR.ALL.CTA ;  /* 0x0000000000007992 */ /* 0x0007ec0000008000 */
[----:B---3--:R-:W3:Y:S01]  /*8040*/  FENCE.VIEW.ASYNC.S ;  /* 0x00000000000073c6 */ /* 0x008ee20000000000 */
[----:B------:R-:W-:Y:S05]  /*8050*/  WARPSYNC.ALL ;  /* 0x0000000000007948 */ /* 0x000fea0003800000 */
[----:B---3--:R-:W-:Y:S06]  /*8060*/  BAR.SYNC.DEFER_BLOCKING 0xd, 0x180 ;  /* 0x0346000000007b1d */ /* 0x008fec0000010000 */
.L_x_379:
[----:B------:R-:W-:-:S13]  /*8070*/  ISETP.NE.AND P0, PT, R152, 0x3, PT ;  /* 0x000000039800780c */ /* 0x000fda0003f05270 */
[----:B------:R-:W-:Y:S05]  /*8080*/  @!P0 BRA `(.L_x_407) ;  /* 0x0000000000048947 */ /* 0x000fea0003800000 */
[----:B------:R-:W-:Y:S01]  /*8090*/  BPT.TRAP 0x1 ;  /* 0x000000040000795c */ /* 0x000fe20000300000 */
.L_x_407:
[----:B012---:R-:W-:Y:S01]  /*80a0*/  IMAD R4, R22, 0x8, R2 ;  /* 0x0000000816047824 */ /* 0x007fe200078e0202 */
[----:B------:R-:W-:-:S04]  /*80b0*/  SHF.L.U32 R5, R153, 0x1f, RZ ;  /* 0x0000001f99057819 */ /* 0x000fc800000006ff */
[----:B------:R0:W1:Y:S01]  /*80c0*/  SYNCS.PHASECHK.TRANS64.TRYWAIT P1, [R4+URZ+0x30830], R5 ;  /* 0x03083005040075a7 */ /* 0x000062000802017f */
[----:B------:R-:W-:Y:S05]  /*80d0*/  @!P0 BRA `(.L_x_408) ;  /* 0x0000000000048947 */ /* 0x000fea0003800000 */
[----:B------:R-:W-:Y:S01]  /*80e0*/  BPT.TRAP 0x1 ;  /* 0x000000040000795c */ /* 0x000fe20000300000 */
.L_x_408:
[----:B------:R-:W-:Y:S02]  /*80f0*/  VIADD R0, R2, 0x12400 ;  /* 0x0001240002007836 */ /* 0x000fe40000000000 */
[----:B------:R-:W-:-:S03]  /*8100*/  IMAD R3, R35, 0x2000, R2 ;  /* 0x0000200023037824 */ /* 0x000fc600078e0202 */
[----:B------:R-:W-:Y:S02]  /*8110*/  SHF.R.U32.HI R0, RZ, 0x4, R0 ;  /* 0x00000004ff007819 */ /* 0x000fe40000011600 */
[----:B------:R2:W-:Y:S02]  /*8120*/  STL [R1+0x2c], R3 ;  /* 0x00002c0301007387 */ /* 0x0005e40000100800 */
[----:B------:R-:W-:-:S04]  /*8130*/  LOP3.LUT R0, R0, 0x3fff, RZ, 0xc0, !PT ;  /* 0x00003fff00007812 */ /* 0x000fc800078ec0ff */
[----:B------:R-:W-:Y:S01]  /*8140*/  LOP3.LUT R0, R0, 0x10000, RZ, 0xfc, !PT ;  /* 0x0001000000007812 */ /* 0x000fe200078efcff */
[----:B--2---:R-:W-:-:S04]  /*8150*/  VIADD R3, R3, 0xc400 ;  /* 0x0000c40003037836 */ /* 0x004fc80000000000 */
[----:B------:R2:W-:Y:S01]  /*8160*/  STL [R1+0x34], R0 ;  /* 0x0000340001007387 */ /* 0x0005e20000100800 */
[----:B------:R-:W-:-:S04]  /*8170*/  SHF.R.U32.HI R3, RZ, 0x4, R3 ;  /* 0x00000004ff037819 */ /* 0x000fc80000011603 */
[----:B------:R-:W-:Y:S01]  /*8180*/  LOP3.LUT R3, R3, 0x3fff, RZ, 0xc0, !PT ;  /* 0x00003fff03037812 */ /* 0x000fe200078ec0ff */
[----:B-1----:R-:W-:Y:S06]  /*8190*/  @P1 BRA `(.L_x_409) ;  /* 0x0000000000081947 */ /* 0x002fec0003800000 */
[----:B------:R-:W1:Y:S02]  /*81a0*/  SYNCS.PHASECHK.TRANS64.TRYWAIT P1, [R4+URZ+0x30830], R5 ;  /* 0x03083005040075a7 */ /* 0x000e64000802017f */
[----:B-1----:R-:W-:Y:S05]  /*81b0*/  @!P1 BRA `(.L_x_410) ;  /* 0x000000d4009c9947 */ /* 0x002fea0003800000 */
.L_x_409:
[----:B--2---:R-:W2:Y:S01]  /*81c0*/  LDL R0, [R1+0x34] ;  /* 0x0000340001007983 */ /* 0x004ea20000100800 */
[----:B------:R-:W-:Y:S01]  /*81d0*/  IMAD.MOV.U32 R7, RZ, RZ, 0x40000040 ;  /* 0x40000040ff077424 */ /* 0x000fe200078e00ff */
[----:B------:R-:W-:Y:S01]  /*81e0*/  LOP3.LUT R12, R3, 0x10000, RZ, 0xfc, !PT ;  /* 0x00010000030c7812 */ /* 0x000fe200078efcff */
[----:B------:R-:W-:Y:S01]  /*81f0*/  IMAD.MOV.U32 R13, RZ, RZ, 0x40000040 ;  /* 0x40000040ff0d7424 */ /* 0x000fe200078e00ff */
[----:B------:R-:W-:Y:S05]  /*8200*/  WARPSYNC.ALL ;  /* 0x0000000000007948 */ /* 0x000fea0003800000 */
[----:B------:R-:W-:Y:S01]  /*8210*/  R2UR UR7, R7 ;  /* 0x00000000070772ca */ /* 0x000fe200000e0000 */
[----:B------:R-:W3:Y:S01]  /*8220*/  LDL R11, [R1+0x54] ;  /* 0x00005400010b7983 */ /* 0x000ee20000100800 */
[----:B------:R-:W-:-:S02]  /*8230*/  R2UR UR4, R12 ;  /* 0x000000000c0472ca */ /* 0x000fc400000e0000 */
[----:B------:R-:W-:Y:S01]  /*8240*/  R2UR UR5, R13 ;  /* 0x000000000d0572ca */ /* 0x000fe200000e0000 */
[----:B-----5:R-:W-:Y:S01]  /*8250*/  WARPGROUP.ARRIVE ;  /* 0x00000000000079c5 */ /* 0x020fe20000000000 */
[----:B------:R-:W-:Y:S01]  /*8260*/  VIADD R20, R12, 0x2 ;  /* 0x000000020c147836 */ /* 0x000fe20000000000 */
[----:B------:R-:W-:Y:S01]  /*8270*/  P2R R10, PR, RZ, 0x1 ;  /* 0x00000001ff0a7803 */ /* 0x000fe20000000000 */
[----:B------:R-:W-:Y:S02]  /*8280*/  IMAD.MOV.U32 R9, RZ, RZ, 0x40000040 ;  /* 0x40000040ff097424 */ /* 0x000fe400078e00ff */
[----:B------:R-:W-:Y:S02]  /*8290*/  IMAD.MOV.U32 R21, RZ, RZ, 0x40000040 ;  /* 0x40000040ff157424 */ /* 0x000fe400078e00ff */
[----:B--2---:R-:W-:-:S05]  /*82a0*/  IMAD R6, R22, 0x600, R0 ;  /* 0x0000060016067824 */ /* 0x004fca00078e0200 */
[----:B------:R-:W-:-:S13]  /*82b0*/  R2UR UR6, R6 ;  /* 0x00000000060672ca */ /* 0x000fda00000e0000 */
[----:B------:R-:W-:Y:S01]  /*82c0*/  HGMMA.64x192x16.F32.BF16 R24, gdesc[UR4], RZ, !UPT, gsb0 ;  /* 0x02e00000041879f0 */ /* 0x000fe2000c0018ff */
[----:B------:R-:W-:Y:S01]  /*82d0*/  VIADD R8, R6, 0x2 ;  /* 0x0000000206087836 */ /* 0x000fe20000000000 */
[----:B------:R-:W-:Y:S02]  /*82e0*/  R2UR UR7, R9 ;  /* 0x00000000090772ca */ /* 0x000fe400000e0000 */
[----:B------:R-:W-:Y:S02]  /*82f0*/  R2UR UR4, R20 ;  /* 0x00000000140472ca */ /* 0x000fe400000e0000 */
[----:B------:R-:W-:Y:S02]  /*8300*/  R2UR UR6, R8 ;  /* 0x00000000080672ca */ /* 0x000fe400000e0000 */
[----:B------:R-:W-:Y:S01]  /*8310*/  R2UR UR5, R21 ;  /* 0x00000000150572ca */ /* 0x000fe200000e0000 */
[----:B------:R-:W-:Y:S02]  /*8320*/  VIADD R8, R6, 0x4 ;  /* 0x0000000406087836 */ /* 0x000fe40000000000 */
[----:B------:R-:W-:-:S02]  /*8330*/  VIADD R14, R12, 0x4 ;  /* 0x000000040c0e7836 */ /* 0x000fc40000000000 */
[----:B------:R-:W-:Y:S02]  /*8340*/  IMAD.MOV.U32 R9, RZ, RZ, 0x40000040 ;  /* 0x40000040ff097424 */ /* 0x000fe400078e00ff */
[----:B------:R-:W-:Y:S01]  /*8350*/  IMAD.MOV.U32 R15, RZ, RZ, 0x40000040 ;  /* 0x40000040ff0f7424 */ /* 0x000fe200078e00ff */
[----:B------:R-:W-:Y:S02]  /*8360*/  WARPGROUP.DEPBAR.LE gsb0, 0x0 ;  /* 0x00008000000079c5 */ /* 0x000fe40000010000 */
[----:B------:R-:W-:-:S06]  /*8370*/  WARPGROUP.ARRIVE ;  /* 0x00000000000079c5 */ /* 0x000fcc0000000000 */
[----:B------:R-:W-:Y:S01]  /*8380*/  HGMMA.64x192x16.F32.BF16 R24, gdesc[UR4], R24, gsb0 ;  /* 0x02e00000041879f0 */ /* 0x000fe20008001818 */
        /* <DEDUP_REMOVED lines=15> */
[----:B------:R-:W2:Y:S01]  /*8480*/  S2R R0, SR_TID.X ;  /* 0x0000000000007919 */ /* 0x000ea20000002100 */
[----:B------:R4:W-:Y:S01]  /*8490*/  STL.64 [R1+0x8], R12 ;  /* 0x0000080c01007387 */ /* 0x0009e20000100a00 */
[----:B--2---:R-:W-:-:S05]  /*84a0*/  VIADD R0, R0, 0xffffff80 ;  /* 0xffffff8000007836 */ /* 0x004fca0000000000 */
[----:B----4-:R-:W-:-:S04]  /*84b0*/  SHF.R.S32.HI R12, RZ, 0x1f, R0 ;  /* 0x0000001fff0c7819 */ /* 0x010fc80000011400 */
[----:B------:R-:W-:-:S04]  /*84c0*/  LEA.HI R12, R12, R0, RZ, 0x7 ;  /* 0x000000000c0c7211 */ /* 0x000fc800078f38ff */
[----:B------:R-:W-:-:S05]  /*84d0*/  LOP3.LUT R12, R12, 0xffffff80, RZ, 0xc0, !PT ;  /* 0xffffff800c0c7812 */ /* 0x000fca00078ec0ff */
[----:B------:R-:W-:-:S05]  /*84e0*/  IMAD.IADD R12, R0, 0x1, -R12 ;  /* 0x00000001000c7824 */ /* 0x000fca00078e0a0c */
[----:B------:R-:W-:-:S04]  /*84f0*/  SHF.R.S32.HI R0, RZ, 0x1f, R12 ;  /* 0x0000001fff007819 */ /* 0x000fc8000001140c */
[----:B------:R-:W-:-:S04]  /*8500*/  LEA.HI R0, R0, R12, RZ, 0x2 ;  /* 0x0000000c00007211 */ /* 0x000fc800078f10ff */
[----:B------:R-:W-:Y:S01]  /*8510*/  LOP3.LUT R0, R0, 0x7ffffffc, RZ, 0xc0, !PT ;  /* 0x7ffffffc00007812 */ /* 0x000fe200078ec0ff */
[----:B------:R-:W-:Y:S02]  /*8520*/  WARPGROUP.DEPBAR.LE gsb0, 0x0 ;  /* 0x00008000000079c5 */ /* 0x000fe40000010000 */
[----:B------:R-:W-:-:S06]  /*8530*/  WARPGROUP.ARRIVE ;  /* 0x00000000000079c5 */ /* 0x000fcc0000000000 */
[----:B------:R-:W-:Y:S01]  /*8540*/  HGMMA.64x192x16.F32.BF16 R24, gdesc[UR4], R24, gsb0 ;  /* 0x02e00000041879f0 */ /* 0x000fe20008001818 */
[----:B------:R-:W-:Y:S01]  /*8550*/  IMAD.IADD R0, R12, 0x1, -R0 ;  /* 0x000000010c007824 */ /* 0x000fe200078e0a00 */
[----:B------:R-:W-:Y:S01]  /*8560*/  ULDC UR4, c[0x0][0x988] ;  /* 0x0002620000047ab9 */ /* 0x000fe20000000800 */
[----:B------:R-:W-:-:S04]  /*8570*/  IMAD.MOV.U32 R3, RZ, RZ, -0x2 ;  /* 0xfffffffeff037424 */ /* 0x000fc800078e00ff */
[----:B------:R-:W-:-:S04]  /*8580*/  IMAD R3, R0, R3, 0xc0 ;  /* 0x000000c000037424 */ /* 0x000fc800078e0203 */
[----:B01----:R-:W-:-:S04]  /*8590*/  IMAD.IADD R5, R3, 0x1, R126 ;  /* 0x0000000103057824 */ /* 0x003fc800078e027e */
[----:B---3--:R-:W-:-:S05]  /*85a0*/  IMAD R5, R11, -0xc0, R5 ;  /* 0xffffff400b057824 */ /* 0x008fca00078e0205 */
        /* <DEDUP_REMOVED lines=8> */
[----:B------:R-:W-:Y:S02]  /*8630*/  FSEL R24, R24, -INF , P4 ;  /* 0xff80000018187808 */ /* 0x000fe40002000000 */
[----:B------:R-:W-:Y:S02]  /*8640*/  FSEL R25, R25, -INF , P3 ;  /* 0xff80000019197808 */ /* 0x000fe40001800000 */
[----:B------:R-:W-:Y:S02]  /*8650*/  FSEL R28, R28, -INF , P1 ;  /* 0xff8000001c1c7808 */ /* 0x000fe40000800000 */
[----:B------:R-:W-:Y:S02]  /*8660*/  FMNMX.FTZ R3, R24, R25, !PT ;  /* 0x0000001918037209 */ /* 0x000fe40007810000 */
[----:B------:R-:W-:-:S02]  /*8670*/  FSEL R29, R29, -INF , P2 ;  /* 0xff8000001d1d7808 */ /* 0x000fc40001000000 */
[----:B------:R-:W-:Y:S02]  /*8680*/  FMNMX.FTZ R0, R28, R3, !PT ;  /* 0x000000031c007209 */ /* 0x000fe40007810000 */
[----:B------:R-:W-:Y:S02]  /*8690*/  FSEL R125, R26, -INF , P4 ;  /* 0xff8000001a7d7808 */ /* 0x000fe40002000000 */
[----:B------:R-:W-:Y:S02]  /*86a0*/  ISETP.GT.AND P4, PT, R5, 0x11, PT ;  /* 0x000000110500780c */ /* 0x000fe40003f84270 */
[----:B------:R-:W-:Y:S02]  /*86b0*/  FSEL R32, R32, -INF , P5 ;  /* 0xff80000020207808 */ /* 0x000fe40002800000 */
[----:B------:R-:W-:Y:S02]  /*86c0*/  FMNMX.FTZ R3, R29, R0, !PT ;  /* 0x000000001d037209 */ /* 0x000fe40007810000 */
[----:B------:R-:W-:-:S02]  /*86d0*/  FSEL R124, R27, -INF , P3 ;  /* 0xff8000001b7c7808 */ /* 0x000fc40001800000 */
[----:B------:R-:W-:Y:S02]  /*86e0*/  ISETP.GT.AND P3, PT, R5, 0x18, PT ;  /* 0x000000180500780c */ /* 0x000fe40003f64270 */
[----:B------:R-:W-:Y:S02]  /*86f0*/  FSEL R33, R33, -INF , P4 ;  /* 0xff80000021217808 */ /* 0x000fe40002000000 */
[----:B------:R-:W-:Y:S02]  /*8700*/  FMNMX.FTZ R0, R32, R3, !PT ;  /* 0x0000000320007209 */ /* 0x000fe40007810000 */
[----:B------:R-:W-:Y:S02]  /*8710*/  FSEL R123, R30, -INF , P1 ;  /* 0xff8000001e7b7808 */ /* 0x000fe40000800000 */
[----:B------:R-:W-:Y:S02]  /*8720*/  ISETP.GT.AND P1, PT, R5, 0x19, PT ;  /* 0x000000190500780c */ /* 0x000fe40003f24270 */
        /* <DEDUP_REMOVED lines=127> */
[----:B------:R-:W-:Y:S02]  /*8f20*/  FMNMX.FTZ R3, R97, R0, !PT ;  /* 0x0000000061037209 */ /* 0x000fe40007810000 */
[----:B------:R-:W-:Y:S02]  /*8f30*/  FSEL R101, R101, -INF , P0 ;  /* 0xff80000065657808 */ /* 0x000fe40000000000 */
[----:B------:R-:W-:Y:S02]  /*8f40*/  FMNMX.FTZ R0, R100, R3, !PT ;  /* 0x0000000364007209 */ /* 0x000fe40007810000 */
        /* <DEDUP_REMOVED lines=23> */
[----:B------:R-:W-:Y:S02]  /*90c0*/  FMNMX.FTZ R3, R113, R0, !PT ;  /* 0x0000000071037209 */ /* 0x000fe40007810000 */
[----:B------:R-:W-:Y:S02]  /*90d0*/  FSEL R116, R116, -INF , P5 ;  /* 0xff80000074747808 */ /* 0x000fe40002800000 */
[----:B------:R-:W-:Y:S02]  /*90e0*/  ISETP.GT.AND P6, PT, R5, 0xb9, PT ;  /* 0x000000b90500780c */ /* 0x000fe40003fc4270 */
[----:B------:R-:W-:-:S02]  /*90f0*/  FMNMX.FTZ R0, R116, R3, !PT ;  /* 0x0000000374007209 */ /* 0x000fc40007810000 */
[----:B------:R-:W-:-:S04]  /*9100*/  FSEL R117, R117, -INF , P6 ;  /* 0xff80000075757808 */ /* 0x000fc80003000000 */
[----:B------:R-:W-:-:S05]  /*9110*/  FMNMX.FTZ R11, R117, R0, !PT ;  /* 0x00000000750b7209 */ /* 0x000fca0007810000 */
[----:B------:R-:W0:Y:S02]  /*9120*/  SHFL.BFLY PT, R0, R11, 0x2, 0x1f ;  /* 0x0c401f000b007f89 */ /* 0x000e2400000e0000 */
[----:B0-----:R-:W-:-:S05]  /*9130*/  FMNMX.FTZ R12, R11, R0, !PT ;  /* 0x000000000b0c7209 */ /* 0x001fca0007810000 */
[----:B------:R-:W0:Y:S01]  /*9140*/  SHFL.BFLY PT, R3, R12, 0x1, 0x1f ;  /* 0x0c201f000c037f89 */ /* 0x000e2200000e0000 */
[----:B------:R-:W-:Y:S02]  /*9150*/  P2R R7, PR, RZ, 0x1 ;  /* 0x00000001ff077803 */ /* 0x000fe40000000000 */
[----:B------:R-:W-:Y:S01]  /*9160*/  ISETP.GT.AND P0, PT, R5, 0xa0, PT ;  /* 0x000000a00500780c */ /* 0x000fe20003f04270 */
[----:B------:R-:W-:Y:S04]  /*9170*/  STL.64 [R1+0x20], R20 ;  /* 0x0000201401007387 */ /* 0x000fe80000100a00 */
[----:B------:R-:W-:Y:S01]  /*9180*/  STL.64 [R1+0x18], R14 ;  /* 0x0000180e01007387 */ /* 0x000fe20000100a00 */
[----:B------:R-:W-:-:S03]  /*9190*/  FSEL R106, R106, -INF , P0 ;  /* 0xff8000006a6a7808 */ /* 0x000fc60000000000 */
[----:B------:R1:W-:Y:S01]  /*91a0*/  STL.64 [R1+0x10], R8 ;  /* 0x0000100801007387 */ /* 0x0003e20000100a00 */
[----:B------:R-:W-:Y:S02]  /*91b0*/  ISETP.NE.AND P0, PT, R7, RZ, PT ;  /* 0x000000ff0700720c */ /* 0x000fe40003f05270 */
[----:B0-----:R-:W-:Y:S01]  /*91c0*/  FMNMX.FTZ R0, R12, R3, !PT ;  /* 0x000000030c007209 */ /* 0x001fe20007810000 */
[----:B------:R-:W-:Y:S01]  /*91d0*/  IMAD.U32 R3, RZ, RZ, UR4 ;  /* 0x00000004ff037e24 */ /* 0x000fe2000f8e00ff */
[----:B-1----:R-:W-:Y:S02]  /*91e0*/  P2R R9, PR, RZ, 0x4 ;  /* 0x00000004ff097803 */ /* 0x002fe40000000000 */
[C---:B------:R-:W-:Y:S01]  /*91f0*/  FSETP.NEU.FTZ.AND P2, PT, R0.reuse, -INF , PT ;  /* 0xff8000000000780b */ /* 0x040fe20003f5d000 */
[----:B------:R-:W-:Y:S01]  /*9200*/  FMUL.FTZ R6, R0, R3 ;  /* 0x0000000300067220 */ /* 0x000fe20000410000 */
[----:B------:R-:W-:Y:S02]  /*9210*/  FSEL R107, R107, -INF , P0 ;  /* 0xff8000006b6b7808 */ /* 0x000fe40000000000 */
[----:B------:R-:W-:-:S02]  /*9220*/  ISETP.NE.AND P0, PT, R10, RZ, PT ;  /* 0x000000ff0a00720c */ /* 0x000fc40003f05270 */
[----:B------:R-:W-:Y:S02]  /*9230*/  FSEL R6, R6, RZ, P2 ;  /* 0x000000ff06067208 */ /* 0x000fe40001000000 */
[----:B------:R-:W-:-:S03]  /*9240*/  FMNMX.FTZ R10, R125, R124, !PT ;  /* 0x0000007c7d0a7209 */ /* 0x000fc60007810000 */
[----:B------:R-:W-:Y:S01]  /*9250*/  FFMA.FTZ R7, R25, R3, -R6 ;  /* 0x0000000319077223 */ /* 0x000fe20000010806 */
        /* <DEDUP_REMOVED lines=8> */
[----:B------:R-:W-:-:S03]  /*92e0*/  FFMA.FTZ R12, R33, R3, -R6 ;  /* 0x00000003210c7223 */ /* 0x000fc60000010806 */
[----:B------:R-:W-:-:S04]  /*92f0*/  FMNMX.FTZ R10, R46, R27, !PT ;  /* 0x0000001b2e0a7209 */ /* 0x000fc80007810000 */
[----:B------:R-:W-:-:S04]  /*9300*/  FMNMX.FTZ R33, R47, R10, !PT ;  /* 0x0000000a2f217209 */ /* 0x000fc80007810000 */
[----:B------:R-:W-:-:S04]  /*9310*/  FMNMX.FTZ R10, R50, R33, !PT ;  /* 0x00000021320a7209 */ /* 0x000fc80007810000 */
[----:B------:R-:W-:-:S04]  /*9320*/  FMNMX.FTZ R33, R51, R10, !PT ;  /* 0x0000000a33217209 */ /* 0x000fc80007810000 */
[----:B------:R-:W-:-:S04]  /*9330*/  FMNMX.FTZ R10, R54, R33, !PT ;  /* 0x00000021360a7209 */ /* 0x000fc80007810000 */
[----:B------:R-:W-:Y:S02]  /*9340*/  FMNMX.FTZ R35, R55, R10, !PT ;  /* 0x0000000a37237209 */ /* 0x000fe40007810000 */
[----:B------:R-:W-:Y:S02]  /*9350*/  ISETP.NE.AND P2, PT, R9, RZ, PT ;  /* 0x000000ff0900720c */ /* 0x000fe40003f45270 */
[----:B------:R-:W-:Y:S01]  /*9360*/  FMNMX.FTZ R10, R58, R35, !PT ;  /* 0x000000233a0a7209 */ /* 0x000fe20007810000 */
[-CC-:B------:R-:W-:Y:S01]  /*9370*/  FFMA.FTZ R9, R29, R3.reuse, -R6.reuse ;  /* 0x000000031d097223 */ /* 0x180fe20000010806 */
[-CC-:B------:R-:W-:Y:S01]  /*9380*/  FFMA.FTZ R29, R45, R3.reuse, -R6.reuse ;  /* 0x000000032d1d7223 */ /* 0x180fe20000010806 */
[-CC-:B------:R-:W-:Y:S01]  /*9390*/  FFMA.FTZ R45, R68, R3.reuse, -R6.reuse ;  /* 0x00000003442d7223 */ /* 0x180fe20000010806 */
[----:B------:R-:W-:Y:S01]  /*93a0*/  FMNMX.FTZ R35, R59, R10, !PT ;  /* 0x0000000a3b237209 */ /* 0x000fe20007810000 */
[-CC-:B------:R-:W-:Y:S01]  /*93b0*/  FFMA.FTZ R68, R104, R3.reuse, -R6.reuse ;  /* 0x0000000368447223 */ /* 0x180fe20000010806 */
[----:B------:R-:W-:-:S02]  /*93c0*/  FFMA.FTZ R104, R105, R3, -R6 ;  /* 0x0000000369687223 */ /* 0x000fc40000010806 */
[----:B------:R-:W2:Y:S01]  /*93d0*/  LDL R105, [R1+0x3c] ;  /* 0x00003c0001697983 */ /* 0x000ea20000100800 */
        /* <DEDUP_REMOVED lines=8> */
[----:B------:R-:W-:Y:S02]  /*9460*/  P2R R8, PR, RZ, 0x2 ;  /* 0x00000002ff087803 */ /* 0x000fe40000000000 */
[----:B------:R-:W-:Y:S02]  /*9470*/  ISETP.GT.AND P1, PT, R5, 0x99, PT ;  /* 0x000000990500780c */ /* 0x000fe40003f24270 */
[----:B------:R-:W-:Y:S02]  /*9480*/  FMNMX.FTZ R37, R75, R10, !PT ;  /* 0x0000000a4b257209 */ /* 0x000fe40007810000 */
[----:B------:R-:W-:Y:S02]  /*9490*/  FSEL R103, R103, -INF , P1 ;  /* 0xff80000067677808 */ /* 0x000fe40000800000 */
[----:B------:R-:W-:-:S02]  /*94a0*/  FMNMX.FTZ R10, R78, R37, !PT ;  /* 0x000000254e0a7209 */ /* 0x000fc40007810000 */
[----:B------:R-:W-:Y:S01]  /*94b0*/  ISETP.NE.AND P1, PT, R8, RZ, PT ;  /* 0x000000ff0800720c */ /* 0x000fe20003f25270 */
[-CC-:B------:R-:W-:Y:S01]  /*94c0*/  FFMA.FTZ R8, R28, R3.reuse, -R6.reuse ;  /* 0x000000031c087223 */ /* 0x180fe20000010806 */
[----:B------:R-:W-:Y:S01]  /*94d0*/  FFMA.FTZ R28, R41, R3, -R6 ;  /* 0x00000003291c7223 */ /* 0x000fe20000010806 */
        /* <DEDUP_REMOVED lines=14> */
[----:B------:R-:W-:Y:S01]  /*95c0*/  FMNMX.FTZ R53, R103, R10, !PT ;  /* 0x0000000a67357209 */ /* 0x000fe20007810000 */
[----:B------:R0:W-:Y:S03]  /*95d0*/  MUFU.EX2 R27, R57 ;  /* 0x00000039001b7308 */ /* 0x0001e60000000800 */
[----:B------:R-:W-:Y:S02]  /*95e0*/  FMNMX.FTZ R10, R106, R53, !PT ;  /* 0x000000356a0a7209 */ /* 0x000fe40007810000 */
[----:B------:R-:W-:Y:S02]  /*95f0*/  FSEL R110, R110, -INF , P1 ;  /* 0xff8000006e6e7808 */ /* 0x000fe40000800000 */
[----:B0-----:R-:W-:Y:S02]  /*9600*/  FMNMX.FTZ R57, R107, R10, !PT ;  /* 0x0000000a6b397209 */ /* 0x001fe40007810000 */
[----:B------:R-:W-:-:S02]  /*9610*/  FSEL R111, R111, -INF , P2 ;  /* 0xff8000006f6f7808 */ /* 0x000fc40001000000 */
[----:B------:R-:W-:Y:S02]  /*9620*/  FMNMX.FTZ R10, R110, R57, !PT ;  /* 0x000000396e0a7209 */ /* 0x000fe40007810000 */
[----:B------:R-:W-:Y:S02]  /*9630*/  FSEL R114, R114, -INF , P3 ;  /* 0xff80000072727808 */ /* 0x000fe40001800000 */
[----:B------:R-:W-:Y:S01]  /*9640*/  FMNMX.FTZ R57, R111, R10, !PT ;  /* 0x0000000a6f397209 */ /* 0x000fe20007810000 */
[----:B------:R-:W-:Y:S01]  /*9650*/  FFMA.FTZ R61, R61, R3, -R6 ;  /* 0x000000033d3d7223 */ /* 0x000fe20000010806 */
[----:B------:R-:W-:Y:S02]  /*9660*/  FSEL R115, R115, -INF , P4 ;  /* 0xff80000073737808 */ /* 0x000fe40002000000 */
[----:B------:R-:W-:Y:S01]  /*9670*/  FMNMX.FTZ R10, R114, R57, !PT ;  /* 0x00000039720a7209 */ /* 0x000fe20007810000 */
[----:B------:R0:W-:Y:S01]  /*9680*/  MUFU.EX2 R33, R61 ;  /* 0x0000003d00217308 */ /* 0x0001e20000000800 */
[----:B------:R-:W-:-:S02]  /*9690*/  FSEL R118, R118, -INF , P5 ;  /* 0xff80000076767808 */ /* 0x000fc40002800000 */
[----:B------:R-:W-:Y:S02]  /*96a0*/  FSEL R119, R119, -INF , P6 ;  /* 0xff80000077777808 */ /* 0x000fe40003000000 */
[----:B0-----:R-:W-:-:S04]  /*96b0*/  FMNMX.FTZ R61, R115, R10, !PT ;  /* 0x0000000a733d7209 */ /* 0x001fc80007810000 */
[----:B------:R-:W-:Y:S01]  /*96c0*/  FMNMX.FTZ R10, R118, R61, !PT ;  /* 0x0000003d760a7209 */ /* 0x000fe20007810000 */
[----:B------:R-:W-:-:S03]  /*96d0*/  FFMA.FTZ R21, R49, R3, -R6 ;  /* 0x0000000331157223 */ /* 0x000fc60000010806 */
[----:B------:R-:W-:Y:S01]  /*96e0*/  FMNMX.FTZ R10, R119, R10, !PT ;  /* 0x0000000a770a7209 */ /* 0x000fe20007810000 */
[----:B------:R-:W-:-:S04]  /*96f0*/  FFMA.FTZ R49, R69, R3, -R6 ;  /* 0x0000000345317223 */ /* 0x000fc80000010806 */
[----:B------:R-:W0:Y:S01]  /*9700*/  SHFL.BFLY PT, R69, R10, 0x2, 0x1f ;  /* 0x0c401f000a457f89 */ /* 0x000e2200000e0000 */
[-CC-:B------:R-:W-:Y:S01]  /*9710*/  FFMA.FTZ R15, R40, R3.reuse, -R6.reuse ;  /* 0x00000003280f7223 */ /* 0x180fe20000010806 */
[----:B------:R-:W-:Y:S01]  /*9720*/  FFMA.FTZ R40, R77, R3, -R6 ;  /* 0x000000034d287223 */ /* 0x000fe20000010806 */
[----:B------:R-:W1:Y:S01]  /*9730*/  S2R R128, SR_TID.X ;  /* 0x0000000000807919 */ /* 0x000e620000002100 */
[----:B0-----:R-:W-:-:S05]  /*9740*/  FMNMX.FTZ R77, R10, R69, !PT ;  /* 0x000000450a4d7209 */ /* 0x001fca0007810000 */
[----:B------:R-:W0:Y:S01]  /*9750*/  SHFL.BFLY PT, R10, R77, 0x1, 0x1f ;  /* 0x0c201f004d0a7f89 */ /* 0x000e2200000e0000 */
        /* <DEDUP_REMOVED lines=12> */
[----:B------:R3:W-:Y:S01]  /*9820*/  MUFU.EX2 R35, R65 ;  /* 0x0000004100237308 */ /* 0x0007e20000000800 */
        /* <DEDUP_REMOVED lines=8> */
[----:B0-----:R-:W-:Y:S01]  /*98b0*/  FMNMX.FTZ R10, R77, R10, !PT ;  /* 0x0000000a4d0a7209 */ /* 0x001fe20007810000 */
[-CC-:B------:R-:W-:Y:S01]  /*98c0*/  FFMA.FTZ R92, R92, R3.reuse, -R6.reuse ;  /* 0x000000035c5c7223 */ /* 0x180fe20000010806 */
[-CC-:B------:R-:W-:Y:S01]  /*98d0*/  FFMA.FTZ R60, R93, R3.reuse, -R6.reuse ;  /* 0x000000035d3c7223 */ /* 0x180fe20000010806 */
[-CC-:B------:R-:W-:Y:S01]  /*98e0*/  FFMA.FTZ R61, R96, R3.reuse, -R6.reuse ;  /* 0x00000003603d7223 */ /* 0x180fe20000010806 */
[----:B------:R-:W-:-:S03]  /*98f0*/  FFMA.FTZ R64, R97, R3, -R6 ;  /* 0x0000000361407223 */ /* 0x000fc60000010806 */
[----:B------:R0:W-:Y:S01]  /*9900*/  MUFU.EX2 R41, R80 ;  /* 0x0000005000297308 */ /* 0x0001e20000000800 */
[-CC-:B---3--:R-:W-:Y:S01]  /*9910*/  FFMA.FTZ R65, R100, R3.reuse, -R6.reuse ;  /* 0x0000000364417223 */ /* 0x188fe20000010806 */
[-CC-:B------:R-:W-:Y:S01]  /*9920*/  FFMA.FTZ R127, R101, R3.reuse, -R6.reuse ;  /* 0x00000003657f7223 */ /* 0x180fe20000010806 */
[-CC-:B------:R-:W-:Y:S01]  /*9930*/  FFMA.FTZ R69, R108, R3.reuse, -R6.reuse ;  /* 0x000000036c457223 */ /* 0x180fe20000010806 */
[-CC-:B------:R-:W-:Y:S01]  /*9940*/  FFMA.FTZ R72, R109, R3.reuse, -R6.reuse ;  /* 0x000000036d487223 */ /* 0x180fe20000010806 */
[-CC-:B----4-:R-:W-:Y:S01]  /*9950*/  FFMA.FTZ R73, R112, R3.reuse, -R6.reuse ;  /* 0x0000000370497223 */ /* 0x190fe20000010806 */
[-CC-:B------:R-:W-:Y:S01]  /*9960*/  FFMA.FTZ R76, R113, R3.reuse, -R6.reuse ;  /* 0x00000003714c7223 */ /* 0x180fe20000010806 */
[-CC-:B------:R-:W-:Y:S01]  /*9970*/  FFMA.FTZ R77, R117, R3.reuse, -R6.reuse ;  /* 0x00000003754d7223 */ /* 0x180fe20000010806 */
[-C--:B0-----:R-:W-:Y:S01]  /*9980*/  FFMA.FTZ R80, R116, R3.reuse, -R6 ;  /* 0x0000000374507223 */ /* 0x081fe20000010806 */
[C---:B------:R-:W-:Y:S01]  /*9990*/  FMUL.FTZ R6, R10.reuse, R3 ;  /* 0x000000030a067220 */ /* 0x040fe20000410000 */
[----:B------:R-:W-:-:S04]  /*99a0*/  FSETP.NEU.FTZ.AND P1, PT, R10, -INF , PT ;  /* 0xff8000000a00780b */ /* 0x000fc80003f3d000 */
[----:B------:R-:W-:Y:S02]  /*99b0*/  FSEL R6, R6, RZ, P1 ;  /* 0x000000ff06067208 */ /* 0x000fe40000800000 */
[----:B-1----:R-:W-:-:S03]  /*99c0*/  LOP3.LUT R128, R128, 0x7f, RZ, 0xc0, !PT ;  /* 0x0000007f80807812 */ /* 0x002fc600078ec0ff */
[-CC-:B------:R-:W-:Y:S01]  /*99d0*/  FFMA.FTZ R81, R125, R3.reuse, -R6.reuse ;  /* 0x000000037d517223 */ /* 0x180fe20000010806 */
[-CC-:B------:R-:W-:Y:S01]  /*99e0*/  FFMA.FTZ R84, R124, R3.reuse, -R6.reuse ;  /* 0x000000037c547223 */ /* 0x180fe20000010806 */
[----:B------:R-:W-:Y:S01]  /*99f0*/  MUFU.EX2 R5, R5 ;  /* 0x0000000500057308 */ /* 0x000fe20000000800 */
[----:B------:R-:W-:Y:S01]  /*9a00*/  ISETP.NE.AND P1, PT, R128, RZ, PT ;  /* 0x000000ff8000720c */ /* 0x000fe20003f25270 */
[----:B------:R-:W-:-:S06]  /*9a10*/  FFMA.FTZ R85, R123, R3, -R6 ;  /* 0x000000037b557223 */ /* 0x000fcc0000010806 */
[----:B------:R-:W0:Y:S01]  /*9a20*/  MUFU.EX2 R7, R7 ;  /* 0x0000000700077308 */ /* 0x000e220000000800 */
[----:B------:R-:W-:-:S07]  /*9a30*/  FFMA.FTZ R89, R121, R3, -R6 ;  /* 0x0000000379597223 */ /* 0x000fce0000010806 */
[----:B------:R-:W-:Y:S08]  /*9a40*/  MUFU.EX2 R81, R81 ;  /* 0x0000005100517308 */ /* 0x000ff00000000800 */
[----:B------:R-:W1:Y:S08]  /*9a50*/  MUFU.EX2 R84, R84 ;  /* 0x0000005400547308 */ /* 0x000e700000000800 */
[----:B------:R-:W3:Y:S08]  /*9a60*/  MUFU.EX2 R8, R8 ;  /* 0x0000000800087308 */ /* 0x000ef00000000800 */
[----:B------:R4:W-:Y:S01]  /*9a70*/  MUFU.EX2 R53, R88 ;  /* 0x0000005800357308 */ /* 0x0009e20000000800 */
[-CC-:B------:R-:W-:Y:S01]  /*9a80*/  FFMA.FTZ R101, R47, R3.reuse, -R6.reuse ;  /* 0x000000032f657223 */ /* 0x180fe20000010806 */
[----:B----4-:R-:W-:-:S06]  /*9a90*/  FFMA.FTZ R88, R122, R3, -R6 ;  /* 0x000000037a587223 */ /* 0x010fcc0000010806 */
[----:B------:R-:W-:Y:S01]  /*9aa0*/  MUFU.EX2 R85, R85 ;  /* 0x0000005500557308 */ /* 0x000fe20000000800 */
[----:B------:R-:W-:Y:S01]  /*9ab0*/  FFMA.FTZ R47, R58, R3, -R6 ;  /* 0x000000033a2f7223 */ /* 0x000fe20000010806 */
[----:B------:R-:W-:-:S06]  /*9ac0*/  @!P1 VIADD R4, R4, 0x30840 ;  /* 0x0003084004049836 */ /* 0x000fcc0000000000 */
[----:B------:R-:W4:Y:S01]  /*9ad0*/  MUFU.EX2 R9, R9 ;  /* 0x0000000900097308 */ /* 0x000f220000000800 */
[-CC-:B------:R-:W-:Y:S01]  /*9ae0*/  FFMA.FTZ R58, R67, R3.reuse, -R6.reuse ;  /* 0x00000003433a7223 */ /* 0x180fe20000010806 */
[-CC-:B------:R-:W-:Y:S01]  /*9af0*/  FFMA.FTZ R93, R39, R3.reuse, -R6.reuse ;  /* 0x00000003275d7223 */ /* 0x180fe20000010806 */
[-CC-:B------:R-:W-:Y:S01]  /*9b00*/  FFMA.FTZ R96, R42, R3.reuse, -R6.reuse ;  /* 0x000000032a607223 */ /* 0x180fe20000010806 */
[----:B------:R-:W-:-:S04]  /*9b10*/  FFMA.FTZ R97, R43, R3, -R6 ;  /* 0x000000032b617223 */ /* 0x000fc80000010806 */
[----:B------:R-:W2:Y:S01]  /*9b20*/  MUFU.EX2 R88, R88 ;  /* 0x0000005800587308 */ /* 0x000ea20000000800 */
[-CC-:B------:R-:W-:Y:S01]  /*9b30*/  FFMA.FTZ R100, R46, R3.reuse, -R6.reuse ;  /* 0x000000032e647223 */ /* 0x180fe20000010806 */
[-CC-:B------:R-:W-:Y:S01]  /*9b40*/  FFMA.FTZ R67, R78, R3.reuse, -R6.reuse ;  /* 0x000000034e437223 */ /* 0x180fe20000010806 */
[-CC-:B------:R-:W-:Y:S01]  /*9b50*/  FFMA.FTZ R39, R50, R3.reuse, -R6.reuse ;  /* 0x0000000332277223 */ /* 0x180fe20000010806 */
[----:B------:R-:W-:-:S04]  /*9b60*/  FFMA.FTZ R42, R51, R3, -R6 ;  /* 0x00000003332a7223 */ /* 0x000fc80000010806 */
[----:B------:R-:W2:Y:S01]  /*9b70*/  MUFU.EX2 R11, R11 ;  /* 0x0000000b000b7308 */ /* 0x000ea20000000800 */
[-CC-:B------:R-:W-:Y:S01]  /*9b80*/  FFMA.FTZ R43, R54, R3.reuse, -R6.reuse ;  /* 0x00000003362b7223 */ /* 0x180fe20000010806 */
[-CC-:B------:R-:W-:Y:S01]  /*9b90*/  FFMA.FTZ R46, R55, R3.reuse, -R6.reuse ;  /* 0x00000003372e7223 */ /* 0x180fe20000010806 */
[----:B------:R-:W-:-:S05]  /*9ba0*/  FFMA.FTZ R78, R79, R3, -R6 ;  /* 0x000000034f4e7223 */ /* 0x000fca0000010806 */
[----:B------:R0:W-:Y:S01]  /*9bb0*/  MUFU.EX2 R57, R92 ;  /* 0x0000005c00397308 */ /* 0x0001e20000000800 */
[-CC-:B------:R-:W-:Y:S01]  /*9bc0*/  FFMA.FTZ R31, R31, R3.reuse, -R6.reuse ;  /* 0x000000031f1f7223 */ /* 0x180fe20000010806 */
[-CC-:B------:R-:W-:Y:S01]  /*9bd0*/  FFMA.FTZ R50, R59, R3.reuse, -R6.reuse ;  /* 0x000000033b327223 */ /* 0x180fe20000010806 */
[-CC-:B------:R-:W-:Y:S01]  /*9be0*/  FFMA.FTZ R51, R62, R3.reuse, -R6.reuse ;  /* 0x000000033e337223 */ /* 0x180fe20000010806 */
[-CC-:B------:R-:W-:Y:S01]  /*9bf0*/  FFMA.FTZ R54, R63, R3.reuse, -R6.reuse ;  /* 0x000000033f367223 */ /* 0x180fe20000010806 */
[-CC-:B------:R-:W-:Y:S01]  /*9c00*/  FFMA.FTZ R55, R66, R3.reuse, -R6.reuse ;  /* 0x0000000342377223 */ /* 0x180fe20000010806 */
[-CC-:B0-----:R-:W-:Y:S02]  /*9c10*/  FFMA.FTZ R92, R120, R3.reuse, -R6.reuse ;  /* 0x00000003785c7223 */ /* 0x181fe40000010806 */
[----:B------:R-:W0:Y:S01]  /*9c20*/  MUFU.EX2 R89, R89 ;  /* 0x0000005900597308 */ /* 0x000e220000000800 */
[----:B------:R-:W-:Y:S01]  /*9c30*/  FADD.FTZ R79, R5, R7 ;  /* 0x00000007054f7221 */ /* 0x000fe20000010000 */
[-C--:B------:R-:W-:Y:S01]  /*9c40*/  FFMA.FTZ R59, R70, R3.reuse, -R6 ;  /* 0x00000003463b7223 */ /* 0x080fe20000010806 */
[----:B------:R-:W-:Y:S01]  /*9c50*/  @!P1 PRMT R4, RZ, 0x654, R4 ;  /* 0x00000654ff049816 */ /* 0x000fe20000000004 */
[-CC-:B------:R-:W-:Y:S01]  /*9c60*/  FFMA.FTZ R62, R71, R3.reuse, -R6.reuse ;  /* 0x00000003473e7223 */ /* 0x180fe20000010806 */
[-CC-:B------:R-:W-:Y:S01]  /*9c70*/  FFMA.FTZ R63, R74, R3.reuse, -R6.reuse ;  /* 0x000000034a3f7223 */ /* 0x180fe20000010806 */
[----:B------:R-:W-:-:S02]  /*9c80*/  FFMA.FTZ R66, R75, R3, -R6 ;  /* 0x000000034b427223 */ /* 0x000fc40000010806 */
[----:B------:R-:W0:Y:S01]  /*9c90*/  MUFU.EX2 R12, R12 ;  /* 0x0000000c000c7308 */ /* 0x000e220000000800 */
[-CC-:B------:R-:W-:Y:S01]  /*9ca0*/  FFMA.FTZ R74, R82, R3.reuse, -R6.reuse ;  /* 0x00000003524a7223 */ /* 0x180fe20000010806 */
[-CC-:B------:R-:W-:Y:S01]  /*9cb0*/  FFMA.FTZ R75, R83, R3.reuse, -R6.reuse ;  /* 0x00000003534b7223 */ /* 0x180fe20000010806 */
[-CC-:B------:R-:W-:Y:S01]  /*9cc0*/  FFMA.FTZ R70, R86, R3.reuse, -R6.reuse ;  /* 0x0000000356467223 */ /* 0x180fe20000010806 */
[-CC-:B------:R-:W-:Y:S01]  /*9cd0*/  FFMA.FTZ R71, R87, R3.reuse, -R6.reuse ;  /* 0x0000000357477223 */ /* 0x180fe20000010806 */
[-CC-:B------:R-:W-:Y:S01]  /*9ce0*/  FFMA.FTZ R90, R90, R3.reuse, -R6.reuse ;  /* 0x000000035a5a7223 */ /* 0x180fe20000010806 */
[-CC-:B------:R-:W-:Y:S01]  /*9cf0*/  FFMA.FTZ R91, R91, R3.reuse, -R6.reuse ;  /* 0x000000035b5b7223 */ /* 0x180fe20000010806 */
[-CC-:B------:R-:W-:Y:S01]  /*9d00*/  FFMA.FTZ R94, R94, R3.reuse, -R6.reuse ;  /* 0x000000035e5e7223 */ /* 0x180fe20000010806 */
        /* <DEDUP_REMOVED lines=14> */
[----:B------:R-:W0:Y:S01]  /*9df0*/  MUFU.EX2 R13, R13 ;  /* 0x0000000d000d7308 */ /* 0x000e220000000800 */
[----:B-1----:R-:W-:Y:S01]  /*9e00*/  FADD.FTZ R6, R81, R84 ;  /* 0x0000005451067221 */ /* 0x002fe20000010000 */
[----:B---3--:R-:W-:Y:S01]  /*9e10*/  FADD.FTZ R82, R8, R79 ;  /* 0x0000004f08527221 */ /* 0x008fe20000010000 */
[----:B------:R1:W-:Y:S03]  /*9e20*/  @!P1 SYNCS.ARRIVE.TRANS64.RED.A1T0 RZ, [R4+URZ], RZ ;  /* 0x000000ff04ff99a7 */ /* 0x0003e6000810043f */
[----:B----4-:R-:W-:-:S02]  /*9e30*/  FADD.FTZ R82, R9, R82 ;  /* 0x0000005209527221 */ /* 0x010fc40000010000 */
[----:B------:R-:W3:Y:S01]  /*9e40*/  MUFU.EX2 R31, R31 ;  /* 0x0000001f001f7308 */ /* 0x000ee20000000800 */
[----:B-1----:R-:W-:Y:S01]  /*9e50*/  F2FP.BF16.F32.PACK_AB R4, R7, R5 ;  /* 0x000000050704723e */ /* 0x002fe200000010ff */
[----:B------:R-:W-:-:S06]  /*9e60*/  FADD.FTZ R5, R85, R6 ;  /* 0x0000000655057221 */ /* 0x000fcc0000010000 */
[----:B------:R-:W1:Y:S01]  /*9e70*/  MUFU.EX2 R14, R14 ;  /* 0x0000000e000e7308 */ /* 0x000e620000000800 */
[----:B--2---:R-:W-:Y:S01]  /*9e80*/  FADD.FTZ R6, R88, R5 ;  /* 0x0000000558067221 */ /* 0x004fe20000010000 */
[----:B------:R-:W-:-:S06]  /*9e90*/  FADD.FTZ R5, R11, R82 ;  /* 0x000000520b057221 */ /* 0x000fcc0000010000 */
[----:B------:R-:W2:Y:S01]  /*9ea0*/  MUFU.EX2 R93, R93 ;  /* 0x0000005d005d7308 */ /* 0x000ea20000000800 */
[----:B0-----:R-:W-:Y:S01]  /*9eb0*/  FADD.FTZ R7, R89, R6 ;  /* 0x0000000659077221 */ /* 0x001fe20000010000 */
[----:B------:R-:W-:-:S06]  /*9ec0*/  FADD.FTZ R6, R12, R5 ;  /* 0x000000050c067221 */ /* 0x000fcc0000010000 */
[----:B------:R-:W0:Y:S01]  /*9ed0*/  MUFU.EX2 R15, R15 ;  /* 0x0000000f000f7308 */ /* 0x000e220000000800 */
[----:B------:R-:W-:Y:S01]  /*9ee0*/  FADD.FTZ R82, R92, R7 ;  /* 0x000000075c527221 */ /* 0x000fe20000010000 */
[----:B------:R-:W-:-:S06]  /*9ef0*/  FADD.FTZ R5, R13, R6 ;  /* 0x000000060d057221 */ /* 0x000fcc0000010000 */
[----:B------:R-:W4:Y:S08]  /*9f00*/  MUFU.EX2 R96, R96 ;  /* 0x0000006000607308 */ /* 0x000f300000000800 */
[----:B------:R-:W4:Y:S01]  /*9f10*/  MUFU.EX2 R28, R28 ;  /* 0x0000001c001c7308 */ /* 0x000f220000000800 */
[----:B---3--:R-:W-:Y:S01]  /*9f20*/  FADD.FTZ R82, R31, R82 ;  /* 0x000000521f527221 */ /* 0x008fe20000010000 */
[----:B-1----:R-:W-:-:S06]  /*9f30*/  FADD.FTZ R6, R14, R5 ;  /* 0x000000050e067221 */ /* 0x002fcc0000010000 */
[----:B------:R-:W1:Y:S08]  /*9f40*/  MUFU.EX2 R97, R97 ;  /* 0x0000006100617308 */ /* 0x000e700000000800 */
[----:B------:R-:W3:Y:S01]  /*9f50*/  MUFU.EX2 R30, R30 ;  /* 0x0000001e001e7308 */ /* 0x000ee20000000800 */
[----:B--2---:R-:W-:Y:S01]  /*9f60*/  FADD.FTZ R5, R93, R82 ;  /* 0x000000525d057221 */ /* 0x004fe20000010000 */
[----:B0-----:R-:W-:-:S06]  /*9f70*/  FADD.FTZ R7, R15, R6 ;  /* 0x000000060f077221 */ /* 0x001fcc0000010000 */
[----:B------:R-:W0:Y:S08]  /*9f80*/  MUFU.EX2 R100, R100 ;  /* 0x0000006400647308 */ /* 0x000e300000000800 */
[----:B------:R-:W2:Y:S01]  /*9f90*/  MUFU.EX2 R29, R29 ;  /* 0x0000001d001d7308 */ /* 0x000ea20000000800 */
[----:B----4-:R-:W-:Y:S01]  /*9fa0*/  FADD.FTZ R6, R96, R5 ;  /* 0x0000000560067221 */ /* 0x010fe20000010000 */
[----:B------:R-:W-:-:S06]  /*9fb0*/  FADD.FTZ R7, R28, R7 ;  /* 0x000000071c077221 */ /* 0x000fcc0000010000 */
[----:B------:R-:W4:Y:S08]  /*9fc0*/  MUFU.EX2 R101, R101 ;  /* 0x0000006500657308 */ /* 0x000f300000000800 */
[----:B------:R-:W4:Y:S01]  /*9fd0*/  MUFU.EX2 R20, R20 ;  /* 0x0000001400147308 */ /* 0x000f220000000800 */
[----:B-1----:R-:W-:Y:S01]  /*9fe0*/  FADD.FTZ R5, R97, R6 ;  /* 0x0000000661057221 */ /* 0x002fe20000010000 */
[----:B---3--:R-:W-:-:S06]  /*9ff0*/  FADD.FTZ R6, R30, R7 ;  /* 0x000000071e067221 */ /* 0x008fcc0000010000 */
[----:B------:R-:W1:Y:S08]  /*a000*/  MUFU.EX2 R39, R39 ;  /* 0x0000002700277308 */ /* 0x000e700000000800 */
[----:B------:R-:W3:Y:S01]  /*a010*/  MUFU.EX2 R21, R21 ;  /* 0x0000001500157308 */ /* 0x000ee20000000800 */
[----:B0-----:R-:W-:Y:S01]  /*a020*/  FADD.FTZ R82, R100, R5 ;  /* 0x0000000564527221 */ /* 0x001fe20000010000 */
[----:B--2---:R-:W-:-:S06]  /*a030*/  FADD.FTZ R5, R29, R6 ;  /* 0x000000061d057221 */ /* 0x004fcc0000010000 */
        /* <DEDUP_REMOVED lines=12> */
[----:B------:R-:W0:Y:S01]  /*a100*/  MUFU.EX2 R47, R47 ;  /* 0x0000002f002f7308 */ /* 0x000e220000000800 */
[----:B------:R-:W-:Y:S01]  /*a110*/  F2FP.BF16.F32.PACK_AB R12, R12, R11 ;  /* 0x0000000b0c0c723e */ /* 0x000fe200000010ff */
[----:B----4-:R-:W-:Y:S01]  /*a120*/  FADD.FTZ R11, R43, R82 ;  /* 0x000000522b0b7221 */ /* 0x010fe20000010000 */
[----:B------:R-:W-:-:S05]  /*a130*/  F2FP.BF16.F32.PACK_AB R14, R14, R13 ;  /* 0x0000000d0e0e723e */ /* 0x000fca00000010ff */
[----:B------:R-:W2:Y:S01]  /*a140*/  MUFU.EX2 R50, R50 ;  /* 0x0000003200327308 */ /* 0x000ea20000000800 */
[----:B------:R-:W-:-:S07]  /*a150*/  FADD.FTZ R13, R25, R86 ;  /* 0x00000056190d7221 */ /* 0x000fce0000010000 */
[----:B------:R-:W4:Y:S01]  /*a160*/  MUFU.EX2 R32, R32 ;  /* 0x0000002000207308 */ /* 0x000f220000000800 */
[----:B------:R-:W-:Y:S01]  /*a170*/  F2FP.BF16.F32.PACK_AB R5, R84, R81 ;  /* 0x000000515405723e */ /* 0x000fe200000010ff */
[----:B-1----:R-:W-:-:S06]  /*a180*/  FADD.FTZ R82, R46, R11 ;  /* 0x0000000b2e527221 */ /* 0x002fcc0000010000 */
[----:B------:R-:W1:Y:S01]  /*a190*/  MUFU.EX2 R51, R51 ;  /* 0x0000003300337308 */ /* 0x000e620000000800 */
[----:B---3--:R-:W-:Y:S01]  /*a1a0*/  FADD.FTZ R84, R26, R13 ;  /* 0x0000000d1a547221 */ /* 0x008fe20000010000 */
[----:B0-----:R-:W-:-:S06]  /*a1b0*/  FADD.FTZ R11, R47, R82 ;  /* 0x000000522f0b7221 */ /* 0x001fcc0000010000 */
[----:B------:R-:W0:Y:S01]  /*a1c0*/  MUFU.EX2 R54, R54 ;  /* 0x0000003600367308 */ /* 0x000e220000000800 */
[----:B------:R-:W-:-:S07]  /*a1d0*/  FADD.FTZ R79, R27, R84 ;  /* 0x000000541b4f7221 */ /* 0x000fce0000010000 */
[----:B------:R-:W3:Y:S01]  /*a1e0*/  MUFU.EX2 R34, R34 ;  /* 0x0000002200227308 */ /* 0x000ee20000000800 */
[----:B--2---:R-:W-:Y:S01]  /*a1f0*/  FADD.FTZ R82, R50, R11 ;  /* 0x0000000b32527221 */ /* 0x004fe20000010000 */
[----:B----4-:R-:W-:-:S06]  /*a200*/  FADD.FTZ R84, R32, R79 ;  /* 0x0000004f20547221 */ /* 0x010fcc0000010000 */
[----:B------:R-:W2:Y:S01]  /*a210*/  MUFU.EX2 R55, R55 ;  /* 0x0000003700377308 */ /* 0x000ea20000000800 */
[----:B-1----:R-:W-:Y:S01]  /*a220*/  FADD.FTZ R11, R51, R82 ;  /* 0x00000052330b7221 */ /* 0x002fe20000010000 */
[----:B------:R-:W-:-:S06]  /*a230*/  FADD.FTZ R79, R33, R84 ;  /* 0x00000054214f7221 */ /* 0x000fcc0000010000 */
[----:B------:R-:W-:Y:S08]  /*a240*/  MUFU.EX2 R58, R58 ;  /* 0x0000003a003a7308 */ /* 0x000ff00000000800 */
[----:B------:R-:W1:Y:S01]  /*a250*/  MUFU.EX2 R45, R45 ;  /* 0x0000002d002d7308 */ /* 0x000e620000000800 */
[----:B0-----:R-:W-:Y:S01]  /*a260*/  FADD.FTZ R82, R54, R11 ;  /* 0x0000000b36527221 */ /* 0x001fe20000010000 */
[----:B------:R-:W-:-:S06]  /*a270*/  F2FP.BF16.F32.PACK_AB R6, R9, R8 ;  /* 0x000000080906723e */ /* 0x000fcc00000010ff */
[----:B------:R-:W0:Y:S01]  /*a280*/  MUFU.EX2 R59, R59 ;  /* 0x0000003b003b7308 */ /* 0x000e220000000800 */
[----:B------:R-:W-:Y:S01]  /*a290*/  F2FP.BF16.F32.PACK_AB R7, R88, R85 ;  /* 0x000000555807723e */ /* 0x000fe200000010ff */
[----:B---3--:R-:W-:-:S06]  /*a2a0*/  FADD.FTZ R84, R34, R79 ;  /* 0x0000004f22547221 */ /* 0x008fcc0000010000 */
[----:B------:R-:W3:Y:S01]  /*a2b0*/  MUFU.EX2 R49, R49 ;  /* 0x0000003100317308 */ /* 0x000ee20000000800 */
[----:B--2---:R-:W-:Y:S01]  /*a2c0*/  FADD.FTZ R11, R55, R82 ;  /* 0x00000052370b7221 */ /* 0x004fe20000010000 */
[----:B------:R-:W-:-:S06]  /*a2d0*/  FADD.FTZ R84, R35, R84 ;  /* 0x0000005423547221 */ /* 0x000fcc0000010000 */
[----:B------:R-:W2:Y:S01]  /*a2e0*/  MUFU.EX2 R62, R62 ;  /* 0x0000003e003e7308 */ /* 0x000ea20000000800 */
[----:B------:R4:W-:Y:S07]  /*a2f0*/  STSM.16.M88.4 [R154+0x1e800], R4 ;  /* 0x01e800049a007844 */ /* 0x0009ee0000000200 */
[----:B------:R-:W-:Y:S01]  /*a300*/  MUFU.EX2 R36, R36 ;  /* 0x0000002400247308 */ /* 0x000fe20000000800 */
[----:B------:R-:W-:Y:S01]  /*a310*/  F2FP.BF16.F32.PACK_AB R28, R28, R15 ;  /* 0x0000000f1c1c723e */ /* 0x000fe200000010ff */
[----:B-1----:R-:W-:-:S06]  /*a320*/  FADD.FTZ R84, R45, R84 ;  /* 0x000000542d547221 */ /* 0x002fcc0000010000 */
[----:B------:R-:W1:Y:S01]  /*a330*/  MUFU.EX2 R63, R63 ;  /* 0x0000003f003f7308 */ /* 0x000e620000000800 */
[----:B----4-:R-:W-:Y:S01]  /*a340*/  F2FP.BF16.F32.PACK_AB R4, R21, R20 ;  /* 0x000000141504723e */ /* 0x010fe200000010ff */
[----:B------:R-:W-:Y:S01]  /*a350*/  FADD.FTZ R20, R58, R11 ;  /* 0x0000000b3a147221 */ /* 0x000fe20000010000 */
[----:B------:R-:W-:Y:S01]  /*a360*/  F2FP.BF16.F32.PACK_AB R30, R29, R30 ;  /* 0x0000001e1d1e723e */ /* 0x000fe200000010ff */
[----:B------:R-:W4:Y:S01]  /*a370*/  LDL R81, [R1+0x44] ;  /* 0x0000440001517983 */ /* 0x000f220000100800 */
[----:B------:R-:W-:-:S03]  /*a380*/  F2FP.BF16.F32.PACK_AB R13, R92, R89 ;  /* 0x000000595c0d723e */ /* 0x000fc600000010ff */
[----:B------:R-:W1:Y:S01]  /*a390*/  MUFU.EX2 R66, R66 ;  /* 0x0000004200427308 */ /* 0x000e620000000800 */
[----:B------:R-:W-:Y:S01]  /*a3a0*/  F2FP.BF16.F32.PACK_AB R15, R93, R31 ;  /* 0x0000001f5d0f723e */ /* 0x000fe200000010ff */
[----:B0-----:R-:W-:Y:S01]  /*a3b0*/  FADD.FTZ R5, R59, R20 ;  /* 0x000000143b057221 */ /* 0x001fe20000010000 */
[----:B------:R-:W-:Y:S02]  /*a3c0*/  F2FP.BF16.F32.PACK_AB R29, R97, R96 ;  /* 0x00000060611d723e */ /* 0x000fe400000010ff */
[----:B------:R-:W-:-:S03]  /*a3d0*/  F2FP.BF16.F32.PACK_AB R31, R101, R100 ;  /* 0x00000064651f723e */ /* 0x000fc600000010ff */
[----:B------:R-:W0:Y:S01]  /*a3e0*/  MUFU.EX2 R38, R38 ;  /* 0x0000002600267308 */ /* 0x000e220000000800 */
[----:B---3--:R-:W-:Y:S01]  /*a3f0*/  FADD.FTZ R7, R49, R84 ;  /* 0x0000005431077221 */ /* 0x008fe20000010000 */
[----:B------:R-:W-:Y:S01]  /*a400*/  STSM.16.M88.4 [R105], R12 ;  /* 0x0000000c69007844 */ /* 0x000fe20000000200 */
[----:B--2---:R-:W-:-:S03]  /*a410*/  FADD.FTZ R20, R62, R5 ;  /* 0x000000053e147221 */ /* 0x004fc60000010000 */
[----:B------:R2:W-:Y:S01]  /*a420*/  STSM.16.M88.4 [R156], R28 ;  /* 0x0000001c9c007844 */ /* 0x0005e20000000200 */
[----:B-1----:R-:W-:Y:S01]  /*a430*/  FADD.FTZ R11, R63, R20 ;  /* 0x000000143f0b7221 */ /* 0x002fe20000010000 */
[----:B------:R-:W-:Y:S02]  /*a440*/  F2FP.BF16.F32.PACK_AB R6, R25, R24 ;  /* 0x000000181906723e */ /* 0x000fe400000010ff */
[----:B------:R-:W-:Y:S01]  /*a450*/  F2FP.BF16.F32.PACK_AB R5, R42, R39 ;  /* 0x000000272a05723e */ /* 0x000fe200000010ff */
[----:B------:R-:W-:Y:S01]  /*a460*/  FADD.FTZ R20, R66, R11 ;  /* 0x0000000b42147221 */ /* 0x000fe20000010000 */
[----:B--2---:R-:W-:-:S04]  /*a470*/  FADD.FTZ R28, R36, R7 ;  /* 0x00000007241c7221 */ /* 0x004fc80000010000 */
[----:B------:R-:W-:Y:S01]  /*a480*/  FADD.FTZ R13, R37, R28 ;  /* 0x0000001c250d7221 */ /* 0x000fe20000010000 */
[----:B------:R-:W-:Y:S02]  /*a490*/  F2FP.BF16.F32.PACK_AB R7, R46, R43 ;  /* 0x0000002b2e07723e */ /* 0x000fe400000010ff */
[----:B------:R-:W-:Y:S01]  /*a4a0*/  F2FP.BF16.F32.PACK_AB R12, R27, R26 ;  /* 0x0000001a1b0c723e */ /* 0x000fe200000010ff */
[----:B0-----:R-:W-:Y:S01]  /*a4b0*/  FADD.FTZ R11, R38, R13 ;  /* 0x0000000d260b7221 */ /* 0x001fe20000010000 */
[----:B------:R-:W-:Y:S02]  /*a4c0*/  F2FP.BF16.F32.PACK_AB R14, R33, R32 ;  /* 0x00000020210e723e */ /* 0x000fe400000010ff */
[----:B------:R-:W-:Y:S02]  /*a4d0*/  F2FP.BF16.F32.PACK_AB R13, R50, R47 ;  /* 0x0000002f320d723e */ /* 0x000fe400000010ff */
[----:B------:R-:W-:Y:S01]  /*a4e0*/  F2FP.BF16.F32.PACK_AB R15, R54, R51 ;  /* 0x00000033360f723e */ /* 0x000fe200000010ff */
[----:B------:R-:W-:Y:S04]  /*a4f0*/  STSM.16.M88.4 [R155], R4 ;  /* 0x000000049b007844 */ /* 0x000fe80000000200 */
[----:B------:R0:W-:Y:S04]  /*a500*/  STSM.16.M88.4 [R154+0x24800], R12 ;  /* 0x0248000c9a007844 */ /* 0x0001e80000000200 */
[----:B0-----:R-:W2:Y:S01]  /*a510*/  LDL R13, [R1+0x40] ;  /* 0x00004000010d7983 */ /* 0x001ea20000100800 */
[----:B------:R-:W0:Y:S08]  /*a520*/  MUFU.EX2 R67, R67 ;  /* 0x0000004300437308 */ /* 0x000e300000000800 */
[----:B------:R-:W1:Y:S08]  /*a530*/  MUFU.EX2 R40, R40 ;  /* 0x0000002800287308 */ /* 0x000e700000000800 */
[----:B------:R-:W3:Y:S08]  /*a540*/  MUFU.EX2 R78, R78 ;  /* 0x0000004e004e7308 */ /* 0x000ef00000000800 */
[----:B------:R-:W3:Y:S01]  /*a550*/  MUFU.EX2 R74, R74 ;  /* 0x0000004a004a7308 */ /* 0x000ee20000000800 */
[----:B0-----:R-:W-:-:S07]  /*a560*/  FADD.FTZ R21, R67, R20 ;  /* 0x0000001443157221 */ /* 0x001fce0000010000 */
[----:B------:R-:W0:Y:S08]  /*a570*/  MUFU.EX2 R44, R44 ;  /* 0x0000002c002c7308 */ /* 0x000e300000000800 */
[----:B------:R-:W0:Y:S01]  /*a580*/  MUFU.EX2 R75, R75 ;  /* 0x0000004b004b7308 */ /* 0x000e220000000800 */
[----:B-1----:R-:W-:Y:S01]  /*a590*/  FADD.FTZ R20, R40, R11 ;  /* 0x0000000b28147221 */ /* 0x002fe20000010000 */
[----:B---3--:R-:W-:-:S06]  /*a5a0*/  FADD.FTZ R21, R78, R21 ;  /* 0x000000154e157221 */ /* 0x008fcc0000010000 */
[----:B------:R-:W1:Y:S08]  /*a5b0*/  MUFU.EX2 R48, R48 ;  /* 0x0000003000307308 */ /* 0x000e700000000800 */
[----:B------:R-:W3:Y:S01]  /*a5c0*/  MUFU.EX2 R70, R70 ;  /* 0x0000004600467308 */ /* 0x000ee20000000800 */
[----:B------:R-:W-:Y:S01]  /*a5d0*/  FADD.FTZ R11, R41, R20 ;  /* 0x00000014290b7221 */ /* 0x000fe20000010000 */
[----:B------:R-:W-:-:S06]  /*a5e0*/  FADD.FTZ R20, R74, R21 ;  /* 0x000000154a147221 */ /* 0x000fcc0000010000 */
[----:B------:R-:W3:Y:S08]  /*a5f0*/  MUFU.EX2 R52, R52 ;  /* 0x0000003400347308 */ /* 0x000ef00000000800 */
[----:B------:R-:W3:Y:S01]  /*a600*/  MUFU.EX2 R71, R71 ;  /* 0x0000004700477308 */ /* 0x000ee20000000800 */
[----:B0-----:R-:W-:Y:S01]  /*a610*/  FADD.FTZ R11, R44, R11 ;  /* 0x0000000b2c0b7221 */ /* 0x001fe20000010000 */
[----:B------:R-:W-:-:S06]  /*a620*/  FADD.FTZ R21, R75, R20 ;  /* 0x000000144b157221 */ /* 0x000fcc0000010000 */
[----:B------:R-:W0:Y:S01]  /*a630*/  MUFU.EX2 R8, R90 ;  /* 0x0000005a00087308 */ /* 0x000e220000000800 */
[----:B-1----:R-:W-:Y:S01]  /*a640*/  FADD.FTZ R11, R48, R11 ;  /* 0x0000000b300b7221 */ /* 0x002fe20000010000 */
[----:B---3--:R-:W-:-:S06]  /*a650*/  FADD.FTZ R20, R70, R21 ;  /* 0x0000001546147221 */ /* 0x008fcc0000010000 */
[----:B------:R-:W1:Y:S08]  /*a660*/  MUFU.EX2 R56, R56 ;  /* 0x0000003800387308 */ /* 0x000e700000000800 */
[----:B------:R-:W3:Y:S01]  /*a670*/  MUFU.EX2 R9, R91 ;  /* 0x0000005b00097308 */ /* 0x000ee20000000800 */
[----:B------:R-:W-:Y:S01]  /*a680*/  FADD.FTZ R28, R52, R11 ;  /* 0x0000000b341c7221 */ /* 0x000fe20000010000 */
[----:B------:R-:W-:-:S06]  /*a690*/  FADD.FTZ R11, R71, R20 ;  /* 0x00000014470b7221 */ /* 0x000fcc0000010000 */
[----:B------:R-:W3:Y:S01]  /*a6a0*/  MUFU.EX2 R94, R94 ;  /* 0x0000005e005e7308 */ /* 0x000ee20000000800 */
[----:B------:R-:W-:Y:S01]  /*a6b0*/  FADD.FTZ R5, R53, R28 ;  /* 0x0000001c35057221 */ /* 0x000fe20000010000 */
[----:B0-----:R-:W-:-:S06]  /*a6c0*/  FADD.FTZ R4, R8, R11 ;  /* 0x0000000b08047221 */ /* 0x001fcc0000010000 */
        /* <DEDUP_REMOVED lines=21> */
[----:B------:R-:W4:Y:S01]  /*a820*/  MUFU.EX2 R106, R106 ;  /* 0x0000006a006a7308 */ /* 0x000f220000000800 */
        /* <DEDUP_REMOVED lines=9> */
[----:B------:R-:W-:Y:S01]  /*a8c0*/  F2FP.BF16.F32.PACK_AB R25, R58, R55 ;  /* 0x000000373a19723e */ /* 0x000fe200000010ff */
[----:B----4-:R-:W-:-:S05]  /*a8d0*/  FADD.FTZ R4, R106, R11 ;  /* 0x0000000b6a047221 */ /* 0x010fca0000010000 */
[----:B------:R-:W4:Y:S01]  /*a8e0*/  MUFU.EX2 R72, R72 ;  /* 0x0000004800487308 */ /* 0x000f220000000800 */
[----:B------:R-:W-:-:S07]  /*a8f0*/  F2FP.BF16.F32.PACK_AB R58, R60, R57 ;  /* 0x000000393c3a723e */ /* 0x000fce00000010ff */
[----:B------:R-:W4:Y:S01]  /*a900*/  MUFU.EX2 R111, R111 ;  /* 0x0000006f006f7308 */ /* 0x000f220000000800 */
[----:B------:R-:W-:Y:S01]  /*a910*/  F2FP.BF16.F32.PACK_AB R57, R9, R8 ;  /* 0x000000080939723e */ /* 0x000fe200000010ff */
[----:B0-----:R-:W-:Y:S01]  /*a920*/  FADD.FTZ R8, R104, R7 ;  /* 0x0000000768087221 */ /* 0x001fe20000010000 */
[----:B------:R-:W-:-:S05]  /*a930*/  FADD.FTZ R7, R107, R4 ;  /* 0x000000046b077221 */ /* 0x000fca0000010000 */
[----:B------:R-:W0:Y:S08]  /*a940*/  MUFU.EX2 R73, R73 ;  /* 0x0000004900497308 */ /* 0x000e300000000800 */
[----:B------:R-:W0:Y:S01]  /*a950*/  MUFU.EX2 R5, R114 ;  /* 0x0000007200057308 */ /* 0x000e220000000800 */
[----:B-1----:R-:W-:Y:S01]  /*a960*/  FADD.FTZ R9, R69, R8 ;  /* 0x0000000845097221 */ /* 0x002fe20000010000 */
[----:B---3--:R-:W-:-:S06]  /*a970*/  FADD.FTZ R4, R110, R7 ;  /* 0x000000076e047221 */ /* 0x008fcc0000010000 */
[----:B------:R-:W1:Y:S08]  /*a980*/  MUFU.EX2 R76, R76 ;  /* 0x0000004c004c7308 */ /* 0x000e700000000800 */
[----:B------:R-:W3:Y:S08]  /*a990*/  MUFU.EX2 R6, R115 ;  /* 0x0000007300067308 */ /* 0x000ef00000000800 */
[----:B------:R-:W-:Y:S08]  /*a9a0*/  MUFU.EX2 R80, R80 ;  /* 0x0000005000507308 */ /* 0x000ff00000000800 */
[----:B------:R-:W2:Y:S08]  /*a9b0*/  MUFU.EX2 R77, R77 ;  /* 0x0000004d004d7308 */ /* 0x000eb00000000800 */
[----:B------:R-:W-:Y:S08]  /*a9c0*/  MUFU.EX2 R118, R118 ;  /* 0x0000007600767308 */ /* 0x000ff00000000800 */
[----:B------:R-:W2:Y:S01]  /*a9d0*/  MUFU.EX2 R119, R119 ;  /* 0x0000007700777308 */ /* 0x000ea20000000800 */
[----:B----4-:R-:W-:Y:S01]  /*a9e0*/  FADD.FTZ R8, R72, R9 ;  /* 0x0000000948087221 */ /* 0x010fe20000010000 */
[----:B------:R-:W-:Y:S01]  /*a9f0*/  FADD.FTZ R4, R111, R4 ;  /* 0x000000046f047221 */ /* 0x000fe20000010000 */
[----:B------:R-:W-:-:S02]  /*aa00*/  F2FP.BF16.F32.PACK_AB R24, R35, R34 ;  /* 0x000000222318723e */ /* 0x000fc400000010ff */
[----:B------:R-:W-:Y:S01]  /*aa10*/  F2FP.BF16.F32.PACK_AB R26, R49, R45 ;  /* 0x0000002d311a723e */ /* 0x000fe200000010ff */
[----:B0-----:R-:W-:Y:S01]  /*aa20*/  FADD.FTZ R7, R73, R8 ;  /* 0x0000000849077221 */ /* 0x001fe20000010000 */
[----:B------:R-:W-:Y:S01]  /*aa30*/  F2FP.BF16.F32.PACK_AB R27, R62, R59 ;  /* 0x0000003b3e1b723e */ /* 0x000fe200000010ff */
[----:B------:R-:W-:Y:S01]  /*aa40*/  FADD.FTZ R9, R5, R4 ;  /* 0x0000000405097221 */ /* 0x000fe20000010000 */
[----:B------:R-:W-:Y:S02]  /*aa50*/  F2FP.BF16.F32.PACK_AB R36, R37, R36 ;  /* 0x000000242524723e */ /* 0x000fe400000010ff */
[----:B------:R-:W-:Y:S02]  /*aa60*/  F2FP.BF16.F32.PACK_AB R38, R40, R38 ;  /* 0x000000262826723e */ /* 0x000fe400000010ff */
[----:B------:R-:W-:Y:S02]  /*aa70*/  F2FP.BF16.F32.PACK_AB R37, R66, R63 ;  /* 0x0000003f4225723e */ /* 0x000fe400000010ff */
[----:B------:R-:W-:-:S02]  /*aa80*/  F2FP.BF16.F32.PACK_AB R39, R78, R67 ;  /* 0x000000434e27723e */ /* 0x000fc400000010ff */
[----:B------:R-:W-:Y:S02]  /*aa90*/  F2FP.BF16.F32.PACK_AB R44, R44, R41 ;  /* 0x000000292c2c723e */ /* 0x000fe400000010ff */
[----:B------:R-:W-:Y:S02]  /*aaa0*/  F2FP.BF16.F32.PACK_AB R46, R52, R48 ;  /* 0x00000030342e723e */ /* 0x000fe400000010ff */
[----:B------:R-:W-:Y:S02]  /*aab0*/  F2FP.BF16.F32.PACK_AB R45, R75, R74 ;  /* 0x0000004a4b2d723e */ /* 0x000fe400000010ff */
[----:B------:R-:W-:Y:S02]  /*aac0*/  F2FP.BF16.F32.PACK_AB R47, R71, R70 ;  /* 0x00000046472f723e */ /* 0x000fe400000010ff */
[----:B------:R-:W-:Y:S02]  /*aad0*/  F2FP.BF16.F32.PACK_AB R56, R56, R53 ;  /* 0x000000353838723e */ /* 0x000fe400000010ff */
[----:B------:R-:W-:-:S02]  /*aae0*/  F2FP.BF16.F32.PACK_AB R66, R127, R65 ;  /* 0x000000417f42723e */ /* 0x000fc400000010ff */
[----:B------:R-:W-:Y:S01]  /*aaf0*/  F2FP.BF16.F32.PACK_AB R59, R95, R94 ;  /* 0x0000005e5f3b723e */ /* 0x000fe200000010ff */
[----:B------:R-:W-:Y:S01]  /*ab00*/  STSM.16.M88.4 [R81], R24 ;  /* 0x0000001851007844 */ /* 0x000fe20000000200 */
[----:B------:R-:W-:Y:S01]  /*ab10*/  F2FP.BF16.F32.PACK_AB R64, R64, R61 ;  /* 0x0000003d4040723e */ /* 0x000fe200000010ff */
[----:B-1----:R-:W-:Y:S01]  /*ab20*/  FADD.FTZ R11, R76, R7 ;  /* 0x000000074c0b7221 */ /* 0x002fe20000010000 */
[----:B------:R-:W-:Y:S01]  /*ab30*/  F2FP.BF16.F32.PACK_AB R65, R99, R98 ;  /* 0x000000626341723e */ /* 0x000fe200000010ff */
[----:B---3--:R-:W-:Y:S01]  /*ab40*/  FADD.FTZ R9, R6, R9 ;  /* 0x0000000906097221 */ /* 0x008fe20000010000 */
[----:B------:R-:W-:Y:S02]  /*ab50*/  F2FP.BF16.F32.PACK_AB R67, R103, R102 ;  /* 0x000000666743723e */ /* 0x000fe400000010ff */
[----:B------:R-:W-:Y:S01]  /*ab60*/  F2FP.BF16.F32.PACK_AB R70, R72, R69 ;  /* 0x000000454846723e */ /* 0x000fe200000010ff */
[----:B------:R-:W-:Y:S01]  /*ab70*/  STSM.16.M88.4 [R156+0x6000], R36 ;  /* 0x006000249c007844 */ /* 0x000fe20000000200 */
[----:B------:R-:W-:-:S02]  /*ab80*/  F2FP.BF16.F32.PACK_AB R68, R104, R68 ;  /* 0x000000446844723e */ /* 0x000fc400000010ff */
[----:B------:R-:W-:Y:S02]  /*ab90*/  F2FP.BF16.F32.PACK_AB R69, R107, R106 ;  /* 0x0000006a6b45723e */ /* 0x000fe400000010ff */
[----:B------:R-:W-:Y:S02]  /*aba0*/  F2FP.BF16.F32.PACK_AB R71, R111, R110 ;  /* 0x0000006e6f47723e */ /* 0x000fe400000010ff */
[----:B------:R-:W-:Y:S01]  /*abb0*/  F2FP.BF16.F32.PACK_AB R5, R6, R5 ;  /* 0x000000050605723e */ /* 0x000fe200000010ff */
[----:B------:R-:W-:Y:S01]  /*abc0*/  STSM.16.M88.4 [R155+0x6000], R44 ;  /* 0x0060002c9b007844 */ /* 0x000fe20000000200 */
[----:B------:R-:W-:Y:S02]  /*abd0*/  F2FP.BF16.F32.PACK_AB R4, R76, R73 ;  /* 0x000000494c04723e */ /* 0x000fe400000010ff */
[----:B--2---:R-:W-:Y:S02]  /*abe0*/  F2FP.BF16.F32.PACK_AB R6, R77, R80 ;  /* 0x000000504d06723e */ /* 0x004fe400000010ff */
[----:B------:R-:W-:Y:S01]  /*abf0*/  F2FP.BF16.F32.PACK_AB R7, R119, R118 ;  /* 0x000000767707723e */ /* 0x000fe200000010ff */
[----:B------:R-:W-:Y:S04]  /*ac00*/  STSM.16.M88.4 [R154+0x2a800], R56 ;  /* 0x02a800389a007844 */ /* 0x000fe80000000200 */
[----:B------:R-:W-:Y:S04]  /*ac10*/  STSM.16.M88.4 [R13], R64 ;  /* 0x000000400d007844 */ /* 0x000fe80000000200 */
[----:B------:R-:W-:Y:S04]  /*ac20*/  STSM.16.M88.4 [R156+0xc000], R68 ;  /* 0x00c000449c007844 */ /* 0x000fe80000000200 */
[----:B------:R0:W-:Y:S01]  /*ac30*/  STSM.16.M88.4 [R155+0xc000], R4 ;  /* 0x00c000049b007844 */ /* 0x0001e20000000200 */
[----:B------:R1:W-:Y:S06]  /*ac40*/  MEMBAR.ALL.CTA ;  /* 0x0000000000007992 */ /* 0x0003ec0000008000 */
[----:B-1----:R-:W1:Y:S01]  /*ac50*/  FENCE.VIEW.ASYNC.S ;  /* 0x00000000000073c6 */ /* 0x002e620000000000 */
[----:B------:R-:W-:Y:S01]  /*ac60*/  ISETP.GE.AND P2, PT, R126, 0xc1, PT ;  /* 0x000000c17e00780c */ /* 0x000fe20003f46270 */
[----:B------:R-:W-:-:S02]  /*ac70*/  IMAD.MOV.U32 R151, RZ, RZ, RZ ;  /* 0x000000ffff977224 */ /* 0x000fc400078e00ff */
[----:B------:R-:W-:Y:S01]  /*ac80*/  FADD.FTZ R80, R80, R11 ;  /* 0x0000000b50507221 */ /* 0x000fe20000010000 */
[----:B------:R-:W-:Y:S01]  /*ac90*/  FADD.FTZ R118, R118, R9 ;  /* 0x0000000976767221 */ /* 0x000fe20000010000 */
[--C-:B------:R-:W-:Y:S01]  /*aca0*/  IMAD.MOV.U32 R150, RZ, RZ, R151.reuse ;  /* 0x000000ffff967224 */ /* 0x100fe200078e0097 */
[----:B------:R-:W-:Y:S02]  /*acb0*/  MOV R144, R151 ;  /* 0x0000009700907202 */ /* 0x000fe40000000f00 */
[----:B------:R-:W-:Y:S01]  /*acc0*/  FADD.FTZ R11, R119, R118 ;  /* 0x00000076770b7221 */ /* 0x000fe20000010000 */
[--C-:B------:R-:W-:Y:S02]  /*acd0*/  IMAD.MOV.U32 R149, RZ, RZ, R151.reuse ;  /* 0x000000ffff957224 */ /* 0x100fe400078e0097 */
[--C-:B------:R-:W-:Y:S02]  /*ace0*/  IMAD.MOV.U32 R148, RZ, RZ, R151.reuse ;  /* 0x000000ffff947224 */ /* 0x100fe400078e0097 */
[----:B0-----:R-:W-:Y:S01]  /*acf0*/  FADD.FTZ R4, R77, R80 ;  /* 0x000000504d047221 */ /* 0x001fe20000010000 */
        /* <DEDUP_REMOVED lines=26> */
[----:B------:R-:W-:Y:S01]  /*aea0*/  IMAD.MOV.U32 R120, RZ, RZ, R151 ;  /* 0x000000ffff787224 */ /* 0x000fe200078e0097 */
[----:B-1----:R-:W-:Y:S01]  /*aeb0*/  NOP ;  /* 0x0000000000007918 */ /* 0x002fe20000000000 */
[----:B------:R-:W-:Y:S05]  /*aec0*/  @!P2 BRA `(.L_x_411) ;  /* 0x0000002c00cca947 */ /* 0x000fea0003800000 */
[----:B------:R-:W2:Y:S01]  /*aed0*/  LDL.LU R105, [R1+0x54] ;  /* 0x0000540001697983 */ /* 0x000ea20000300800 */
[----:B------:R-:W-:Y:S01]  /*aee0*/  IMAD.MOV.U32 R5, RZ, RZ, R10 ;  /* 0x000000ffff057224 */ /* 0x000fe200078e000a */
[----:B------:R-:W-:Y:S01]  /*aef0*/  CS2R R150, SRZ ;  /* 0x0000000000967805 */ /* 0x000fe2000001ff00 */
[----:B------:R-:W-:Y:S01]  /*af00*/  IMAD.MOV.U32 R9, RZ, RZ, R0 ;  /* 0x000000ffff097224 */ /* 0x000fe200078e0000 */
[----:B------:R-:W-:Y:S01]  /*af10*/  CS2R R148, SRZ ;  /* 0x0000000000947805 */ /* 0x000fe2000001ff00 */
[----:B------:R-:W-:Y:S01]  /*af20*/  IMAD.MOV.U32 R6, RZ, RZ, R153 ;  /* 0x000000ffff067224 */ /* 0x000fe200078e0099 */
[----:B------:R-:W-:Y:S01]  /*af30*/  CS2R R146, SRZ ;  /* 0x0000000000927805 */ /* 0x000fe2000001ff00 */
[----:B------:R-:W-:Y:S01]  /*af40*/  IMAD.MOV.U32 R7, RZ, RZ, R22 ;  /* 0x000000ffff077224 */ /* 0x000fe200078e0016 */
        /* <DEDUP_REMOVED lines=12> */
[----:B------:R-:W-:Y:S01]  /*b010*/  CS2R R120, SRZ ;  /* 0x0000000000787805 */ /* 0x000fe2000001ff00 */
[----:B--2---:R-:W-:-:S07]  /*b020*/  VIADD R8, R105, 0xfffffffe ;  /* 0xfffffffe69087836 */ /* 0x004fce0000000000 */
.L_x_422:
[----:B------:R-:W2:Y:S01]  /*b030*/  LDL R0, [R1+0x30] ;  /* 0x0000300001007983 */ /* 0x000ea20000100800 */
[----:B------:R-:W-:Y:S01]  /*b040*/  VIADD R22, R7, 0x1 ;  /* 0x0000000107167836 */ /* 0x000fe20000000000 */
[----:B------:R-:W-:Y:S05]  /*b050*/  YIELD ;  /* 0x0000000000007946 */ /* 0x000fea0003800000 */
[----:B------:R-:W-:-:S04]  /*b060*/  ISETP.NE.AND P3, PT, R22, 0x2, PT ;  /* 0x000000021600780c */ /* 0x000fc80003f65270 */
[----:B------:R-:W-:Y:S02]  /*b070*/  SEL R153, RZ, 0x1, P3 ;  /* 0x00000001ff997807 */ /* 0x000fe40001800000 */
[----:B------:R-:W-:Y:S02]  /*b080*/  SEL R22, R22, RZ, P3 ;  /* 0x000000ff16167207 */ /* 0x000fe40001800000 */
[----:B------:R-:W-:Y:S02]  /*b090*/  LOP3.LUT R153, R6, R153, RZ, 0x3c, !PT ;  /* 0x0000009906997212 */ /* 0x000fe400078e3cff */
[----:B--2---:R-:W-:-:S13]  /*b0a0*/  ISETP.NE.AND P2, PT, R0, RZ, PT ;  /* 0x000000ff0000720c */ /* 0x004fda0003f45270 */
[----:B------:R-:W-:Y:S05]  /*b0b0*/  @P2 BRA `(.L_x_412) ;  /* 0x0000000000302947 */ /* 0x000fea0003800000 */
[----:B------:R-:W-:Y:S05]  /*b0c0*/  @!P0 BRA `(.L_x_413) ;  /* 0x0000000000048947 */ /* 0x000fea0003800000 */
[----:B------:R-:W-:Y:S01]  /*b0d0*/  BPT.TRAP 0x1 ;  /* 0x000000040000795c */ /* 0x000fe20000300000 */
.L_x_413:
[----:B------:R-:W-:Y:S01]  /*b0e0*/  IMAD R0, R22, 0x8, R2 ;  /* 0x0000000816007824 */ /* 0x000fe200078e0202 */
[----:B------:R-:W-:-:S04]  /*b0f0*/  SHF.L.U32 R3, R153, 0x1f, RZ ;  /* 0x0000001f99037819 */ /* 0x000fc800000006ff */
[----:B------:R0:W1:Y:S01]  /*b100*/  SYNCS.PHASECHK.TRANS64.TRYWAIT P3, [R0+URZ+0x30830], R3 ;  /* 0x03083003000075a7 */ /* 0x000062000806017f */
[----:B------:R-:W-:Y:S05]  /*b110*/  @!P0 BRA `(.L_x_414) ;  /* 0x0000000000048947 */ /* 0x000fea0003800000 */
[----:B------:R-:W-:Y:S01]  /*b120*/  BPT.TRAP 0x1 ;  /* 0x000000040000795c */ /* 0x000fe20000300000 */
.L_x_414:
[----:B------:R-:W-:Y:S04]  /*b130*/  BSSY B0, `(.L_x_412) ;  /* 0x0000004000007945 */ /* 0x000fe80003800000 */
[----:B-1----:R-:W-:Y:S05]  /*b140*/  @P3 BRA `(.L_x_415) ;  /* 0x0000000000083947 */ /* 0x002fea0003800000 */
[----:B------:R-:W1:Y:S02]  /*b150*/  SYNCS.PHASECHK.TRANS64.TRYWAIT P3, [R0+URZ+0x30830], R3 ;  /* 0x03083003000075a7 */ /* 0x000e64000806017f */
[----:B-1----:R-:W-:Y:S05]  /*b160*/  @!P3 BRA `(.L_x_416) ;  /* 0x000000a400c4b947 */ /* 0x002fea0003800000 */
.L_x_415:
[----:B------:R-:W-:Y:S05]  /*b170*/  BSYNC B0 ;  /* 0x0000000000007941 */ /* 0x000fea0003800000 */
.L_x_412:
[----:B01----:R-:W2:Y:S04]  /*b180*/  LDL R3, [R1+0x34] ;  /* 0x0000340001037983 */ /* 0x003ea80000100800 */
[----:B------:R-:W3:Y:S01]  /*b190*/  LDL.64 R24, [R1+0x8] ;  /* 0x0000080001187983 */ /* 0x000ee20000100a00 */
[----:B------:R-:W-:Y:S05]  /*b1a0*/  WARPSYNC.ALL ;  /* 0x0000000000007948 */ /* 0x000fea0003800000 */
[----:B------:R-:W-:Y:S01]  /*b1b0*/  IMAD.MOV.U32 R13, RZ, RZ, 0x40000040 ;  /* 0x40000040ff0d7424 */ /* 0x000fe200078e00ff */
[----:B------:R-:W0:Y:S04]  /*b1c0*/  S2R R0, SR_TID.X ;  /* 0x0000000000007919 */ /* 0x000e280000002100 */
[----:B------:R-:W-:-:S02]  /*b1d0*/  R2UR UR7, R13 ;  /* 0x000000000d0772ca */ /* 0x000fc400000e0000 */
[----:B------:R-:W-:Y:S01]  /*b1e0*/  R2UR UR19, R13 ;  /* 0x000000000d1372ca */ /* 0x000fe200000e0000 */
[----:B------:R-:W-:-:S05]  /*b1f0*/  IMAD.MOV.U32 R21, RZ, RZ, 0x40000040 ;  /* 0x40000040ff157424 */ /* 0x000fca00078e00ff */
[----:B------:R-:W-:Y:S02]  /*b200*/  R2UR UR15, R21 ;  /* 0x00000000150f72ca */ /* 0x000fe400000e0000 */
[----:B0-----:R-:W-:-:S05]  /*b210*/  SHF.R.U32.HI R0, RZ, 0x7, R0 ;  /* 0x00000007ff007819 */ /* 0x001fca0000011600 */
[----:B------:R-:W-:Y:S02]  /*b220*/  VIADD R0, R0, 0x8 ;  /* 0x0000000800007836 */ /* 0x000fe40000000000 */
[----:B------:R-:W-:Y:S02]  /*b230*/  IMAD.MOV.U32 R15, RZ, RZ, 0x40000040 ;  /* 0x40000040ff0f7424 */ /* 0x000fe400078e00ff */
[----:B--2---:R-:W-:-:S04]  /*b240*/  IMAD R12, R22, 0x600, R3 ;  /* 0x00000600160c7824 */ /* 0x004fc800078e0203 */
[C---:B------:R-:W-:Y:S01]  /*b250*/  VIADD R14, R12.reuse, 0x2 ;  /* 0x000000020c0e7836 */ /* 0x040fe20000000000 */
[C---:B------:R-:W-:Y:S01]  /*b260*/  R2UR UR6, R12.reuse ;  /* 0x000000000c0672ca */ /* 0x040fe200000e0000 */
[C---:B------:R-:W-:Y:S02]  /*b270*/  VIADD R20, R12.reuse, 0x4 ;  /* 0x000000040c147836 */ /* 0x040fe40000000000 */
[----:B------:R-:W-:-:S05]  /*b280*/  VIADD R12, R12, 0x6 ;  /* 0x000000060c0c7836 */ /* 0x000fca0000000000 */
[----:B------:R-:W-:Y:S02]  /*b290*/  R2UR UR18, R12 ;  /* 0x000000000c1272ca */ /* 0x000fe400000e0000 */
[----:B------:R-:W2:Y:S01]  /*b2a0*/  LDL.64 R12, [R1+0x20] ;  /* 0x00002000010c7983 */ /* 0x000ea20000100a00 */
[----:B------:R-:W-:-:S03]  /*b2b0*/  R2UR UR14, R20 ;  /* 0x00000000140e72ca */ /* 0x000fc600000e0000 */
[----:B------:R-:W4:Y:S01]  /*b2c0*/  LDL.64 R20, [R1+0x18] ;  /* 0x0000180001147983 */ /* 0x000f220000100a00 */
[----:B---3--:R-:W-:Y:S02]  /*b2d0*/  R2UR UR4, R24 ;  /* 0x00000000180472ca */ /* 0x008fe400000e0000 */
[----:B------:R-:W-:Y:S01]  /*b2e0*/  R2UR UR5, R25 ;  /* 0x00000000190572ca */ /* 0x000fe200000e0000 */
[----:B------:R0:W-:Y:S06]  /*b2f0*/  BAR.SYNC.DEFER_BLOCKING R0, 0x100 ;  /* 0x000400000000751d */ /* 0x0001ec0000010000 */
[----:B------:R-:W-:-:S06]  /*b300*/  WARPGROUP.ARRIVE ;  /* 0x00000000000079c5 */ /* 0x000fcc0000000000 */
[----:B------:R-:W-:Y:S01]  /*b310*/  HGMMA.64x192x16.F32.BF16 R24, gdesc[UR4], RZ, !UPT, gsb0 ;  /* 0x02e00000041879f0 */ /* 0x000fe2000c0018ff */
[----:B------:R-:W-:Y:S02]  /*b320*/  R2UR UR10, R14 ;  /* 0x000000000e0a72ca */ /* 0x000fe400000e0000 */
[----:B------:R-:W-:Y:S02]  /*b330*/  R2UR UR11, R15 ;  /* 0x000000000f0b72ca */ /* 0x000fe400000e0000 */
[----:B------:R-:W3:Y:S01]  /*b340*/  LDL.64 R14, [R1+0x10] ;  /* 0x00001000010e7983 */ /* 0x000ee20000100a00 */
[----:B------:R-:W-:Y:S02]  /*b350*/  WARPGROUP.DEPBAR.LE gsb0, 0x0 ;  /* 0x00008000000079c5 */ /* 0x000fe40000010000 */
[----:B------:R-:W-:Y:S01]  /*b360*/  WARPGROUP.ARRIVE ;  /* 0x00000000000079c5 */ /* 0x000fe20000000000 */
[----:B--2---:R-:W-:Y:S02]  /*b370*/  R2UR UR8, R12 ;  /* 0x000000000c0872ca */ /* 0x004fe400000e0000 */
[----:B------:R-:W-:-:S13]  /*b380*/  R2UR UR9, R13 ;  /* 0x000000000d0972ca */ /* 0x000fda00000e0000 */
[----:B------:R-:W-:Y:S01]  /*b390*/  HGMMA.64x192x16.F32.BF16 R24, gdesc[UR8], R24, gsb0 ;  /* 0x02e00000081879f0 */ /* 0x000fe20008001818 */
[----:B----4-:R-:W-:Y:S02]  /*b3a0*/  R2UR UR12, R20 ;  /* 0x00000000140c72ca */ /* 0x010fe400000e0000 */
[----:B------:R-:W-:Y:S02]  /*b3b0*/  R2UR UR13, R21 ;  /* 0x00000000150d72ca */ /* 0x000fe400000e0000 */
[----:B---3--:R-:W-:Y:S02]  /*b3c0*/  R2UR UR16, R14 ;  /* 0x000000000e1072ca */ /* 0x008fe400000e0000 */
[----:B------:R-:W-:Y:S01]  /*b3d0*/  R2UR UR17, R15 ;  /* 0x000000000f1172ca */ /* 0x000fe200000e0000 */
[----:B------:R-:W-:Y:S02]  /*b3e0*/  WARPGROUP.DEPBAR.LE gsb0, 0x0 ;  /* 0x00008000000079c5 */ /* 0x000fe40000010000 */
[----:B------:R-:W-:-:S10]  /*b3f0*/  WARPGROUP.ARRIVE ;  /* 0x00000000000079c5 */ /* 0x000fd40000000000 */
[----:B------:R-:W-:Y:S03]  /*b400*/  HGMMA.64x192x16.F32.BF16 R24, gdesc[UR12], R24, gsb0 ;  /* 0x02e000000c1879f0 */ /* 0x000fe60008001818 */
[----:B------:R-:W-:Y:S02]  /*b410*/  WARPGROUP.DEPBAR.LE gsb0, 0x0 ;  /* 0x00008000000079c5 */ /* 0x000fe40000010000 */
[----:B------:R-:W-:-:S15]  /*b420*/  WARPGROUP.ARRIVE ;  /* 0x00000000000079c5 */ /* 0x000fde0000000000 */
[----:B------:R-:W-:Y:S03]  /*b430*/  HGMMA.64x192x16.F32.BF16 R24, gdesc[UR16], R24, gsb0 ;  /* 0x02e00000101879f0 */ /* 0x000fe60008001818 */
[----:B------:R-:W-:Y:S02]  /*b440*/  WARPGROUP.DEPBAR.LE gsb0, 0x0 ;  /* 0x00008000000079c5 */ /* 0x000fe40000010000 */
[----:B0-----:R-:W-:Y:S05]  /*b450*/  @P2 BRA `(.L_x_417) ;  /* 0x0000000000302947 */ /* 0x001fea0003800000 */
[----:B------:R-:W-:Y:S05]  /*b460*/  @!P0 BRA `(.L_x_418) ;  /* 0x0000000000048947 */ /* 0x000fea0003800000 */
[----:B------:R-:W-:Y:S01]  /*b470*/  BPT.TRAP 0x1 ;  /* 0x000000040000795c */ /* 0x000fe20000300000 */
.L_x_418:
[----:B------:R-:W-:Y:S01]  /*b480*/  SHF.L.U32 R0, R6, 0x1f, RZ ;  /* 0x0000001f06007819 */ /* 0x000fe200000006ff */
[----:B------:R-:W-:-:S04]  /*b490*/  IMAD R3, R7, 0x8, R2 ;  /* 0x0000000807037824 */ /* 0x000fc800078e0202 */
[----:B------:R0:W1:Y:S01]  /*b4a0*/  SYNCS.PHASECHK.TRANS64.TRYWAIT P2, [R3+URZ+0x30850], R0 ;  /* 0x03085000030075a7 */ /* 0x000062000804017f */
[----:B------:R-:W-:Y:S05]  /*b4b0*/  @!P0 BRA `(.L_x_419) ;  /* 0x0000000000048947 */ /* 0x000fea0003800000 */
[----:B------:R-:W-:Y:S01]  /*b4c0*/  BPT.TRAP 0x1 ;  /* 0x000000040000795c */ /* 0x000fe20000300000 */
.L_x_419:
[----:B------:R-:W-:Y:S04]  /*b4d0*/  BSSY B0, `(.L_x_417) ;  /* 0x0000004000007945 */ /* 0x000fe80003800000 */
[----:B-1----:R-:W-:Y:S05]  /*b4e0*/  @P2 BRA `(.L_x_420) ;  /* 0x0000000000082947 */ /* 0x002fea0003800000 */
[----:B------:R-:W1:Y:S02]  /*b4f0*/  SYNCS.PHASECHK.TRANS64.TRYWAIT P2, [R3+URZ+0x30850], R0 ;  /* 0x03085000030075a7 */ /* 0x000e64000804017f */
[----:B-1----:R-:W-:Y:S05]  /*b500*/  @!P2 BRA `(.L_x_421) ;  /* 0x000000a000f0a947 */ /* 0x002fea0003800000 */
.L_x_420:
[----:B------:R-:W-:Y:S05]  /*b510*/  BSYNC B0 ;  /* 0x0000000000007941 */ /* 0x000fea0003800000 */
.L_x_417:
[----:B01----:R-:W-:Y:S01]  /*b520*/  FMNMX.FTZ R0, R24, R9, !PT ;  /* 0x0000000918007209 */ /* 0x003fe20007810000 */
[----:B------:R-:W2:Y:S01]  /*b530*/  LDL R20, [R1+0x2c] ;  /* 0x00002c0001147983 */ /* 0x000ea20000100800 */
[----:B------:R-:W-:Y:S01]  /*b540*/  FMNMX.FTZ R10, R26, R5, !PT ;  /* 0x000000051a0a7209 */ /* 0x000fe20007810000 */
[----:B------:R-:W-:Y:S05]  /*b550*/  WARPSYNC.ALL ;  /* 0x0000000000007948 */ /* 0x000fea0003800000 */
[----:B------:R-:W-:Y:S01]  /*b560*/  FMNMX.FTZ R0, R25, R0, !PT ;  /* 0x0000000019007209 */ /* 0x000fe20007810000 */
[----:B------:R-:W-:Y:S01]  /*b570*/  ULDC UR4, c[0x0][0x988] ;  /* 0x0002620000047ab9 */ /* 0x000fe20000000800 */
[----:B------:R-:W-:Y:S01]  /*b580*/  FMNMX.FTZ R10, R27, R10, !PT ;  /* 0x0000000a1b0a7209 */ /* 0x000fe20007810000 */
[----:B------:R-:W-:Y:S01]  /*b590*/  IMAD.MOV.U32 R13, RZ, RZ, 0x40000040 ;  /* 0x40000040ff0d7424 */ /* 0x000fe200078e00ff */
[----:B------:R-:W-:Y:S01]  /*b5a0*/  FMNMX.FTZ R0, R28, R0, !PT ;  /* 0x000000001c007209 */ /* 0x000fe20007810000 */
[----:B------:R-:W-:Y:S01]  /*b5b0*/  WARPGROUP.ARRIVE ;  /* 0x00000000000079c5 */ /* 0x000fe20000000000 */
[----:B------:R-:W-:Y:S01]  /*b5c0*/  FMNMX.FTZ R10, R30, R10, !PT ;  /* 0x0000000a1e0a7209 */ /* 0x000fe20007810000 */
[----:B------:R-:W-:Y:S01]  /*b5d0*/  IMAD.MOV.U32 R15, RZ, RZ, 0x40000040 ;  /* 0x40000040ff0f7424 */ /* 0x000fe200078e00ff */
        /* <DEDUP_REMOVED lines=90> */
[C---:B------:R-:W-:Y:S01]  /*bb80*/  R2UR UR7, R13.reuse ;  /* 0x000000000d0772ca */ /* 0x040fe200000e0000 */
[----:B------:R-:W0:Y:S01]  /*bb90*/  SHFL.BFLY PT, R3, R0, 0x2, 0x1f ;  /* 0x0c401f0000037f89 */ /* 0x000e2200000e0000 */
[----:B------:R-:W-:-:S02]  /*bba0*/  R2UR UR5, R13 ;  /* 0x000000000d0572ca */ /* 0x000fc400000e0000 */
[C---:B------:R-:W-:Y:S01]  /*bbb0*/  R2UR UR11, R15.reuse ;  /* 0x000000000f0b72ca */ /* 0x040fe200000e0000 */
[----:B------:R-:W1:Y:S01]  /*bbc0*/  SHFL.BFLY PT, R12, R10, 0x2, 0x1f ;  /* 0x0c401f000a0c7f89 */ /* 0x000e6200000e0000 */
[C---:B------:R-:W-:Y:S02]  /*bbd0*/  R2UR UR15, R15.reuse ;  /* 0x000000000f0f72ca */ /* 0x040fe400000e0000 */
[C---:B------:R-:W-:Y:S02]  /*bbe0*/  R2UR UR19, R15.reuse ;  /* 0x000000000f1372ca */ /* 0x040fe400000e0000 */
[C---:B------:R-:W-:Y:S02]  /*bbf0*/  R2UR UR23, R15.reuse ;  /* 0x000000000f1772ca */ /* 0x040fe400000e0000 */
[C---:B------:R-:W-:Y:S02]  /*bc00*/  R2UR UR27, R15.reuse ;  /* 0x000000000f1b72ca */ /* 0x040fe400000e0000 */
[----:B------:R-:W-:-:S02]  /*bc10*/  R2UR UR31, R15 ;  /* 0x000000000f1f72ca */ /* 0x000fc400000e0000 */
[C---:B------:R-:W-:Y:S02]  /*bc20*/  R2UR UR35, R15.reuse ;  /* 0x000000000f2372ca */ /* 0x040fe400000e0000 */
[C---:B------:R-:W-:Y:S02]  /*bc30*/  R2UR UR43, R15.reuse ;  /* 0x000000000f2b72ca */ /* 0x040fe400000e0000 */
[C---:B------:R-:W-:Y:S02]  /*bc40*/  R2UR UR47, R15.reuse ;  /* 0x000000000f2f72ca */ /* 0x040fe400000e0000 */
[----:B------:R-:W-:Y:S01]  /*bc50*/  R2UR UR51, R15 ;  /* 0x000000000f3372ca */ /* 0x000fe200000e0000 */
[----:B------:R-:W-:Y:S01]  /*bc60*/  IMAD.MOV.U32 R15, RZ, RZ, 0x40000040 ;  /* 0x40000040ff0f7424 */ /* 0x000fe200078e00ff */
[----:B------:R-:W-:Y:S01]  /*bc70*/  R2UR UR55, R13 ;  /* 0x000000000d3772ca */ /* 0x000fe200000e0000 */
[----:B------:R-:W-:Y:S01]  /*bc80*/  IMAD.MOV.U32 R13, RZ, RZ, 0x40000040 ;  /* 0x40000040ff0d7424 */ /* 0x000fe200078e00ff */
[----:B0-----:R-:W-:-:S02]  /*bc90*/  FMNMX.FTZ R0, R0, R3, !PT ;  /* 0x0000000300007209 */ /* 0x001fc40007810000 */
[----:B------:R-:W-:Y:S01]  /*bca0*/  R2UR UR9, R15 ;  /* 0x000000000f0972ca */ /* 0x000fe200000e0000 */
[----:B------:R-:W-:Y:S01]  /*bcb0*/  IMAD.MOV.U32 R15, RZ, RZ, 0x40000040 ;  /* 0x40000040ff0f7424 */ /* 0x000fe200078e00ff */
[----:B-1----:R-:W-:Y:S01]  /*bcc0*/  FMNMX.FTZ R10, R10, R12, !PT ;  /* 0x0000000c0a0a7209 */ /* 0x002fe20007810000 */
[----:B------:R-:W0:Y:S01]  /*bcd0*/  SHFL.BFLY PT, R3, R0, 0x1, 0x1f ;  /* 0x0c201f0000037f89 */ /* 0x000e2200000e0000 */
[----:B------:R-:W-:Y:S01]  /*bce0*/  R2UR UR53, R13 ;  /* 0x000000000d3572ca */ /* 0x000fe200000e0000 */
[----:B------:R-:W-:Y:S01]  /*bcf0*/  @!P1 IMAD R13, R22, 0x8, R2 ;  /* 0x00000008160d9824 */ /* 0x000fe200078e0202 */
[----:B------:R-:W-:Y:S01]  /*bd00*/  R2UR UR13, R15 ;  /* 0x000000000f0d72ca */ /* 0x000fe200000e0000 */
[----:B------:R-:W1:Y:S01]  /*bd10*/  SHFL.BFLY PT, R12, R10, 0x1, 0x1f ;  /* 0x0c201f000a0c7f89 */ /* 0x000e6200000e0000 */
[----:B------:R-:W-:Y:S02]  /*bd20*/  IMAD.MOV.U32 R15, RZ, RZ, 0x40000040 ;  /* 0x40000040ff0f7424 */ /* 0x000fe400078e00ff */
[----:B------:R-:W-:-:S03]  /*bd30*/  @!P1 VIADD R13, R13, 0x30840 ;  /* 0x000308400d0d9836 */ /* 0x000fc60000000000 */
[----:B------:R-:W-:Y:S01]  /*bd40*/  R2UR UR17, R15 ;  /* 0x000000000f1172ca */ /* 0x000fe200000e0000 */
[----:B------:R-:W-:Y:S01]  /*bd50*/  IMAD.MOV.U32 R15, RZ, RZ, 0x40000040 ;  /* 0x40000040ff0f7424 */ /* 0x000fe200078e00ff */
[----:B------:R-:W-:-:S04]  /*bd60*/  @!P1 PRMT R13, RZ, 0x654, R13 ;  /* 0x00000654ff0d9816 */ /* 0x000fc8000000000d */
[----:B------:R-:W-:Y:S01]  /*bd70*/  R2UR UR21, R15 ;  /* 0x000000000f1572ca */ /* 0x000fe200000e0000 */
[----:B------:R-:W-:-:S05]  /*bd80*/  IMAD.MOV.U32 R15, RZ, RZ, 0x40000040 ;  /* 0x40000040ff0f7424 */ /* 0x000fca00078e00ff */
[----:B------:R-:W-:Y:S01]  /*bd90*/  R2UR UR25, R15 ;  /* 0x000000000f1972ca */ /* 0x000fe200000e0000 */
[----:B------:R-:W-:Y:S01]  /*bda0*/  IMAD.MOV.U32 R15, RZ, RZ, 0x40000040 ;  /* 0x40000040ff0f7424 */ /* 0x000fe200078e00ff */
[----:B0-----:R-:W-:Y:S01]  /*bdb0*/  FMNMX.FTZ R0, R0, R3, !PT ;  /* 0x0000000300007209 */ /* 0x001fe20007810000 */
[----:B------:R-:W-:Y:S01]  /*bdc0*/  IMAD.U32 R3, RZ, RZ, UR4 ;  /* 0x00000004ff037e24 */ /* 0x000fe2000f8e00ff */
[----:B-1----:R-:W-:-:S03]  /*bdd0*/  FMNMX.FTZ R10, R10, R12, !PT ;  /* 0x0000000c0a0a7209 */ /* 0x002fc60007810000 */
[CC--:B------:R-:W-:Y:S01]  /*bde0*/  FMUL.FTZ R6, R0.reuse, R3.reuse ;  /* 0x0000000300067220 */ /* 0x0c0fe20000410000 */
[----:B------:R-:W-:Y:S01]  /*bdf0*/  R2UR UR29, R15 ;  /* 0x000000000f1d72ca */ /* 0x000fe200000e0000 */
[----:B------:R-:W-:Y:S02]  /*be00*/  IMAD.MOV.U32 R15, RZ, RZ, 0x40000040 ;  /* 0x40000040ff0f7424 */ /* 0x000fe400078e00ff */
[----:B------:R-:W-:Y:S01]  /*be10*/  FADD.FTZ R9, -R0, R9 ;  /* 0x0000000900097221 */ /* 0x000fe20000010100 */
[-C--:B------:R-:W-:Y:S01]  /*be20*/  FMUL.FTZ R12, R10, R3.reuse ;  /* 0x000000030a0c7220 */ /* 0x080fe20000410000 */
[-CC-:B------:R-:W-:Y:S01]  /*be30*/  FFMA.FTZ R24, R24, R3.reuse, -R6.reuse ;  /* 0x0000000318187223 */ /* 0x180fe20000010806 */
[-C--:B------:R-:W-:Y:S01]  /*be40*/  FFMA.FTZ R25, R25, R3.reuse, -R6 ;  /* 0x0000000319197223 */ /* 0x080fe20000010806 */
[----:B------:R-:W-:Y:S01]  /*be50*/  R2UR UR33, R15 ;  /* 0x000000000f2172ca */ /* 0x000fe200000e0000 */
        /* <DEDUP_REMOVED lines=48> */
[----:B------:R-:W-:-:S02]  /*c160*/  VIADD R12, R2, 0x400 ;  /* 0x00000400020c7836 */ /* 0x000fc40000000000 */
[-C--:B------:R-:W-:Y:S01]  /*c170*/  FMUL.FTZ R9, R9, R3.reuse ;  /* 0x0000000309097220 */ /* 0x080fe20000410000 */
[----:B------:R-:W-:Y:S01]  /*c180*/  IMAD.MOV.U32 R15, RZ, RZ, 0x40000040 ;  /* 0x40000040ff0f7424 */ /* 0x000fe200078e00ff */
[----:B------:R-:W-:Y:S01]  /*c190*/  MUFU.EX2 R24, R24 ;  /* 0x0000001800187308 */ /* 0x000fe20000000800 */
[-C--:B------:R-:W-:Y:S01]  /*c1a0*/  FFMA.FTZ R28, R28, R3.reuse, -R6 ;  /* 0x000000031c1c7223 */ /* 0x080fe20000010806 */
[----:B------:R-:W-:Y:S01]  /*c1b0*/  SHF.R.U32.HI R12, RZ, 0x4, R12 ;  /* 0x00000004ff0c7819 */ /* 0x000fe2000001160c */
[-CC-:B------:R-:W-:Y:S01]  /*c1c0*/  FFMA.FTZ R29, R29, R3.reuse, -R6.reuse ;  /* 0x000000031d1d7223 */ /* 0x180fe20000010806 */
[----:B------:R-:W-:Y:S01]  /*c1d0*/  R2UR UR41, R15 ;  /* 0x000000000f2972ca */ /* 0x000fe200000e0000 */
[----:B------:R-:W-:Y:S01]  /*c1e0*/  IMAD.MOV.U32 R15, RZ, RZ, 0x40000040 ;  /* 0x40000040ff0f7424 */ /* 0x000fe200078e00ff */
[----:B------:R-:W-:Y:S01]  /*c1f0*/  LOP3.LUT R12, R12, 0x3fff, RZ, 0xc0, !PT ;  /* 0x00003fff0c0c7812 */ /* 0x000fe200078ec0ff */
[-CC-:B------:R-:W-:Y:S01]  /*c200*/  FFMA.FTZ R32, R32, R3.reuse, -R6.reuse ;  /* 0x0000000320207223 */ /* 0x180fe20000010806 */
[----:B------:R-:W0:Y:S01]  /*c210*/  MUFU.EX2 R9, R9 ;  /* 0x0000000900097308 */ /* 0x000e220000000800 */
[----:B------:R-:W-:Y:S01]  /*c220*/  FFMA.FTZ R33, R33, R3, -R6 ;  /* 0x0000000321217223 */ /* 0x000fe20000010806 */
[----:B------:R-:W-:Y:S01]  /*c230*/  R2UR UR45, R15 ;  /* 0x000000000f2d72ca */ /* 0x000fe200000e0000 */
[----:B------:R-:W-:-:S02]  /*c240*/  IMAD R12, R7, 0x600, R12 ;  /* 0x00000600070c7824 */ /* 0x000fc400078e020c */
[-CC-:B------:R-:W-:Y:S01]  /*c250*/  FFMA.FTZ R36, R36, R3.reuse, -R6.reuse ;  /* 0x0000000324247223 */ /* 0x180fe20000010806 */
[----:B------:R-:W-:Y:S02]  /*c260*/  IMAD.MOV.U32 R15, RZ, RZ, 0x40000040 ;  /* 0x40000040ff0f7424 */ /* 0x000fe400078e00ff */
[-CC-:B------:R-:W-:Y:S01]  /*c270*/  FFMA.FTZ R37, R37, R3.reuse, -R6.reuse ;  /* 0x0000000325257223 */ /* 0x180fe20000010806 */
[C---:B------:R-:W-:Y:S01]  /*c280*/  VIADD R14, R12.reuse, 0x80 ;  /* 0x000000800c0e7836 */ /* 0x040fe20000000000 */
[----:B------:R-:W-:Y:S01]  /*c290*/  R2UR UR6, R12 ;  /* 0x000000000c0672ca */ /* 0x000fe200000e0000 */
[----:B------:R-:W1:Y:S01]  /*c2a0*/  MUFU.EX2 R25, R25 ;  /* 0x0000001900197308 */ /* 0x000e620000000800 */
[----:B------:R-:W-:Y:S01]  /*c2b0*/  R2UR UR49, R15 ;  /* 0x000000000f3172ca */ /* 0x000fe200000e0000 */
[----:B------:R-:W-:Y:S01]  /*c2c0*/  FFMA.FTZ R40, R40, R3, -R6 ;  /* 0x0000000328287223 */ /* 0x000fe20000010806 */
[----:B------:R-:W-:Y:S01]  /*c2d0*/  R2UR UR10, R14 ;  /* 0x000000000e0a72ca */ /* 0x000fe200000e0000 */
[----:B------:R-:W-:-:S02]  /*c2e0*/  VIADD R14, R12, 0x100 ;  /* 0x000001000c0e7836 */ /* 0x000fc40000000000 */
[-CC-:B------:R-:W-:Y:S01]  /*c2f0*/  FFMA.FTZ R41, R41, R3.reuse, -R6.reuse ;  /* 0x0000000329297223 */ /* 0x180fe20000010806 */
[-CC-:B------:R-:W-:Y:S01]  /*c300*/  FFMA.FTZ R44, R44, R3.reuse, -R6.reuse ;  /* 0x000000032c2c7223 */ /* 0x180fe20000010806 */
[-CC-:B------:R-:W-:Y:S01]  /*c310*/  FFMA.FTZ R45, R45, R3.reuse, -R6.reuse ;  /* 0x000000032d2d7223 */ /* 0x180fe20000010806 */
[-CC-:B------:R-:W-:Y:S01]  /*c320*/  FFMA.FTZ R48, R48, R3.reuse, -R6.reuse ;  /* 0x0000000330307223 */ /* 0x180fe20000010806 */
[----:B------:R-:W-:Y:S01]  /*c330*/  R2UR UR14, R14 ;  /* 0x000000000e0e72ca */ /* 0x000fe200000e0000 */
[----:B------:R-:W-:Y:S02]  /*c340*/  VIADD R14, R12, 0x180 ;  /* 0x000001800c0e7836 */ /* 0x000fe40000000000 */
[-CC-:B------:R-:W-:Y:S01]  /*c350*/  FFMA.FTZ R49, R49, R3.reuse, -R6.reuse ;  /* 0x0000000331317223 */ /* 0x180fe20000010806 */
[-CC-:B------:R-:W-:Y:S01]  /*c360*/  FFMA.FTZ R52, R52, R3.reuse, -R6.reuse ;  /* 0x0000000334347223 */ /* 0x180fe20000010806 */
[-CC-:B------:R-:W-:Y:S01]  /*c370*/  FFMA.FTZ R53, R53, R3.reuse, -R6.reuse ;  /* 0x0000000335357223 */ /* 0x180fe20000010806 */
        /* <DEDUP_REMOVED lines=40> */
[----:B------:R-:W-:Y:S02]  /*c600*/  VIADD R12, R12, 0x580 ;  /* 0x000005800c0c7836 */ /* 0x000fe40000000000 */
[-CC-:B------:R-:W-:Y:S01]  /*c610*/  FFMA.FTZ R108, R108, R3.reuse, -R6.reuse ;  /* 0x000000036c6c7223 */ /* 0x180fe20000010806 */
[-CC-:B------:R-:W-:Y:S01]  /*c620*/  FFMA.FTZ R109, R109, R3.reuse, -R6.reuse ;  /* 0x000000036d6d7223 */ /* 0x180fe20000010806 */
[----:B------:R-:W-:Y:S01]  /*c630*/  R2UR UR50, R14 ;  /* 0x000000000e3272ca */ /* 0x000fe200000e0000 */
[-CC-:B------:R-:W-:Y:S01]  /*c640*/  FFMA.FTZ R112, R112, R3.reuse, -R6.reuse ;  /* 0x0000000370707223 */ /* 0x180fe20000010806 */
[----:B------:R-:W-:Y:S01]  /*c650*/  R2UR UR54, R12 ;  /* 0x000000000c3672ca */ /* 0x000fe200000e0000 */
[----:B--2---:R-:W-:Y:S02]  /*c660*/  VIADD R12, R20, 0x1e800 ;  /* 0x0001e800140c7836 */ /* 0x004fe40000000000 */
[-CC-:B------:R-:W-:Y:S01]  /*c670*/  FFMA.FTZ R113, R113, R3.reuse, -R6.reuse ;  /* 0x0000000371717223 */ /* 0x180fe20000010806 */
[-CC-:B------:R-:W-:Y:S01]  /*c680*/  FFMA.FTZ R116, R116, R3.reuse, -R6.reuse ;  /* 0x0000000374747223 */ /* 0x180fe20000010806 */
[-C--:B------:R-:W-:Y:S01]  /*c690*/  FFMA.FTZ R117, R117, R3.reuse, -R6 ;  /* 0x0000000375757223 */ /* 0x080fe20000010806 */
[----:B0-----:R-:W-:Y:S01]  /*c6a0*/  FFMA.FTZ R6, R9, R4, R24 ;  /* 0x0000000409067223 */ /* 0x001fe20000010018 */
[----:B------:R-:W-:Y:S01]  /*c6b0*/  SHF.R.U32.HI R12, RZ, 0x4, R12 ;  /* 0x00000004ff0c7819 */ /* 0x000fe2000001160c */
[----:B------:R-:W-:Y:S01]  /*c6c0*/  FADD.FTZ R5, -R10, R5 ;  /* 0x000000050a057221 */ /* 0x000fe20000010100 */
[C---:B-1----:R-:W-:Y:S01]  /*c6d0*/  F2FP.BF16.F32.PACK_AB R4, R25.reuse, R24 ;  /* 0x000000181904723e */ /* 0x042fe200000010ff */
[----:B------:R-:W-:Y:S01]  /*c6e0*/  FADD.FTZ R6, R25, R6 ;  /* 0x0000000619067221 */ /* 0x000fe20000010000 */
[----:B------:R-:W-:Y:S01]  /*c6f0*/  LOP3.LUT R12, R12, 0x3fff, RZ, 0xc0, !PT ;  /* 0x00003fff0c0c7812 */ /* 0x000fe200078ec0ff */
[----:B------:R-:W0:Y:S01]  /*c700*/  S2R R25, SR_TID.X ;  /* 0x0000000000197919 */ /* 0x000e220000002100 */
[----:B------:R-:W-:Y:S01]  /*c710*/  FMUL.FTZ R5, R5, R3 ;  /* 0x0000000305057220 */ /* 0x000fe20000410000 */
[----:B------:R-:W-:Y:S01]  /*c720*/  MUFU.EX2 R27, R27 ;  /* 0x0000001b001b7308 */ /* 0x000fe20000000800 */
[----:B------:R-:W-:-:S04]  /*c730*/  LOP3.LUT R12, R12, 0x10000, RZ, 0xfc, !PT ;  /* 0x000100000c0c7812 */ /* 0x000fc800078efcff */
[C---:B------:R-:W-:Y:S01]  /*c740*/  R2UR UR4, R12.reuse ;  /* 0x000000000c0472ca */ /* 0x040fe200000e0000 */
[----:B------:R-:W-:Y:S02]  /*c750*/  VIADD R14, R12, 0x2 ;  /* 0x000000020c0e7836 */ /* 0x000fe40000000000 */
[----:B------:R-:W-:Y:S03]  /*c760*/  MUFU.EX2 R20, R5 ;  /* 0x0000000500147308 */ /* 0x000fe60000000800 */
[----:B------:R-:W-:Y:S01]  /*c770*/  R2UR UR8, R14 ;  /* 0x000000000e0872ca */ /* 0x000fe200000e0000 */
[----:B------:R-:W-:-:S04]  /*c780*/  VIADD R14, R12, 0x4 ;  /* 0x000000040c0e7836 */ /* 0x000fc80000000000 */
[----:B------:R-:W1:Y:S01]  /*c790*/  MUFU.EX2 R5, R26 ;  /* 0x0000001a00057308 */ /* 0x000e620000000800 */
[----:B------:R-:W-:Y:S01]  /*c7a0*/  R2UR UR12, R14 ;  /* 0x000000000e0c72ca */ /* 0x000fe200000e0000 */
[----:B------:R-:W-:Y:S01]  /*c7b0*/  HGMMA.64x64x16.F32.BF16 R120, gdesc[UR4].tnspB, R120, gsb0 ;  /* 0x40e00000047879f0 */ /* 0x000fe20008001878 */
[----:B------:R-:W-:-:S05]  /*c7c0*/  VIADD R14, R12, 0x6 ;  /* 0x000000060c0e7836 */ /* 0x000fca0000000000 */
[----:B------:R-:W-:Y:S01]  /*c7d0*/  R2UR UR16, R14 ;  /* 0x000000000e1072ca */ /* 0x000fe200000e0000 */
[----:B------:R-:W-:Y:S01]  /*c7e0*/  VIADD R14, R12, 0x600 ;  /* 0x000006000c0e7836 */ /* 0x000fe20000000000 */
[----:B------:R-:W2:Y:S04]  /*c7f0*/  MUFU.EX2 R28, R28 ;  /* 0x0000001c001c7308 */ /* 0x000ea80000000800 */
[----:B------:R-:W-:Y:S01]  /*c800*/  R2UR UR20, R14 ;  /* 0x000000000e1472ca */ /* 0x000fe200000e0000 */
[----:B------:R-:W-:Y:S01]  /*c810*/  VIADD R14, R12, 0x602 ;  /* 0x000006020c0e7836 */ /* 0x000fe20000000000 */
[----:B0-----:R-:W-:Y:S01]  /*c820*/  SHF.R.U32.HI R24, RZ, 0x7, R25 ;  /* 0x00000007ff187819 */ /* 0x001fe20000011619 */
[----:B-1----:R-:W-:Y:S01]  /*c830*/  FFMA.FTZ R11, R20, R11, R5 ;  /* 0x0000000b140b7223 */ /* 0x002fe20000010005 */
[----:B------:R-:W-:Y:S01]  /*c840*/  ISETP.GE.U32.AND P2, PT, R25, 0x180, PT ;  /* 0x000001801900780c */ /* 0x000fe20003f46070 */
[----:B------:R-:W0:Y:S01]  /*c850*/  MUFU.EX2 R29, R29 ;  /* 0x0000001d001d7308 */ /* 0x000e220000000800 */
[----:B------:R-:W-:Y:S01]  /*c860*/  R2UR UR24, R14 ;  /* 0x000000000e1872ca */ /* 0x000fe200000e0000 */
[----:B------:R-:W-:Y:S01]  /*c870*/  VIADD R14, R12, 0x604 ;  /* 0x000006040c0e7836 */ /* 0x000fe20000000000 */
[----:B------:R-:W-:-:S04]  /*c880*/  F2FP.BF16.F32.PACK_AB R5, R27, R5 ;  /* 0x000000051b05723e */ /* 0x000fc800000010ff */
[----:B------:R-:W-:Y:S01]  /*c890*/  R2UR UR28, R14 ;  /* 0x000000000e1c72ca */ /* 0x000fe200000e0000 */
[----:B------:R-:W-:Y:S01]  /*c8a0*/  VIADD R14, R12, 0x606 ;  /* 0x000006060c0e7836 */ /* 0x000fe20000000000 */
[----:B------:R-:W-:Y:S01]  /*c8b0*/  MUFU.EX2 R30, R30 ;  /* 0x0000001e001e7308 */ /* 0x000fe20000000800 */
[----:B--2---:R-:W-:-:S03]  /*c8c0*/  FADD.FTZ R6, R28, R6 ;  /* 0x000000061c067221 */ /* 0x004fc60000010000 */
[----:B------:R-:W-:Y:S01]  /*c8d0*/  R2UR UR32, R14 ;  /* 0x000000000e2072ca */ /* 0x000fe200000e0000 */
[----:B------:R-:W-:-:S03]  /*c8e0*/  VIADD R14, R12, 0xc00 ;  /* 0x00000c000c0e7836 */ /* 0x000fc60000000000 */
[----:B------:R-:W1:Y:S01]  /*c8f0*/  MUFU.EX2 R31, R31 ;  /* 0x0000001f001f7308 */ /* 0x000e620000000800 */
[C---:B0-----:R-:W-:Y:S01]  /*c900*/  FADD.FTZ R61, R29.reuse, R6 ;  /* 0x000000061d3d7221 */ /* 0x041fe20000010000 */
[----:B------:R-:W-:Y:S01]  /*c910*/  R2UR UR40, R14 ;  /* 0x000000000e2872ca */ /* 0x000fe200000e0000 */
[----:B------:R-:W-:Y:S01]  /*c920*/  VIADD R14, R12, 0xc02 ;  /* 0x00000c020c0e7836 */ /* 0x000fe20000000000 */
[----:B------:R-:W-:-:S04]  /*c930*/  F2FP.BF16.F32.PACK_AB R6, R29, R28 ;  /* 0x0000001c1d06723e */ /* 0x000fc800000010ff */
[----:B------:R-:W-:Y:S01]  /*c940*/  R2UR UR44, R14 ;  /* 0x000000000e2c72ca */ /* 0x000fe200000e0000 */
[C---:B------:R-:W-:Y:S01]  /*c950*/  VIADD R14, R12.reuse, 0xc04 ;  /* 0x00000c040c0e7836 */ /* 0x040fe20000000000 */
[----:B------:R-:W-:Y:S01]  /*c960*/  MUFU.EX2 R34, R34 ;  /* 0x0000002200227308 */ /* 0x000fe20000000800 */
[----:B------:R-:W-:-:S03]  /*c970*/  VIADD R12, R12, 0xc06 ;  /* 0x00000c060c0c7836 */ /* 0x000fc60000000000 */
[----:B------:R-:W-:Y:S02]  /*c980*/  R2UR UR48, R14 ;  /* 0x000000000e3072ca */ /* 0x000fe400000e0000 */
[----:B------:R-:W-:Y:S01]  /*c990*/  R2UR UR52, R12 ;  /* 0x000000000c3472ca */ /* 0x000fe200000e0000 */
[----:B------:R-:W-:Y:S01]  /*c9a0*/  VIADD R12, R24, 0x9 ;  /* 0x00000009180c7836 */ /* 0x000fe20000000000 */
[----:B------:R-:W-:Y:S04]  /*c9b0*/  MUFU.EX2 R36, R36 ;  /* 0x0000002400247308 */ /* 0x000fe80000000800 */
[----:B------:R-:W-:Y:S01]  /*c9c0*/  SEL R12, R12, 0x9, !P2 ;  /* 0x000000090c0c7807 */ /* 0x000fe20005000000 */
[----:B------:R-:W-:Y:S02]  /*c9d0*/  WARPGROUP.DEPBAR.LE gsb0, 0x0 ;  /* 0x00008000000079c5 */ /* 0x000fe40000010000 */
[----:B------:R-:W-:-:S06]  /*c9e0*/  WARPGROUP.ARRIVE ;  /* 0x00000000000079c5 */ /* 0x000fcc0000000000 */
[----:B------:R-:W-:Y:S03]  /*c9f0*/  HGMMA.64x64x16.F32.BF16 R120, gdesc[UR8].tnspB, R120, gsb0 ;  /* 0x40e00000087879f0 */ /* 0x000fe60008001878 */
        /* <DEDUP_REMOVED lines=31> */
[----:B------:R0:W-:Y:S06]  /*cbf0*/  BAR.ARV R12, 0x100 ;  /* 0x0004000c0000751d */ /* 0x0001ec0000002000 */
[----:B------:R2:W-:Y:S01]  /*cc00*/  @!P1 SYNCS.ARRIVE.TRANS64.RED.A1T0 RZ, [R13+URZ], RZ ;  /* 0x000000ff0dff99a7 */ /* 0x0005e2000810043f */
[----:B0-----:R-:W-:Y:S01]  /*cc10*/  FADD.FTZ R12, R27, R11 ;  /* 0x0000000b1b0c7221 */ /* 0x001fe20000010000 */
[----:B------:R-:W-:Y:S01]  /*cc20*/  @!P1 IMAD R11, R7, 0x8, R2 ;  /* 0x00000008070b9824 */ /* 0x000fe200078e0202 */
[----:B-1----:R-:W-:Y:S01]  /*cc30*/  F2FP.BF16.F32.PACK_AB R7, R31, R30 ;  /* 0x0000001e1f07723e */ /* 0x002fe200000010ff */
[----:B------:R-:W-:Y:S01]  /*cc40*/  MUFU.EX2 R35, R35 ;  /* 0x0000002300237308 */ /* 0x000fe20000000800 */
[----:B------:R-:W-:Y:S01]  /*cc50*/  FADD.FTZ R12, R30, R12 ;  /* 0x0000000c1e0c7221 */ /* 0x000fe20000010000 */
[----:B------:R-:W-:-:S05]  /*cc60*/  @!P1 VIADD R11, R11, 0x30860 ;  /* 0x000308600b0b9836 */ /* 0x000fca0000000000 */
[----:B------:R-:W-:-:S04]  /*cc70*/  @!P1 PRMT R11, RZ, 0x654, R11 ;  /* 0x00000654ff0b9816 */ /* 0x000fc8000000000b */
[----:B------:R0:W-:Y:S01]  /*cc80*/  @!P1 SYNCS.ARRIVE.TRANS64.RED.A1T0 RZ, [R11+URZ], RZ ;  /* 0x000000ff0bff99a7 */ /* 0x0001e2000810043f */
[----:B------:R1:W-:Y:S02]  /*cc90*/  STSM.16.M88.4 [R154+0x1e800], R4 ;  /* 0x01e800049a007844 */ /* 0x0003e40000000200 */
[----:B-1----:R1:W-:Y:S08]  /*cca0*/  MUFU.EX2 R6, R37 ;  /* 0x0000002500067308 */ /* 0x0023f00000000800 */
[----:B------:R-:W3:Y:S01]  /*ccb0*/  MUFU.EX2 R4, R32 ;  /* 0x0000002000047308 */ /* 0x000ee20000000800 */
[----:B-1----:R-:W4:Y:S07]  /*ccc0*/  LDL R37, [R1+0x3c] ;  /* 0x00003c0001257983 */ /* 0x002f2e0000100800 */
[----:B------:R-:W1:Y:S01]  /*ccd0*/  MUFU.EX2 R5, R33 ;  /* 0x0000002100057308 */ /* 0x000e620000000800 */
[----:B------:R-:W-:-:S07]  /*cce0*/  FADD.FTZ R12, R31, R12 ;  /* 0x0000000c1f0c7221 */ /* 0x000fce0000010000 */
[----:B------:R-:W5:Y:S01]  /*ccf0*/  MUFU.EX2 R7, R38 ;  /* 0x0000002600077308 */ /* 0x000f620000000800 */
[----:B---3--:R-:W-:Y:S01]  /*cd00*/  FADD.FTZ R61, R4, R61 ;  /* 0x0000003d043d7221 */ /* 0x008fe20000010000 */
[----:B------:R-:W-:-:S06]  /*cd10*/  FADD.FTZ R12, R34, R12 ;  /* 0x0000000c220c7221 */ /* 0x000fcc0000010000 */
[----:B--2---:R-:W2:Y:S01]  /*cd20*/  MUFU.EX2 R13, R40 ;  /* 0x00000028000d7308 */ /* 0x004ea20000000800 */
[----:B-1----:R-:W-:-:S07]  /*cd30*/  FADD.FTZ R61, R5, R61 ;  /* 0x0000003d053d7221 */ /* 0x002fce0000010000 */
[----:B------:R-:W1:Y:S01]  /*cd40*/  MUFU.EX2 R39, R39 ;  /* 0x0000002700277308 */ /* 0x000e620000000800 */
[----:B------:R-:W-:Y:S01]  /*cd50*/  FADD.FTZ R61, R36, R61 ;  /* 0x0000003d243d7221 */ /* 0x000fe20000010000 */
[----:B------:R-:W-:-:S06]  /*cd60*/  FADD.FTZ R12, R35, R12 ;  /* 0x0000000c230c7221 */ /* 0x000fcc0000010000 */
[----:B------:R-:W3:Y:S08]  /*cd70*/  MUFU.EX2 R15, R41 ;  /* 0x00000029000f7308 */ /* 0x000ef00000000800 */
[----:B------:R-:W0:Y:S01]  /*cd80*/  MUFU.EX2 R42, R42 ;  /* 0x0000002a002a7308 */ /* 0x000e220000000800 */
[----:B------:R-:W-:Y:S01]  /*cd90*/  FADD.FTZ R61, R6, R61 ;  /* 0x0000003d063d7221 */ /* 0x000fe20000010000 */
[----:B-----5:R-:W-:-:S06]  /*cda0*/  FADD.FTZ R12, R7, R12 ;  /* 0x0000000c070c7221 */ /* 0x020fcc0000010000 */
[----:B------:R-:W5:Y:S08]  /*cdb0*/  MUFU.EX2 R44, R44 ;  /* 0x0000002c002c7308 */ /* 0x000f700000000800 */
[----:B------:R-:W5:Y:S01]  /*cdc0*/  MUFU.EX2 R43, R43 ;  /* 0x0000002b002b7308 */ /* 0x000f620000000800 */
[----:B--2---:R-:W-:Y:S01]  /*cdd0*/  FADD.FTZ R61, R13, R61 ;  /* 0x0000003d0d3d7221 */ /* 0x004fe20000010000 */
[----:B-1----:R-:W-:-:S06]  /*cde0*/  FADD.FTZ R31, R39, R12 ;  /* 0x0000000c271f7221 */ /* 0x002fcc0000010000 */
[----:B------:R-:W1:Y:S08]  /*cdf0*/  MUFU.EX2 R14, R45 ;  /* 0x0000002d000e7308 */ /* 0x000e700000000800 */
[----:B------:R-:W2:Y:S01]  /*ce00*/  MUFU.EX2 R46, R46 ;  /* 0x0000002e002e7308 */ /* 0x000ea20000000800 */
[C---:B---3--:R-:W-:Y:S01]  /*ce10*/  FADD.FTZ R61, R15.reuse, R61 ;  /* 0x0000003d0f3d7221 */ /* 0x048fe20000010000 */
[----:B------:R-:W-:-:S06]  /*ce20*/  F2FP.BF16.F32.PACK_AB R12, R15, R13 ;  /* 0x0000000d0f0c723e */ /* 0x000fcc00000010ff */
[----:B------:R-:W3:Y:S01]  /*ce30*/  MUFU.EX2 R48, R48 ;  /* 0x0000003000307308 */ /* 0x000ee20000000800 */
[----:B0-----:R-:W-:-:S07]  /*ce40*/  FADD.FTZ R13, R42, R31 ;  /* 0x0000001f2a0d7221 */ /* 0x001fce0000010000 */
[----:B------:R-:W0:Y:S01]  /*ce50*/  MUFU.EX2 R47, R47 ;  /* 0x0000002f002f7308 */ /* 0x000e220000000800 */
[----:B-----5:R-:W-:Y:S01]  /*ce60*/  FADD.FTZ R15, R44, R61 ;  /* 0x0000003d2c0f7221 */ /* 0x020fe20000010000 */
[----:B------:R-:W-:-:S06]  /*ce70*/  FADD.FTZ R13, R43, R13 ;  /* 0x0000000d2b0d7221 */ /* 0x000fcc0000010000 */
[----:B------:R-:W5:Y:S08]  /*ce80*/  MUFU.EX2 R24, R49 ;  /* 0x0000003100187308 */ /* 0x000f700000000800 */
[----:B------:R-:W5:Y:S01]  /*ce90*/  MUFU.EX2 R25, R50 ;  /* 0x0000003200197308 */ /* 0x000f620000000800 */
[----:B-1----:R-:W-:Y:S01]  /*cea0*/  FADD.FTZ R15, R14, R15 ;  /* 0x0000000f0e0f7221 */ /* 0x002fe20000010000 */
[----:B--2---:R-:W-:-:S06]  /*ceb0*/  FADD.FTZ R13, R46, R13 ;  /* 0x0000000d2e0d7221 */ /* 0x004fcc0000010000 */
[----:B------:R-:W1:Y:S08]  /*cec0*/  MUFU.EX2 R27, R52 ;  /* 0x00000034001b7308 */ /* 0x000e700000000800 */
[----:B------:R-:W2:Y:S01]  /*ced0*/  MUFU.EX2 R51, R51 ;  /* 0x0000003300337308 */ /* 0x000ea20000000800 */
[----:B---3--:R-:W-:Y:S01]  /*cee0*/  FADD.FTZ R15, R48, R15 ;  /* 0x0000000f300f7221 */ /* 0x008fe20000010000 */
[----:B0-----:R-:W-:-:S06]  /*cef0*/  FADD.FTZ R13, R47, R13 ;  /* 0x0000000d2f0d7221 */ /* 0x001fcc0000010000 */
[----:B------:R-:W0:Y:S08]  /*cf00*/  MUFU.EX2 R26, R53 ;  /* 0x00000035001a7308 */ /* 0x000e300000000800 */
[----:B------:R-:W3:Y:S01]  /*cf10*/  MUFU.EX2 R54, R54 ;  /* 0x0000003600367308 */ /* 0x000ee20000000800 */
        /* <DEDUP_REMOVED lines=8> */
[----:B0-----:R-:W-:Y:S01]  /*cfa0*/  FADD.FTZ R15, R26, R15 ;  /* 0x0000000f1a0f7221 */ /* 0x001fe20000010000 */
[----:B---3--:R-:W-:-:S06]  /*cfb0*/  FADD.FTZ R13, R54, R13 ;  /* 0x0000000d360d7221 */ /* 0x008fcc0000010000 */
[----:B------:R-:W0:Y:S08]  /*cfc0*/  MUFU.EX2 R60, R60 ;  /* 0x0000003c003c7308 */ /* 0x000e300000000800 */
[----:B------:R-:W3:Y:S01]  /*cfd0*/  MUFU.EX2 R59, R59 ;  /* 0x0000003b003b7308 */ /* 0x000ee20000000800 */
[----:B-----5:R-:W-:Y:S01]  /*cfe0*/  FADD.FTZ R15, R29, R15 ;  /* 0x0000000f1d0f7221 */ /* 0x020fe20000010000 */
[----:B------:R-:W-:-:S06]  /*cff0*/  FADD.FTZ R13, R55, R13 ;  /* 0x0000000d370d7221 */ /* 0x000fcc0000010000 */
[----:B------:R-:W5:Y:S01]  /*d000*/  MUFU.EX2 R62, R62 ;  /* 0x0000003e003e7308 */ /* 0x000f620000000800 */
[----:B-1----:R-:W-:Y:S01]  /*d010*/  FADD.FTZ R15, R28, R15 ;  /* 0x0000000f1c0f7221 */ /* 0x002fe20000010000 */
[----:B--2---:R-:W-:-:S03]  /*d020*/  FADD.FTZ R13, R58, R13 ;  /* 0x0000000d3a0d7221 */ /* 0x004fc60000010000 */
[----:B0-----:R-:W-:Y:S01]  /*d030*/  FADD.FTZ R32, R60, R15 ;  /* 0x0000000f3c207221 */ /* 0x001fe20000010000 */
[----:B------:R-:W-:Y:S01]  /*d040*/  F2FP.BF16.F32.PACK_AB R4, R5, R4 ;  /* 0x000000040504723e */ /* 0x000fe200000010ff */
[----:B---3--:R-:W-:Y:S01]  /*d050*/  FADD.FTZ R15, R59, R13 ;  /* 0x0000000d3b0f7221 */ /* 0x008fe20000010000 */
[----:B------:R-:W-:Y:S02]  /*d060*/  F2FP.BF16.F32.PACK_AB R5, R35, R34 ;  /* 0x000000222305723e */ /* 0x000fe400000010ff */
[----:B------:R-:W-:Y:S01]  /*d070*/  F2FP.BF16.F32.PACK_AB R6, R6, R36 ;  /* 0x000000240606723e */ /* 0x000fe200000010ff */
[----:B------:R-:W2:Y:S01]  /*d080*/  LDL R34, [R1+0x44] ;  /* 0x0000440001227983 */ /* 0x000ea20000100800 */
[----:B------:R-:W-:Y:S02]  /*d090*/  F2FP.BF16.F32.PACK_AB R7, R39, R7 ;  /* 0x000000072707723e */ /* 0x000fe400000010ff */
[----:B------:R-:W-:Y:S01]  /*d0a0*/  F2FP.BF16.F32.PACK_AB R13, R43, R42 ;  /* 0x0000002a2b0d723e */ /* 0x000fe200000010ff */
[----:B-----5:R-:W-:Y:S01]  /*d0b0*/  FADD.FTZ R33, R62, R15 ;  /* 0x0000000f3e217221 */ /* 0x020fe20000010000 */
[----:B------:R-:W-:-:S02]  /*d0c0*/  F2FP.BF16.F32.PACK_AB R14, R14, R44 ;  /* 0x0000002c0e0e723e */ /* 0x000fc400000010ff */
[----:B------:R-:W-:Y:S02]  /*d0d0*/  F2FP.BF16.F32.PACK_AB R15, R47, R46 ;  /* 0x0000002e2f0f723e */ /* 0x000fe400000010ff */
[----:B------:R-:W-:Y:S02]  /*d0e0*/  F2FP.BF16.F32.PACK_AB R26, R26, R27 ;  /* 0x0000001b1a1a723e */ /* 0x000fe400000010ff */
[----:B------:R-:W-:Y:S02]  /*d0f0*/  F2FP.BF16.F32.PACK_AB R24, R24, R48 ;  /* 0x000000301818723e */ /* 0x000fe400000010ff */
[----:B------:R-:W-:Y:S02]  /*d100*/  F2FP.BF16.F32.PACK_AB R25, R51, R25 ;  /* 0x000000193319723e */ /* 0x000fe400000010ff */
[----:B------:R-:W-:Y:S01]  /*d110*/  F2FP.BF16.F32.PACK_AB R27, R55, R54 ;  /* 0x00000036371b723e */ /* 0x000fe200000010ff */
[----:B----4-:R-:W-:Y:S04]  /*d120*/  STSM.16.M88.4 [R37], R4 ;  /* 0x0000000425007844 */ /* 0x010fe80000000200 */
[----:B------:R-:W-:Y:S04]  /*d130*/  STSM.16.M88.4 [R156], R12 ;  /* 0x0000000c9c007844 */ /* 0x000fe80000000200 */
[----:B------:R0:W-:Y:S04]  /*d140*/  STSM.16.M88.4 [R155], R24 ;  /* 0x000000189b007844 */ /* 0x0001e80000000200 */
[----:B0-----:R-:W3:Y:S01]  /*d150*/  LDL R25, [R1+0x40] ;  /* 0x0000400001197983 */ /* 0x001ee20000100800 */
[----:B------:R-:W0:Y:S08]  /*d160*/  MUFU.EX2 R21, R21 ;  /* 0x0000001500157308 */ /* 0x000e300000000800 */
[----:B------:R-:W1:Y:S08]  /*d170*/  MUFU.EX2 R64, R64 ;  /* 0x0000004000407308 */ /* 0x000e700000000800 */
[----:B------:R-:W4:Y:S08]  /*d180*/  MUFU.EX2 R63, R63 ;  /* 0x0000003f003f7308 */ /* 0x000f300000000800 */
[----:B------:R-:W5:Y:S08]  /*d190*/  MUFU.EX2 R11, R65 ;  /* 0x00000041000b7308 */ /* 0x000f700000000800 */
[----:B------:R-:W5:Y:S01]  /*d1a0*/  MUFU.EX2 R66, R66 ;  /* 0x0000004200427308 */ /* 0x000f620000000800 */
[----:B0-----:R-:W-:-:S07]  /*d1b0*/  FADD.FTZ R32, R21, R32 ;  /* 0x0000002015207221 */ /* 0x001fce0000010000 */
[----:B------:R-:W0:Y:S08]  /*d1c0*/  MUFU.EX2 R68, R68 ;  /* 0x0000004400447308 */ /* 0x000e300000000800 */
[----:B------:R-:W0:Y:S01]  /*d1d0*/  MUFU.EX2 R67, R67 ;  /* 0x0000004300437308 */ /* 0x000e220000000800 */
[----:B-1----:R-:W-:Y:S01]  /*d1e0*/  FADD.FTZ R32, R64, R32 ;  /* 0x0000002040207221 */ /* 0x002fe20000010000 */
[----:B----4-:R-:W-:-:S06]  /*d1f0*/  FADD.FTZ R33, R63, R33 ;  /* 0x000000213f217221 */ /* 0x010fcc0000010000 */
[----:B------:R-:W1:Y:S08]  /*d200*/  MUFU.EX2 R69, R69 ;  /* 0x0000004500457308 */ /* 0x000e700000000800 */
[----:B------:R-:W4:Y:S01]  /*d210*/  MUFU.EX2 R70, R70 ;  /* 0x0000004600467308 */ /* 0x000f220000000800 */
[----:B-----5:R-:W-:Y:S01]  /*d220*/  FADD.FTZ R32, R11, R32 ;  /* 0x000000200b207221 */ /* 0x020fe20000010000 */
[----:B------:R-:W-:-:S06]  /*d230*/  FADD.FTZ R33, R66, R33 ;  /* 0x0000002142217221 */ /* 0x000fcc0000010000 */
[----:B------:R-:W5:Y:S08]  /*d240*/  MUFU.EX2 R72, R72 ;  /* 0x0000004800487308 */ /* 0x000f700000000800 */
[----:B------:R-:W5:Y:S01]  /*d250*/  MUFU.EX2 R71, R71 ;  /* 0x0000004700477308 */ /* 0x000f620000000800 */
[----:B0-----:R-:W-:Y:S01]  /*d260*/  FADD.FTZ R32, R68, R32 ;  /* 0x0000002044207221 */ /* 0x001fe20000010000 */
[----:B------:R-:W-:-:S06]  /*d270*/  FADD.FTZ R33, R67, R33 ;  /* 0x0000002143217221 */ /* 0x000fcc0000010000 */
        /* <DEDUP_REMOVED lines=14> */
[----:B------:R-:W-:Y:S01]  /*d360*/  F2FP.BF16.F32.PACK_AB R4, R28, R29 ;  /* 0x0000001d1c04723e */ /* 0x000fe200000010ff */
[----:B-1----:R-:W-:-:S06]  /*d370*/  FADD.FTZ R32, R76, R35 ;  /* 0x000000234c207221 */ /* 0x002fcc0000010000 */
[----:B------:R-:W1:Y:S01]  /*d380*/  MUFU.EX2 R81, R81 ;  /* 0x0000005100517308 */ /* 0x000e620000000800 */
[----:B----4-:R-:W-:-:S07]  /*d390*/  FADD.FTZ R28, R30, R33 ;  /* 0x000000211e1c7221 */ /* 0x010fce0000010000 */
[----:B------:R-:W4:Y:S01]  /*d3a0*/  MUFU.EX2 R82, R82 ;  /* 0x0000005200527308 */ /* 0x000f220000000800 */
[----:B-----5:R-:W-:Y:S01]  /*d3b0*/  FADD.FTZ R13, R77, R32 ;  /* 0x000000204d0d7221 */ /* 0x020fe20000010000 */
[----:B------:R-:W-:-:S06]  /*d3c0*/  FADD.FTZ R28, R75, R28 ;  /* 0x0000001c4b1c7221 */ /* 0x000fcc0000010000 */
[----:B------:R-:W5:Y:S08]  /*d3d0*/  MUFU.EX2 R84, R84 ;  /* 0x0000005400547308 */ /* 0x000f700000000800 */
[----:B------:R-:W2:Y:S01]  /*d3e0*/  MUFU.EX2 R83, R83 ;  /* 0x0000005300537308 */ /* 0x000ea20000000800 */
[----:B0-----:R-:W-:Y:S01]  /*d3f0*/  FADD.FTZ R14, R80, R13 ;  /* 0x0000000d500e7221 */ /* 0x001fe20000010000 */
[----:B------:R-:W-:-:S06]  /*d400*/  F2FP.BF16.F32.PACK_AB R12, R11, R64 ;  /* 0x000000400b0c723e */ /* 0x000fcc00000010ff */
[----:B------:R-:W0:Y:S01]  /*d410*/  MUFU.EX2 R85, R85 ;  /* 0x0000005500557308 */ /* 0x000e220000000800 */
[----:B------:R-:W-:-:S07]  /*d420*/  FADD.FTZ R11, R79, R28 ;  /* 0x0000001c4f0b7221 */ /* 0x000fce0000010000 */
[----:B------:R-:W0:Y:S01]  /*d430*/  MUFU.EX2 R86, R86 ;  /* 0x0000005600567308 */ /* 0x000e220000000800 */
[----:B-1----:R-:W-:Y:S01]  /*d440*/  FADD.FTZ R15, R81, R14 ;  /* 0x0000000e510f7221 */ /* 0x002fe20000010000 */
[----:B----4-:R-:W-:-:S06]  /*d450*/  FADD.FTZ R24, R82, R11 ;  /* 0x0000000b52187221 */ /* 0x010fcc0000010000 */
[----:B------:R-:W1:Y:S08]  /*d460*/  MUFU.EX2 R88, R88 ;  /* 0x0000005800587308 */ /* 0x000e700000000800 */
[----:B------:R-:W4:Y:S01]  /*d470*/  MUFU.EX2 R87, R87 ;  /* 0x0000005700577308 */ /* 0x000f220000000800 */
[----:B-----5:R-:W-:Y:S01]  /*d480*/  FADD.FTZ R26, R84, R15 ;  /* 0x0000000f541a7221 */ /* 0x020fe20000010000 */
[----:B--2---:R-:W-:-:S06]  /*d490*/  FADD.FTZ R11, R83, R24 ;  /* 0x00000018530b7221 */ /* 0x004fcc0000010000 */
[----:B------:R-:W2:Y:S01]  /*d4a0*/  MUFU.EX2 R89, R89 ;  /* 0x0000005900597308 */ /* 0x000ea20000000800 */
[----:B------:R-:W-:-:S07]  /*d4b0*/  F2FP.BF16.F32.PACK_AB R6, R21, R60 ;  /* 0x0000003c1506723e */ /* 0x000fce00000010ff */
[----:B------:R-:W5:Y:S01]  /*d4c0*/  MUFU.EX2 R90, R90 ;  /* 0x0000005a005a7308 */ /* 0x000f620000000800 */
[----:B0-----:R-:W-:Y:S01]  /*d4d0*/  FADD.FTZ R21, R85, R26 ;  /* 0x0000001a55157221 */ /* 0x001fe20000010000 */
[----:B------:R-:W-:-:S06]  /*d4e0*/  FADD.FTZ R24, R86, R11 ;  /* 0x0000000b56187221 */ /* 0x000fcc0000010000 */
[----:B------:R-:W0:Y:S01]  /*d4f0*/  MUFU.EX2 R92, R92 ;  /* 0x0000005c005c7308 */ /* 0x000e220000000800 */
[----:B------:R-:W-:-:S07]  /*d500*/  F2FP.BF16.F32.PACK_AB R5, R59, R58 ;  /* 0x0000003a3b05723e */ /* 0x000fce00000010ff */
[----:B------:R-:W0:Y:S01]  /*d510*/  MUFU.EX2 R31, R91 ;  /* 0x0000005b001f7308 */ /* 0x000e220000000800 */
[----:B------:R-:W-:Y:S01]  /*d520*/  F2FP.BF16.F32.PACK_AB R7, R63, R62 ;  /* 0x0000003e3f07723e */ /* 0x000fe200000010ff */
[----:B-1----:R-:W-:-:S06]  /*d530*/  FADD.FTZ R26, R88, R21 ;  /* 0x00000015581a7221 */ /* 0x002fcc0000010000 */
[----:B------:R-:W1:Y:S01]  /*d540*/  MUFU.EX2 R93, R93 ;  /* 0x0000005d005d7308 */ /* 0x000e620000000800 */
[----:B----4-:R-:W-:-:S07]  /*d550*/  FADD.FTZ R11, R87, R24 ;  /* 0x00000018570b7221 */ /* 0x010fce0000010000 */
[----:B------:R-:W4:Y:S01]  /*d560*/  MUFU.EX2 R91, R94 ;  /* 0x0000005e005b7308 */ /* 0x000f220000000800 */
[----:B------:R5:W-:Y:S01]  /*d570*/  STSM.16.M88.4 [R154+0x24800], R4 ;  /* 0x024800049a007844 */ /* 0x000be20000000200 */
[----:B--2---:R-:W-:-:S06]  /*d580*/  FADD.FTZ R21, R89, R26 ;  /* 0x0000001a59157221 */ /* 0x004fcc0000010000 */
[----:B------:R-:W2:Y:S08]  /*d590*/  MUFU.EX2 R96, R96 ;  /* 0x0000006000607308 */ /* 0x000eb00000000800 */
[----:B------:R-:W2:Y:S01]  /*d5a0*/  MUFU.EX2 R95, R95 ;  /* 0x0000005f005f7308 */ /* 0x000ea20000000800 */
[----:B-----5:R-:W-:Y:S01]  /*d5b0*/  FADD.FTZ R4, R90, R11 ;  /* 0x0000000b5a047221 */ /* 0x020fe20000010000 */
[----:B0-----:R-:W-:-:S06]  /*d5c0*/  FADD.FTZ R6, R92, R21 ;  /* 0x000000155c067221 */ /* 0x001fcc0000010000 */
[----:B------:R-:W0:Y:S01]  /*d5d0*/  MUFU.EX2 R98, R98 ;  /* 0x0000006200627308 */ /* 0x000e220000000800 */
[----:B------:R-:W-:Y:S01]  /*d5e0*/  FADD.FTZ R4, R31, R4 ;  /* 0x000000041f047221 */ /* 0x000fe20000010000 */
[----:B-1----:R-:W-:-:S06]  /*d5f0*/  FADD.FTZ R5, R93, R6 ;  /* 0x000000065d057221 */ /* 0x002fcc0000010000 */
[----:B------:R-:W1:Y:S01]  /*d600*/  MUFU.EX2 R97, R97 ;  /* 0x0000006100617308 */ /* 0x000e620000000800 */
[----:B----4-:R-:W-:-:S07]  /*d610*/  FADD.FTZ R4, R91, R4 ;  /* 0x000000045b047221 */ /* 0x010fce0000010000 */
[----:B------:R-:W4:Y:S01]  /*d620*/  MUFU.EX2 R99, R99 ;  /* 0x0000006300637308 */ /* 0x000f220000000800 */
[----:B--2---:R-:W-:Y:S01]  /*d630*/  FADD.FTZ R6, R96, R5 ;  /* 0x0000000560067221 */ /* 0x004fe20000010000 */
[----:B------:R-:W-:-:S06]  /*d640*/  FADD.FTZ R5, R95, R4 ;  /* 0x000000045f057221 */ /* 0x000fcc0000010000 */
[----:B------:R-:W2:Y:S08]  /*d650*/  MUFU.EX2 R100, R100 ;  /* 0x0000006400647308 */ /* 0x000eb00000000800 */
[----:B------:R-:W5:Y:S01]  /*d660*/  MUFU.EX2 R102, R102 ;  /* 0x0000006600667308 */ /* 0x000f620000000800 */
[----:B0-----:R-:W-:-:S07]  /*d670*/  FADD.FTZ R4, R98, R5 ;  /* 0x0000000562047221 */ /* 0x001fce0000010000 */
[----:B------:R-:W0:Y:S08]  /*d680*/  MUFU.EX2 R101, R101 ;  /* 0x0000006500657308 */ /* 0x000e300000000800 */
[----:B------:R-:W3:Y:S01]  /*d690*/  MUFU.EX2 R103, R103 ;  /* 0x0000006700677308 */ /* 0x000ee20000000800 */
[----:B-1----:R-:W-:Y:S01]  /*d6a0*/  FADD.FTZ R7, R97, R6 ;  /* 0x0000000661077221 */ /* 0x002fe20000010000 */
[----:B----4-:R-:W-:-:S06]  /*d6b0*/  FADD.FTZ R5, R99, R4 ;  /* 0x0000000463057221 */ /* 0x010fcc0000010000 */
[----:B------:R-:W1:Y:S08]  /*d6c0*/  MUFU.EX2 R104, R104 ;  /* 0x0000006800687308 */ /* 0x000e700000000800 */
[----:B------:R-:W4:Y:S01]  /*d6d0*/  MUFU.EX2 R106, R106 ;  /* 0x0000006a006a7308 */ /* 0x000f220000000800 */
[----:B--2---:R-:W-:Y:S01]  /*d6e0*/  FADD.FTZ R6, R100, R7 ;  /* 0x0000000764067221 */ /* 0x004fe20000010000 */
[----:B-----5:R-:W-:-:S06]  /*d6f0*/  FADD.FTZ R4, R102, R5 ;  /* 0x0000000566047221 */ /* 0x020fcc0000010000 */
[----:B------:R-:W2:Y:S08]  /*d700*/  MUFU.EX2 R105, R105 ;  /* 0x0000006900697308 */ /* 0x000eb00000000800 */
[----:B------:R-:W5:Y:S01]  /*d710*/  MUFU.EX2 R107, R107 ;  /* 0x0000006b006b7308 */ /* 0x000f620000000800 */
[----:B0-----:R-:W-:Y:S01]  /*d720*/  FADD.FTZ R7, R101, R6 ;  /* 0x0000000665077221 */ /* 0x001fe20000010000 */
[----:B---3--:R-:W-:-:S06]  /*d730*/  FADD.FTZ R5, R103, R4 ;  /* 0x0000000467057221 */ /* 0x008fcc0000010000 */
        /* <DEDUP_REMOVED lines=14> */
[----:B-1----:R-:W-:-:S07]  /*d820*/  FADD.FTZ R7, R109, R6 ;  /* 0x000000066d077221 */ /* 0x002fce0000010000 */
[----:B------:R-:W-:Y:S08]  /*d830*/  MUFU.EX2 R116, R116 ;  /* 0x0000007400747308 */ /* 0x000ff00000000800 */
[----:B------:R-:W1:Y:S08]  /*d840*/  MUFU.EX2 R117, R117 ;  /* 0x0000007500757308 */ /* 0x000e700000000800 */
[----:B------:R-:W-:Y:S08]  /*d850*/  MUFU.EX2 R118, R118 ;  /* 0x0000007600767308 */ /* 0x000ff00000000800 */
[----:B------:R-:W1:Y:S01]  /*d860*/  MUFU.EX2 R119, R119 ;  /* 0x0000007700777308 */ /* 0x000e620000000800 */
[----:B----4-:R-:W-:Y:S01]  /*d870*/  FADD.FTZ R5, R111, R4 ;  /* 0x000000046f057221 */ /* 0x010fe20000010000 */
[----:B------:R-:W-:Y:S01]  /*d880*/  F2FP.BF16.F32.PACK_AB R72, R73, R72 ;  /* 0x000000484948723e */ /* 0x000fe200000010ff */
[----:B--2---:R-:W-:Y:S01]  /*d890*/  FADD.FTZ R6, R112, R7 ;  /* 0x0000000770067221 */ /* 0x004fe20000010000 */
[----:B------:R-:W-:Y:S01]  /*d8a0*/  F2FP.BF16.F32.PACK_AB R13, R67, R66 ;  /* 0x00000042430d723e */ /* 0x000fe200000010ff */
[----:B-----5:R-:W-:Y:S01]  /*d8b0*/  FADD.FTZ R5, R114, R5 ;  /* 0x0000000572057221 */ /* 0x020fe20000010000 */
[----:B------:R-:W-:-:S02]  /*d8c0*/  F2FP.BF16.F32.PACK_AB R14, R69, R68 ;  /* 0x00000044450e723e */ /* 0x000fc400000010ff */
[----:B------:R-:W-:Y:S02]  /*d8d0*/  F2FP.BF16.F32.PACK_AB R15, R71, R70 ;  /* 0x00000046470f723e */ /* 0x000fe400000010ff */
[----:B------:R-:W-:Y:S02]  /*d8e0*/  F2FP.BF16.F32.PACK_AB R73, R30, R74 ;  /* 0x0000004a1e49723e */ /* 0x000fe400000010ff */
        /* <DEDUP_REMOVED lines=8> */
[----:B------:R-:W-:Y:S01]  /*d970*/  F2FP.BF16.F32.PACK_AB R96, R97, R96 ;  /* 0x000000606160723e */ /* 0x000fe200000010ff */
[----:B0-----:R-:W-:Y:S01]  /*d980*/  FADD.FTZ R7, R113, R6 ;  /* 0x0000000671077221 */ /* 0x001fe20000010000 */
[----:B------:R-:W-:-:S02]  /*d990*/  F2FP.BF16.F32.PACK_AB R90, R93, R92 ;  /* 0x0000005c5d5a723e */ /* 0x000fc400000010ff */
[----:B------:R-:W-:Y:S02]  /*d9a0*/  F2FP.BF16.F32.PACK_AB R91, R95, R91 ;  /* 0x0000005b5f5b723e */ /* 0x000fe400000010ff */
[----:B------:R-:W-:Y:S02]  /*d9b0*/  F2FP.BF16.F32.PACK_AB R97, R99, R98 ;  /* 0x000000626361723e */ /* 0x000fe400000010ff */
[----:B------:R-:W-:Y:S01]  /*d9c0*/  F2FP.BF16.F32.PACK_AB R104, R105, R104 ;  /* 0x000000686968723e */ /* 0x000fe200000010ff */
[----:B------:R0:W-:Y:S01]  /*d9d0*/  STSM.16.M88.4 [R34], R12 ;  /* 0x0000000c22007844 */ /* 0x0001e20000000200 */
[----:B------:R-:W-:Y:S01]  /*d9e0*/  F2FP.BF16.F32.PACK_AB R98, R101, R100 ;  /* 0x000000646562723e */ /* 0x000fe200000010ff */
[----:B---3--:R-:W-:Y:S01]  /*d9f0*/  FADD.FTZ R5, R115, R5 ;  /* 0x0000000573057221 */ /* 0x008fe20000010000 */
[----:B------:R-:W-:Y:S02]  /*da00*/  F2FP.BF16.F32.PACK_AB R99, R103, R102 ;  /* 0x000000666763723e */ /* 0x000fe400000010ff */
[----:B------:R-:W-:-:S02]  /*da10*/  F2FP.BF16.F32.PACK_AB R105, R107, R106 ;  /* 0x0000006a6b69723e */ /* 0x000fc400000010ff */
[----:B------:R-:W-:Y:S01]  /*da20*/  F2FP.BF16.F32.PACK_AB R112, R113, R112 ;  /* 0x000000707170723e */ /* 0x000fe200000010ff */
[----:B------:R0:W-:Y:S01]  /*da30*/  STSM.16.M88.4 [R156+0x6000], R72 ;  /* 0x006000489c007844 */ /* 0x0001e20000000200 */
[----:B------:R-:W-:Y:S02]  /*da40*/  F2FP.BF16.F32.PACK_AB R106, R109, R108 ;  /* 0x0000006c6d6a723e */ /* 0x000fe400000010ff */
[----:B------:R-:W-:Y:S02]  /*da50*/  F2FP.BF16.F32.PACK_AB R107, R111, R110 ;  /* 0x0000006e6f6b723e */ /* 0x000fe400000010ff */
[----:B------:R-:W-:Y:S01]  /*da60*/  F2FP.BF16.F32.PACK_AB R113, R115, R114 ;  /* 0x000000727371723e */ /* 0x000fe200000010ff */
[----:B------:R0:W-:Y:S01]  /*da70*/  STSM.16.M88.4 [R155+0x6000], R80 ;  /* 0x006000509b007844 */ /* 0x0001e20000000200 */
[----:B-1----:R-:W-:Y:S02]  /*da80*/  F2FP.BF16.F32.PACK_AB R114, R117, R116 ;  /* 0x000000747572723e */ /* 0x002fe400000010ff */
[----:B------:R-:W-:Y:S01]  /*da90*/  F2FP.BF16.F32.PACK_AB R115, R119, R118 ;  /* 0x000000767773723e */ /* 0x000fe200000010ff */
[----:B------:R0:W-:Y:S04]  /*daa0*/  STSM.16.M88.4 [R154+0x2a800], R88 ;  /* 0x02a800589a007844 */ /* 0x0001e80000000200 */
[----:B------:R0:W-:Y:S04]  /*dab0*/  STSM.16.M88.4 [R25], R96 ;  /* 0x0000006019007844 */ /* 0x0001e80000000200 */
[----:B------:R0:W-:Y:S04]  /*dac0*/  STSM.16.M88.4 [R156+0xc000], R104 ;  /* 0x00c000689c007844 */ /* 0x0001e80000000200 */
[----:B------:R0:W-:Y:S01]  /*dad0*/  STSM.16.M88.4 [R155+0xc000], R112 ;  /* 0x00c000709b007844 */ /* 0x0001e20000000200 */
[----:B------:R-:W-:Y:S01]  /*dae0*/  @!PT LDS RZ, [RZ] ;  /* 0x00000000fffff984 */ /* 0x000fe20000000800 */
[----:B------:R-:W-:Y:S01]  /*daf0*/  @!PT LDS RZ, [RZ] ;  /* 0x00000000fffff984 */ /* 0x000fe20000000800 */
[----:B------:R-:W-:Y:S01]  /*db00*/  @!PT LDS RZ, [RZ] ;  /* 0x00000000fffff984 */ /* 0x000fe20000000800 */
[----:B------:R-:W-:Y:S01]  /*db10*/  @!PT LDS RZ, [RZ] ;  /* 0x00000000fffff984 */ /* 0x000fe20000000800 */
[----:B------:R1:W-:Y:S06]  /*db20*/  MEMBAR.ALL.CTA ;  /* 0x0000000000007992 */ /* 0x0003ec0000008000 */
[----:B-1----:R-:W1:Y:S01]  /*db30*/  FENCE.VIEW.ASYNC.S ;  /* 0x00000000000073c6 */ /* 0x002e620000000000 */
[----:B------:R-:W-:Y:S01]  /*db40*/  ISETP.GT.AND P2, PT, R8, RZ, PT ;  /* 0x000000ff0800720c */ /* 0x000fe20003f44270 */
[----:B------:R-:W-:Y:S01]  /*db50*/  FADD.FTZ R5, R118, R5 ;  /* 0x0000000576057221 */ /* 0x000fe20000010000 */
[----:B------:R-:W-:Y:S01]  /*db60*/  FADD.FTZ R4, R116, R7 ;  /* 0x0000000774047221 */ /* 0x000fe20000010000 */
[-C--:B------:R-:W-:Y:S01]  /*db70*/  FMUL.FTZ R120, R120, R9.reuse ;  /* 0x0000000978787220 */ /* 0x080fe20000410000 */
[-C--:B------:R-:W-:Y:S01]  /*db80*/  FMUL.FTZ R121, R121, R9.reuse ;  /* 0x0000000979797220 */ /* 0x080fe20000410000 */
[----:B------:R-:W-:Y:S01]  /*db90*/  FADD.FTZ R11, R119, R5 ;  /* 0x00000005770b7221 */ /* 0x000fe20000010000 */
        /* <DEDUP_REMOVED lines=14> */
[----:B------:R-:W-:Y:S01]  /*dc80*/  FADD.FTZ R4, R117, R4 ;  /* 0x0000000475047221 */ /* 0x000fe20000010000 */
[----:B------:R-:W-:-:S02]  /*dc90*/  VIADD R8, R8, 0xffffffff ;  /* 0xffffffff08087836 */ /* 0x000fc40000000000 */
        /* <DEDUP_REMOVED lines=16> */
[----:B------:R-:W-:-:S02]  /*dda0*/  IMAD.MOV.U32 R6, RZ, RZ, R153 ;  /* 0x000000ffff067224 */ /* 0x000fc400078e0099 */
[----:B------:R-:W-:Y:S02]  /*ddb0*/  IMAD.MOV.U32 R7, RZ, RZ, R22 ;  /* 0x000000ffff077224 */ /* 0x000fe400078e0016 */
[----:B------:R-:W-:Y:S02]  /*ddc0*/  IMAD.MOV.U32 R5, RZ, RZ, R10 ;  /* 0x000000ffff057224 */ /* 0x000fe400078e000a */
[----:B------:R-:W-:Y:S01]  /*ddd0*/  IMAD.MOV.U32 R9, RZ, RZ, R0 ;  /* 0x000000ffff097224 */ /* 0x000fe200078e0000 */
[----:B-1----:R-:W-:Y:S01]  /*dde0*/  NOP ;  /* 0x0000000000007918 */ /* 0x002fe20000000000 */
[----:B0-----:R-:W-:Y:S05]  /*ddf0*/  @P2 BRA `(.L_x_422) ;  /* 0xffffffd0008c2947 */ /* 0x001fea000383ffff */
.L_x_411:
[----:B------:R-:W-:Y:S05]  /*de00*/  WARPSYNC.ALL ;  /* 0x0000000000007948 */ /* 0x000fea0003800000 */
[----:B------:R-:W-:Y:S06]  /*de10*/  BAR.ARV 0x8, 0x1a0 ;  /* 0x0206800000007b1d */ /* 0x000fec0000002000 */
[----:B------:R-:W-:Y:S05]  /*de20*/  @!P0 BRA `(.L_x_423) ;  /* 0x0000000000048947 */ /* 0x000fea0003800000 */
[----:B------:R-:W-:Y:S01]  /*de30*/  BPT.TRAP 0x1 ;  /* 0x000000040000795c */ /* 0x000fe20000300000 */
.L_x_423:
[----:B------:R-:W-:Y:S01]  /*de40*/  IMAD R12, R22, 0x8, R2 ;  /* 0x00000008160c7824 */ /* 0x000fe200078e0202 */
[----:B------:R-:W-:-:S04]  /*de50*/  SHF.L.U32 R5, R153, 0x1f, RZ ;  /* 0x0000001f99057819 */ /* 0x000fc800000006ff */
[----:B------:R0:W1:Y:S01]  /*de60*/  SYNCS.PHASECHK.TRANS64.TRYWAIT P2, [R12+URZ+0x30850], R5 ;  /* 0x030850050c0075a7 */ /* 0x000062000804017f */
[----:B------:R-:W-:Y:S05]  /*de70*/  @!P0 BRA `(.L_x_424) ;  /* 0x0000000000048947 */ /* 0x000fea0003800000 */
[----:B------:R-:W-:Y:S01]  /*de80*/  BPT.TRAP 0x1 ;  /* 0x000000040000795c */ /* 0x000fe20000300000 */
.L_x_424:
[----:B------:R-:W2:Y:S01]  /*de90*/  LDL.LU R6, [R1+0x2c] ;  /* 0x00002c0001067983 */ /* 0x000ea20000300800 */
[----:B------:R-:W-:-:S05]  /*dea0*/  VIADD R2, R2, 0x400 ;  /* 0x0000040002027836 */ /* 0x000fca0000000000 */
[----:B------:R-:W-:-:S04]  /*deb0*/  SHF.R.U32.HI R2, RZ, 0x4, R2 ;  /* 0x00000004ff027819 */ /* 0x000fc80000011602 */
[----:B------:R-:W-:Y:S01]  /*dec0*/  LOP3.LUT R9, R2, 0x3fff, RZ, 0xc0, !PT ;  /* 0x00003fff02097812 */ /* 0x000fe200078ec0ff */
[----:B--2---:R-:W-:-:S05]  /*ded0*/  VIADD R6, R6, 0x1e800 ;  /* 0x0001e80006067836 */ /* 0x004fca0000000000 */
[----:B------:R-:W-:-:S04]  /*dee0*/  SHF.R.U32.HI R6, RZ, 0x4, R6 ;  /* 0x00000004ff067819 */ /* 0x000fc80000011606 */
[----:B------:R-:W-:Y:S01]  /*def0*/  LOP3.LUT R6, R6, 0x3fff, RZ, 0xc0, !PT ;  /* 0x00003fff06067812 */ /* 0x000fe200078ec0ff */
[----:B-1----:R-:W-:Y:S06]  /*df00*/  @P2 BRA `(.L_x_425) ;  /* 0x0000000000082947 */ /* 0x002fec0003800000 */
[----:B------:R-:W1:Y:S02]  /*df10*/  SYNCS.PHASECHK.TRANS64.TRYWAIT P0, [R12+URZ+0x30850], R5 ;  /* 0x030850050c0075a7 */ /* 0x000e64000800017f */
[----:B-1----:R-:W-:Y:S05]  /*df20*/  @!P0 BRA `(.L_x_426) ;  /* 0x00000078007c8947 */ /* 0x002fea0003800000 */
.L_x_425:
[----:B------:R-:W-:Y:S01]  /*df30*/  IMAD R8, R22, 0x600, R9 ;  /* 0x0000060016087824 */ /* 0x000fe200078e0209 */
[----:B------:R-:W-:Y:S01]  /*df40*/  LOP3.LUT R6, R6, 0x10000, RZ, 0xfc, !PT ;  /* 0x0001000006067812 */ /* 0x000fe200078efcff */
[----:B------:R-:W-:Y:S01]  /*df50*/  IMAD.MOV.U32 R7, RZ, RZ, 0x40000040 ;  /* 0x40000040ff077424 */ /* 0x000fe200078e00ff */
[----:B------:R-:W2:Y:S01]  /*df60*/  LDL.LU R24, [R1+0x50] ;  /* 0x0000500001187983 */ /* 0x000ea20000300800 */
[----:B------:R-:W-:Y:S01]  /*df70*/  IMAD.MOV.U32 R9, RZ, RZ, 0x40000040 ;  /* 0x40000040ff097424 */ /* 0x000fe200078e00ff */
[----:B------:R-:W-:Y:S05]  /*df80*/  WARPSYNC.ALL ;  /* 0x0000000000007948 */ /* 0x000fea0003800000 */
[C---:B------:R-:W-:Y:S01]  /*df90*/  R2UR UR4, R6.reuse ;  /* 0x00000000060472ca */ /* 0x040fe200000e0000 */
[----:B------:R-:W-:Y:S01]  /*dfa0*/  WARPGROUP.ARRIVE ;  /* 0x00000000000079c5 */ /* 0x000fe20000000000 */
[----:B------:R-:W-:Y:S01]  /*dfb0*/  R2UR UR5, R7 ;  /* 0x00000000070572ca */ /* 0x000fe200000e0000 */
[----:B------:R-:W-:Y:S01]  /*dfc0*/  VIADD R20, R6, 0x2 ;  /* 0x0000000206147836 */ /* 0x000fe20000000000 */
[C---:B------:R-:W-:Y:S01]  /*dfd0*/  R2UR UR6, R8.reuse ;  /* 0x00000000080672ca */ /* 0x040fe200000e0000 */
[----:B------:R-:W-:Y:S01]  /*dfe0*/  VIADD R14, R8, 0x80 ;  /* 0x00000080080e7836 */ /* 0x000fe20000000000 */
[----:B------:R-:W-:Y:S01]  /*dff0*/  R2UR UR7, R9 ;  /* 0x00000000090772ca */ /* 0x000fe200000e0000 */
[----:B------:R-:W-:Y:S01]  /*e000*/  IMAD.MOV.U32 R21, RZ, RZ, 0x40000040 ;  /* 0x40000040ff157424 */ /* 0x000fe200078e00ff */
[----:B------:R-:W-:Y:S01]  /*e010*/  SHFL.BFLY PT, R2, R11, 0x2, 0x1f ;  /* 0x0c401f000b027f89 */ /* 0x000fe200000e0000 */
[----:B------:R-:W-:-:S02]  /*e020*/  IMAD.MOV.U32 R15, RZ, RZ, 0x40000040 ;  /* 0x40000040ff0f7424 */ /* 0x000fc400078e00ff */
[----:B------:R-:W-:Y:S01]  /*e030*/  IMAD.MOV.U32 R7, RZ, RZ, 0x40000040 ;  /* 0x40000040ff077424 */ /* 0x000fe200078e00ff */
[----:B01----:R-:W0:Y:S01]  /*e040*/  SHFL.BFLY PT, R5, R4, 0x2, 0x1f ;  /* 0x0c401f0004057f89 */ /* 0x003e2200000e0000 */
[----:B------:R-:W-:Y:S02]  /*e050*/  IMAD.MOV.U32 R9, RZ, RZ, 0x40000040 ;  /* 0x40000040ff097424 */ /* 0x000fe400078e00ff */
[----:B------:R-:W-:Y:S02]  /*e060*/  VIADD R22, R22, 0x1 ;  /* 0x0000000116167836 */ /* 0x000fe40000000000 */
[----:B------:R-:W-:Y:S02]  /*e070*/  IMAD.MOV.U32 R27, RZ, RZ, RZ ;  /* 0x000000ffff1b7224 */ /* 0x000fe400078e00ff */
[----:B------:R-:W-:Y:S01]  /*e080*/  HGMMA.64x64x16.F32.BF16 R120, gdesc[UR4].tnspB, R120, gsb0 ;  /* 0x40e00000047879f0 */ /* 0x000fe20008001878 */
[----:B------:R-:W-:Y:S01]  /*e090*/  R2UR UR4, R20 ;  /* 0x00000000140472ca */ /* 0x000fe200000e0000 */
[----:B------:R-:W-:Y:S01]  /*e0a0*/  VIADD R20, R6, 0x4 ;  /* 0x0000000406147836 */ /* 0x000fe20000000000 */
[----:B------:R-:W-:Y:S01]  /*e0b0*/  R2UR UR5, R21 ;  /* 0x00000000150572ca */ /* 0x000fe200000e0000 */
[----:B------:R-:W-:Y:S01]  /*e0c0*/  IMAD.MOV.U32 R21, RZ, RZ, 0x40000040 ;  /* 0x40000040ff157424 */ /* 0x000fe200078e00ff */
[----:B------:R-:W-:Y:S01]  /*e0d0*/  R2UR UR6, R14 ;  /* 0x000000000e0672ca */ /* 0x000fe200000e0000 */
[----:B------:R-:W-:Y:S01]  /*e0e0*/  VIADD R14, R8, 0x100 ;  /* 0x00000100080e7836 */ /* 0x000fe20000000000 */
[----:B------:R-:W-:Y:S01]  /*e0f0*/  R2UR UR7, R15 ;  /* 0x000000000f0772ca */ /* 0x000fe200000e0000 */
[----:B------:R-:W-:Y:S01]  /*e100*/  IMAD.MOV.U32 R15, RZ, RZ, 0x40000040 ;  /* 0x40000040ff0f7424 */ /* 0x000fe200078e00ff */
[----:B------:R-:W-:Y:S01]  /*e110*/  ISETP.NE.AND P0, PT, R22, 0x2, PT ;  /* 0x000000021600780c */ /* 0x000fe20003f05270 */
[----:B------:R-:W-:-:S03]  /*e120*/  IMAD.MOV.U32 R28, RZ, RZ, -0x800000 ;  /* 0xff800000ff1c7424 */ /* 0x000fc600078e00ff */
[----:B------:R-:W-:Y:S01]  /*e130*/  SEL R22, R22, RZ, P0 ;  /* 0x000000ff16167207 */ /* 0x000fe20000000000 */
[----:B0-----:R-:W-:Y:S01]  /*e140*/  FADD.FTZ R5, R5, R4 ;  /* 0x0000000405057221 */ /* 0x001fe20000010000 */
[----:B------:R-:W-:-:S04]  /*e150*/  SEL R4, RZ, 0x1, P0 ;  /* 0x00000001ff047807 */ /* 0x000fc80000000000 */
[----:B------:R-:W-:Y:S01]  /*e160*/  LOP3.LUT R153, R153, R4, RZ, 0x3c, !PT ;  /* 0x0000000499997212 */ /* 0x000fe200078e3cff */
[----:B------:R-:W-:Y:S01]  /*e170*/  IMAD.MOV.U32 R4, RZ, RZ, RZ ;  /* 0x000000ffff047224 */ /* 0x000fe200078e00ff */
[----:B------:R-:W-:Y:S02]  /*e180*/  WARPGROUP.DEPBAR.LE gsb0, 0x0 ;  /* 0x00008000000079c5 */ /* 0x000fe40000010000 */
[----:B------:R-:W-:-:S06]  /*e190*/  WARPGROUP.ARRIVE ;  /* 0x00000000000079c5 */ /* 0x000fcc0000000000 */
        /* <DEDUP_REMOVED lines=9> */
[----:B------:R-:W-:Y:S02]  /*e230*/  WARPGROUP.DEPBAR.LE gsb0, 0x0 ;  /* 0x00008000000079c5 */ /* 0x000fe40000010000 */
[----:B------:R-:W-:-:S09]  /*e240*/  WARPGROUP.ARRIVE ;  /* 0x00000000000079c5 */ /* 0x000fd20000000000 */
        /* <DEDUP_REMOVED lines=19> */
[----:B------:R-:W-:Y:S02]  /*e380*/  IMAD.MOV.U32 R15, RZ, RZ, 0x40000040 ;  /* 0x40000040ff0f7424 */ /* 0x000fe400078e00ff */
[----:B--2---:R-:W-:-:S05]  /*e390*/  VIADD R24, R24, 0x1 ;  /* 0x0000000118187836 */ /* 0x004fca0000000000 */
[----:B------:R-:W-:Y:S01]  /*e3a0*/  STL [R1+0x50], R24 ;  /* 0x0000501801007387 */ /* 0x000fe20000100800 */
        /* <DEDUP_REMOVED lines=55> */
[----:B------:R-:W-:-:S02]  /*e720*/  VIADD R6, R6, 0xc06 ;  /* 0x00000c0606067836 */ /* 0x000fc40000000000 */
[----:B------:R-:W-:Y:S01]  /*e730*/  VIADD R8, R8, 0x580 ;  /* 0x0000058008087836 */ /* 0x000fe20000000000 */
[----:B------:R-:W-:Y:S02]  /*e740*/  WARPGROUP.DEPBAR.LE gsb0, 0x0 ;  /* 0x00008000000079c5 */ /* 0x000fe40000010000 */
[----:B------:R-:W-:-:S06]  /*e750*/  WARPGROUP.ARRIVE ;  /* 0x00000000000079c5 */ /* 0x000fcc0000000000 */
[----:B------:R-:W-:Y:S01]  /*e760*/  HGMMA.64x64x16.F32.BF16 R120, gdesc[UR4].tnspB, R120, gsb0 ;  /* 0x40e00000047879f0 */ /* 0x000fe20008001878 */
[----:B------:R-:W-:Y:S02]  /*e770*/  R2UR UR4, R20 ;  /* 0x00000000140472ca */ /* 0x000fe400000e0000 */
[----:B------:R-:W-:Y:S01]  /*e780*/  R2UR UR5, R21 ;  /* 0x00000000150572ca */ /* 0x000fe200000e0000 */
[----:B------:R-:W-:Y:S01]  /*e790*/  IMAD.MOV.U32 R21, RZ, RZ, -0x800000 ;  /* 0xff800000ff157424 */ /* 0x000fe200078e00ff */
[----:B------:R-:W-:Y:S02]  /*e7a0*/  R2UR UR6, R14 ;  /* 0x000000000e0672ca */ /* 0x000fe400000e0000 */
[----:B------:R-:W-:Y:S01]  /*e7b0*/  R2UR UR7, R15 ;  /* 0x000000000f0772ca */ /* 0x000fe200000e0000 */
[----:B------:R-:W-:Y:S02]  /*e7c0*/  WARPGROUP.DEPBAR.LE gsb0, 0x0 ;  /* 0x00008000000079c5 */ /* 0x000fe40000010000 */
[----:B------:R-:W-:-:S10]  /*e7d0*/  WARPGROUP.ARRIVE ;  /* 0x00000000000079c5 */ /* 0x000fd40000000000 */
[----:B------:R-:W-:Y:S01]  /*e7e0*/  HGMMA.64x64x16.F32.BF16 R120, gdesc[UR4].tnspB, R120, gsb0 ;  /* 0x40e00000047879f0 */ /* 0x000fe20008001878 */
[----:B------:R-:W-:Y:S01]  /*e7f0*/  R2UR UR4, R6 ;  /* 0x00000000060472ca */ /* 0x000fe200000e0000 */
[----:B------:R-:W-:Y:S01]  /*e800*/  FADD.FTZ R6, R2, R11 ;  /* 0x0000000b02067221 */ /* 0x000fe20000010000 */
[----:B------:R-:W-:Y:S01]  /*e810*/  R2UR UR5, R7 ;  /* 0x00000000070572ca */ /* 0x000fe200000e0000 */
[----:B------:R-:W0:Y:S01]  /*e820*/  SHFL.BFLY PT, R2, R5, 0x1, 0x1f ;  /* 0x0c201f0005027f89 */ /* 0x000e2200000e0000 */
[----:B------:R-:W-:Y:S02]  /*e830*/  R2UR UR6, R8 ;  /* 0x00000000080672ca */ /* 0x000fe400000e0000 */
[----:B------:R-:W-:Y:S01]  /*e840*/  R2UR UR7, R9 ;  /* 0x00000000090772ca */ /* 0x000fe200000e0000 */
[----:B------:R-:W1:Y:S01]  /*e850*/  SHFL.BFLY PT, R7, R6, 0x1, 0x1f ;  /* 0x0c201f0006077f89 */ /* 0x000e6200000e0000 */
[----:B0-----:R-:W-:Y:S01]  /*e860*/  FADD.FTZ R8, R5, R2 ;  /* 0x0000000205087221 */ /* 0x001fe20000010000 */
[----:B-1----:R-:W-:-:S04]  /*e870*/  FADD.FTZ R9, R6, R7 ;  /* 0x0000000706097221 */ /* 0x002fc80000010000 */
[----:B------:R-:W-:Y:S01]  /*e880*/  FSETP.NE.FTZ.AND P2, PT, R8, RZ, PT ;  /* 0x000000ff0800720b */ /* 0x000fe20003f55000 */
[----:B------:R-:W-:Y:S01]  /*e890*/  @!P1 VIADD R6, R12, 0x30860 ;  /* 0x000308600c069836 */ /* 0x000fe20000000000 */
[----:B------:R-:W-:-:S04]  /*e8a0*/  FSETP.NE.FTZ.AND P3, PT, R9, RZ, PT ;  /* 0x000000ff0900720b */ /* 0x000fc80003f75000 */
[----:B------:R-:W-:-:S07]  /*e8b0*/  @!P1 PRMT R6, RZ, 0x654, R6 ;  /* 0x00000654ff069816 */ /* 0x000fce0000000006 */
[----:B------:R-:W0:Y:S01]  /*e8c0*/  @P2 MUFU.LG2 R2, R8 ;  /* 0x0000000800022308 */ /* 0x000e220000000c00 */
[C---:B------:R-:W-:Y:S01]  /*e8d0*/  @P2 FMUL.FTZ R5, R3.reuse, 0.69314718246459960938 ;  /* 0x3f31721803052820 */ /* 0x040fe20000410000 */
[----:B------:R-:W-:-:S06]  /*e8e0*/  @P3 FMUL.FTZ R12, R3, 0.69314718246459960938 ;  /* 0x3f317218030c3820 */ /* 0x000fcc0000410000 */
[----:B------:R-:W1:Y:S08]  /*e8f0*/  @P3 MUFU.LG2 R7, R9 ;  /* 0x0000000900073308 */ /* 0x000e700000000c00 */
[----:B------:R-:W2:Y:S01]  /*e900*/  @P2 MUFU.RCP R27, R8 ;  /* 0x00000008001b2308 */ /* 0x000ea20000001000 */
[----:B0-----:R-:W-:-:S04]  /*e910*/  @P2 FMUL.FTZ R2, R2, 0.69314718246459960938 ;  /* 0x3f31721802022820 */ /* 0x001fc80000410000 */
[----:B------:R-:W-:-:S03]  /*e920*/  @P2 FFMA.FTZ R21, R5, R0, R2 ;  /* 0x0000000005152223 */ /* 0x000fc60000010002 */
[----:B------:R-:W0:Y:S01]  /*e930*/  @P3 MUFU.RCP R4, R9 ;  /* 0x0000000900043308 */ /* 0x000e220000001000 */
[----:B-1----:R-:W-:-:S04]  /*e940*/  @P3 FMUL.FTZ R7, R7, 0.69314718246459960938 ;  /* 0x3f31721807073820 */ /* 0x002fc80000410000 */
[----:B------:R-:W-:Y:S01]  /*e950*/  @P3 FFMA.FTZ R28, R12, R10, R7 ;  /* 0x0000000a0c1c3223 */ /* 0x000fe20000010007 */
        /* <DEDUP_REMOVED lines=21> */
[----:B------:R-:W-:Y:S01]  /*eab0*/  PLOP3.LUT P1, PT, PT, PT, PT, 0x8, 0x0 ;  /* 0x000000000000781c */ /* 0x000fe20003f2e170 */
[-C--:B0-----:R-:W-:Y:S01]  /*eac0*/  FMUL.FTZ R58, R122, R4.reuse ;  /* 0x000000047a3a7220 */ /* 0x081fe20000410000 */
        /* <DEDUP_REMOVED lines=15> */
.L_x_371:
[----:B------:R-:W2:Y:S01]  /*ebc0*/  LDL R63, [R1+0x48] ;  /* 0x00004800013f7983 */ /* 0x000ea20000100800 */
[----:B------:R-:W-:Y:S05]  /*ebd0*/  WARPSYNC.ALL ;  /* 0x0000000000007948 */ /* 0x000fea0003800000 */
[----:B------:R-:W0:Y:S01]  /*ebe0*/  S2R R5, SR_TID.X ;  /* 0x0000000000057919 */ /* 0x000e220000002100 */
[----:B------:R-:W1:Y:S01]  /*ebf0*/  S2UR UR5, SR_CgaCtaId ;  /* 0x00000000000579c3 */ /* 0x000e620000008800 */
[----:B------:R-:W-:Y:S01]  /*ec00*/  UMOV UR4, 0x400 ;  /* 0x0000040000047882 */ /* 0x000fe20000000000 */
[----:B------:R-:W-:Y:S01]  /*ec10*/  BSSY B0, `(.L_x_427) ;  /* 0x00001a3000007945 */ /* 0x000fe20003800000 */
[----:B-1----:R-:W-:-:S06]  /*ec20*/  ULEA UR4, UR5, UR4, 0x18 ;  /* 0x0000000405047291 */ /* 0x002fcc000f8ec03f */
[----:B------:R-:W-:Y:S01]  /*ec30*/  IMAD.U32 R2, RZ, RZ, UR4 ;  /* 0x00000004ff027e24 */ /* 0x000fe2000f8e00ff */
[----:B------:R-:W-:Y:S01]  /*ec40*/  BAR.SYNC.DEFER_BLOCKING 0x5, 0x1a0 ;  /* 0x0146800000007b1d */ /* 0x000fe20000010000 */
[----:B0-----:R-:W-:-:S05]  /*ec50*/  VIADD R64, R5, 0xffffff80 ;  /* 0xffffff8005407836 */ /* 0x001fca0000000000 */
[----:B------:R-:W-:-:S04]  /*ec60*/  SHF.R.S32.HI R4, RZ, 0x1f, R64 ;  /* 0x0000001fff047819 */ /* 0x000fc80000011440 */
[----:B------:R-:W-:-:S04]  /*ec70*/  LEA.HI R20, R4, R64, RZ, 0x3 ;  /* 0x0000004004147211 */ /* 0x000fc800078f18ff */
[----:B------:R-:W-:Y:S02]  /*ec80*/  LOP3.LUT R0, R20, 0x1ffffff8, RZ, 0xc0, !PT ;  /* 0x1ffffff814007812 */ /* 0x000fe400078ec0ff */
[----:B------:R-:W-:-:S03]  /*ec90*/  SHF.R.S32.HI R20, RZ, 0x3, R20 ;  /* 0x00000003ff147819 */ /* 0x000fc60000011414 */
[----:B------:R-:W-:-:S04]  /*eca0*/  IMAD.IADD R0, R64, 0x1, -R0 ;  /* 0x0000000140007824 */ /* 0x000fc800078e0a00 */
[----:B------:R-:W-:Y:S01]  /*ecb0*/  IMAD.SHL.U32 R0, R0, 0x8, RZ ;  /* 0x0000000800007824 */ /* 0x000fe200078e00ff */
[----:B------:R0:W1:Y:S01]  /*ecc0*/  LDS.128 R32, [R2+0x308d0] ;  /* 0x0308d00002207984 */ /* 0x0000620000000c00 */
[----:B------:R-:W-:Y:S06]  /*ecd0*/  BAR.ARV 0x4, 0x1a0 ;  /* 0x0106800000007b1d */ /* 0x000fec0000002000 */
[----:B--2---:R-:W-:Y:S01]  /*ece0*/  SHF.R.S32.HI R3, RZ, 0x1f, R63 ;  /* 0x0000001fff037819 */ /* 0x004fe2000001143f */
[----:B------:R-:W-:-:S03]  /*ecf0*/  IMAD.SHL.U32 R62, R63, 0x4, RZ ;  /* 0x000000043f3e7824 */ /* 0x000fc600078e00ff */
[----:B------:R-:W-:Y:S01]  /*ed00*/  SHF.L.U64.HI R60, R63, 0x2, R3 ;  /* 0x000000023f3c7819 */ /* 0x000fe20000010203 */
[----:B01----:R-:W-:Y:S06]  /*ed10*/  @P1 BRA `(.L_x_428) ;  /* 0x0000001000101947 */ /* 0x003fec0003800000 */
[----:B------:R-:W-:Y:S01]  /*ed20*/  VIADD R6, R5, 0xffffff80 ;  /* 0xffffff8005067836 */ /* 0x000fe20000000000 */
[----:B------:R-:W-:Y:S01]  /*ed30*/  LEA.HI R4, R4, R64, RZ, 0x4 ;  /* 0x0000004004047211 */ /* 0x000fe200078f20ff */
[----:B------:R-:W0:Y:S01]  /*ed40*/  S2R R5, SR_SWINHI ;  /* 0x0000000000057919 */ /* 0x000e220000002f00 */
[----:B------:R-:W-:Y:S05]  /*ed50*/  WARPSYNC.ALL ;  /* 0x0000000000007948 */ /* 0x000fea0003800000 */
[----:B------:R-:W-:Y:S01]  /*ed60*/  SHF.R.S32.HI R8, RZ, 0x1f, R6 ;  /* 0x0000001fff087819 */ /* 0x000fe20000011406 */
[----:B------:R-:W-:Y:S01]  /*ed70*/  BAR.SYNC.DEFER_BLOCKING 0x1, 0x180 ;  /* 0x0046000000007b1d */ /* 0x000fe20000010000 */
[----:B------:R-:W-:-:S02]  /*ed80*/  SHF.R.S32.HI R7, RZ, 0x4, R4 ;  /* 0x00000004ff077819 */ /* 0x000fc40000011404 */
[----:B------:R-:W-:Y:S02]  /*ed90*/  LEA.HI R8, R8, R6, RZ, 0x5 ;  /* 0x0000000608087211 */ /* 0x000fe400078f28ff */
[C---:B------:R-:W-:Y:S01]  /*eda0*/  LEA.HI R6, R4.reuse, R7, RZ, 0x1 ;  /* 0x0000000704067211 */ /* 0x040fe200078f08ff */
[----:B------:R-:W-:Y:S01]  /*edb0*/  ULDC.64 UR4, c[0x0][0xbd8] ;  /* 0x0002f60000047ab9 */ /* 0x000fe20000000a00 */
[----:B------:R-:W-:Y:S01]  /*edc0*/  SHF.R.S32.HI R8, RZ, 0x5, R8 ;  /* 0x00000005ff087819 */ /* 0x000fe20000011408 */
[----:B------:R-:W1:Y:S01]  /*edd0*/  S2R R65, SR_TID.X ;  /* 0x0000000000417919 */ /* 0x000e620000002100 */
[----:B------:R-:W-:Y:S02]  /*ede0*/  LOP3.LUT R4, R4, 0xfffffff0, RZ, 0xc0, !PT ;  /* 0xfffffff004047812 */ /* 0x000fe400078ec0ff */
[----:B------:R-:W-:Y:S01]  /*edf0*/  LOP3.LUT R6, R6, 0x1ffffffe, RZ, 0xc0, !PT ;  /* 0x1ffffffe06067812 */ /* 0x000fe200078ec0ff */
[----:B------:R-:W-:Y:S01]  /*ee00*/  IMAD.SHL.U32 R9, R8, 0x400, RZ ;  /* 0x0000040008097824 */ /* 0x000fe200078e00ff */
[----:B------:R-:W-:Y:S01]  /*ee10*/  F2FP.BF16.F32.PACK_AB R12, R12, R55 ;  /* 0x000000370c0c723e */ /* 0x000fe200000010ff */
[----:B------:R-:W-:Y:S01]  /*ee20*/  IMAD.IADD R4, R64, 0x1, -R4 ;  /* 0x0000000140047824 */ /* 0x000fe200078e0a04 */
[----:B------:R-:W-:Y:S01]  /*ee30*/  F2FP.BF16.F32.PACK_AB R13, R13, R58 ;  /* 0x0000003a0d0d723e */ /* 0x000fe200000010ff */
[----:B------:R-:W-:Y:S01]  /*ee40*/  IMAD.IADD R6, R7, 0x1, -R6 ;  /* 0x0000000107067824 */ /* 0x000fe200078e0a06 */
[----:B------:R-:W-:Y:S01]  /*ee50*/  F2FP.BF16.F32.PACK_AB R14, R14, R53 ;  /* 0x000000350e0e723e */ /* 0x000fe200000010ff */
[----:B------:R-:W-:Y:S01]  /*ee60*/  IMAD R9, R4, 0x40, R9 ;  /* 0x0000004004097824 */ /* 0x000fe200078e0209 */
[----:B------:R-:W-:Y:S01]  /*ee70*/  F2FP.BF16.F32.PACK_AB R15, R15, R56 ;  /* 0x000000380f0f723e */ /* 0x000fe200000010ff */
[----:B------:R-:W-:-:S04]  /*ee80*/  IMAD.SHL.U32 R6, R6, 0x8, RZ ;  /* 0x0000000806067824 */ /* 0x000fc800078e00ff */
[----:B------:R-:W-:Y:S01]  /*ee90*/  IMAD.IADD R9, R6, 0x1, R9 ;  /* 0x0000000106097824 */ /* 0x000fe200078e0209 */
[----:B-----5:R-:W-:Y:S02]  /*eea0*/  MOV R24, R2 ;  /* 0x0000000200187202 */ /* 0x020fe40000000f00 */
[----:B0-----:R-:W-:-:S03]  /*eeb0*/  MOV R25, R5 ;  /* 0x0000000500197202 */ /* 0x001fc60000000f00 */
[----:B------:R-:W-:-:S03]  /*eec0*/  IMAD.WIDE R10, R9, 0x2, R24 ;  /* 0x00000002090a7825 */ /* 0x000fc600078e0218 */
[C---:B------:R-:W-:Y:S02]  /*eed0*/  LOP3.LUT R9, R10.reuse, 0x380, RZ, 0xc0, !PT ;  /* 0x000003800a097812 */ /* 0x040fe400078ec0ff */
[C---:B------:R-:W-:Y:S02]  /*eee0*/  IADD3 R57, P2, R10.reuse, 0x20, RZ ;  /* 0x000000200a397810 */ /* 0x040fe40007f5e0ff */
[C---:B------:R-:W-:Y:S01]  /*eef0*/  IADD3 R61, P0, R10.reuse, 0x60, RZ ;  /* 0x000000600a3d7810 */ /* 0x040fe20007f1e0ff */
[----:B-1----:R-:W-:Y:S01]  /*ef00*/  VIADD R66, R65, 0xffffff80 ;  /* 0xffffff8041427836 */ /* 0x002fe20000000000 */
[----:B------:R-:W-:Y:S02]  /*ef10*/  IADD3 R59, P1, R10, 0x40, RZ ;  /* 0x000000400a3b7810 */ /* 0x000fe40007f3e0ff */
[----:B------:R-:W-:Y:S01]  /*ef20*/  SHF.R.U64 R9, R9, 0x3, RZ ;  /* 0x0000000309097819 */ /* 0x000fe200000012ff */
[--C-:B------:R-:W-:Y:S01]  /*ef30*/  IMAD.X R5, RZ, RZ, R11.reuse, P0 ;  /* 0x000000ffff057224 */ /* 0x100fe200000e060b */
[----:B------:R-:W-:Y:S01]  /*ef40*/  LOP3.LUT R4, R57, 0x380, RZ, 0xc0, !PT ;  /* 0x0000038039047812 */ /* 0x000fe200078ec0ff */
[----:B------:R-:W-:Y:S01]  /*ef50*/  IMAD.X R7, RZ, RZ, R11, P1 ;  /* 0x000000ffff077224 */ /* 0x000fe200008e060b */
[----:B------:R-:W-:-:S02]  /*ef60*/  LOP3.LUT R6, R59, 0x380, RZ, 0xc0, !PT ;  /* 0x000003803b067812 */ /* 0x000fc400078ec0ff */
[----:B------:R-:W-:Y:S02]  /*ef70*/  LOP3.LUT R32, R61, 0x380, RZ, 0xc0, !PT ;  /* 0x000003803d207812 */ /* 0x000fe400078ec0ff */
[----:B------:R-:W-:Y:S01]  /*ef80*/  LOP3.LUT R10, R9, R10, RZ, 0x3c, !PT ;  /* 0x0000000a090a7212 */ /* 0x000fe200078e3cff */
[----:B------:R-:W-:Y:S01]  /*ef90*/  IMAD.X R9, RZ, RZ, R11, P2 ;  /* 0x000000ffff097224 */ /* 0x000fe200010e060b */
[----:B------:R-:W-:Y:S02]  /*efa0*/  SHF.R.U64 R4, R4, 0x3, RZ ;  /* 0x0000000304047819 */ /* 0x000fe400000012ff */
[----:B------:R-:W-:Y:S02]  /*efb0*/  SHF.R.U64 R6, R6, 0x3, RZ ;  /* 0x0000000306067819 */ /* 0x000fe400000012ff */
[----:B------:R-:W-:Y:S02]  /*efc0*/  SHF.R.U64 R32, R32, 0x3, RZ ;  /* 0x0000000320207819 */ /* 0x000fe400000012ff */
[----:B------:R-:W-:-:S02]  /*efd0*/  MOV R10, R10 ;  /* 0x0000000a000a7202 */ /* 0x000fc40000000f00 */
[----:B------:R-:W-:Y:S02]  /*efe0*/  LOP3.LUT R8, R4, R57, RZ, 0x3c, !PT ;  /* 0x0000003904087212 */ /* 0x000fe400078e3cff */
[----:B------:R-:W-:Y:S01]  /*eff0*/  LOP3.LUT R6, R6, R59, RZ, 0x3c, !PT ;  /* 0x0000003b06067212 */ /* 0x000fe200078e3cff */
[----:B------:R0:W-:Y:S01]  /*f000*/  STSM.16.M88.4 [R10], R12 ;  /* 0x0000000c0a007844 */ /* 0x0001e20000000200 */
[----:B------:R-:W-:Y:S02]  /*f010*/  LOP3.LUT R4, R32, R61, RZ, 0x3c, !PT ;  /* 0x0000003d20047212 */ /* 0x000fe400078e3cff */
[----:B------:R-:W-:Y:S02]  /*f020*/  MOV R53, R6 ;  /* 0x0000000600357202 */ /* 0x000fe40000000f00 */
[----:B------:R-:W-:Y:S02]  /*f030*/  MOV R32, R4 ;  /* 0x0000000400207202 */ /* 0x000fe40000000f00 */
[----:B------:R-:W-:-:S02]  /*f040*/  ISETP.NE.U32.AND P0, PT, RZ, UR4, PT ;  /* 0x00000004ff007c0c */ /* 0x000fc4000bf05070 */
[----:B------:R-:W-:Y:S02]  /*f050*/  MOV R55, R8 ;  /* 0x0000000800377202 */ /* 0x000fe40000000f00 */
[----:B------:R-:W-:Y:S02]  /*f060*/  F2FP.BF16.F32.PACK_AB R4, R38, R37 ;  /* 0x000000252604723e */ /* 0x000fe400000010ff */
[----:B------:R-:W-:Y:S02]  /*f070*/  F2FP.BF16.F32.PACK_AB R5, R51, R54 ;  /* 0x000000363305723e */ /* 0x000fe400000010ff */
[----:B------:R-:W-:Y:S01]  /*f080*/  F2FP.BF16.F32.PACK_AB R6, R41, R36 ;  /* 0x000000242906723e */ /* 0x000fe200000010ff */
[----:B------:R-:W-:Y:S01]  /*f090*/  IMAD.MOV.U32 R41, RZ, RZ, RZ ;  /* 0x000000ffff297224 */ /* 0x000fe200078e00ff */
[----:B0-----:R-:W-:Y:S02]  /*f0a0*/  F2FP.BF16.F32.PACK_AB R10, R39, R30 ;  /* 0x0000001e270a723e */ /* 0x001fe400000010ff */
[----:B------:R-:W-:-:S02]  /*f0b0*/  IADD3 R30, P1, R62, UR4, RZ ;  /* 0x000000043e1e7c10 */ /* 0x000fc4000ff3e0ff */
[----:B------:R-:W-:Y:S02]  /*f0c0*/  F2FP.BF16.F32.PACK_AB R7, R49, R52 ;  /* 0x000000343107723e */ /* 0x000fe400000010ff */
[----:B------:R-:W-:Y:S02]  /*f0d0*/  F2FP.BF16.F32.PACK_AB R8, R42, R31 ;  /* 0x0000001f2a08723e */ /* 0x000fe400000010ff */
[----:B------:R-:W-:Y:S01]  /*f0e0*/  F2FP.BF16.F32.PACK_AB R9, R47, R50 ;  /* 0x000000322f09723e */ /* 0x000fe200000010ff */
[----:B------:R0:W-:Y:S01]  /*f0f0*/  STSM.16.M88.4 [R55], R4 ;  /* 0x0000000437007844 */ /* 0x0001e20000000200 */
[----:B------:R-:W-:Y:S02]  /*f100*/  F2FP.BF16.F32.PACK_AB R11, R45, R48 ;  /* 0x000000302d0b723e */ /* 0x000fe400000010ff */
[----:B------:R-:W-:Y:S02]  /*f110*/  F2FP.BF16.F32.PACK_AB R12, R40, R29 ;  /* 0x0000001d280c723e */ /* 0x000fe400000010ff */
[----:B------:R-:W-:Y:S01]  /*f120*/  F2FP.BF16.F32.PACK_AB R13, R43, R46 ;  /* 0x0000002e2b0d723e */ /* 0x000fe200000010ff */
[----:B------:R1:W-:Y:S01]  /*f130*/  STSM.16.M88.4 [R53], R8 ;  /* 0x0000000835007844 */ /* 0x0003e20000000200 */
[----:B------:R-:W-:-:S02]  /*f140*/  F2FP.BF16.F32.PACK_AB R14, R27, R26 ;  /* 0x0000001a1b0e723e */ /* 0x000fc400000010ff */
[----:B------:R-:W-:Y:S02]  /*f150*/  F2FP.BF16.F32.PACK_AB R15, R151, R44 ;  /* 0x0000002c970f723e */ /* 0x000fe400000010ff */
[----:B------:R-:W-:Y:S02]  /*f160*/  ISETP.NE.AND.EX P0, PT, RZ, UR5, PT, P0 ;  /* 0x00000005ff007c0c */ /* 0x000fe4000bf05300 */
[----:B------:R-:W-:Y:S01]  /*f170*/  IADD3.X R31, R60, UR5, RZ, P1, !PT ;  /* 0x000000053c1f7c10 */ /* 0x000fe20008ffe4ff */
[----:B------:R-:W-:Y:S01]  /*f180*/  ULDC.64 UR4, c[0x0][0xbe0] ;  /* 0x0002f80000047ab9 */ /* 0x000fe20000000a00 */
[----:B------:R1:W-:Y:S01]  /*f190*/  STSM.16.M88.4 [R32], R12 ;  /* 0x0000000c20007844 */ /* 0x0003e20000000200 */
[----:B------:R-:W-:Y:S01]  /*f1a0*/  BAR.SYNC.DEFER_BLOCKING 0x1, 0x180 ;  /* 0x0046000000007b1d */ /* 0x000fe20000010000 */
[----:B------:R-:W-:-:S04]  /*f1b0*/  ISETP.NE.U32.AND P1, PT, RZ, UR4, PT ;  /* 0x00000004ff007c0c */ /* 0x000fc8000bf25070 */
[----:B------:R-:W-:-:S13]  /*f1c0*/  ISETP.NE.AND.EX P1, PT, RZ, UR5, PT, P1 ;  /* 0x00000005ff007c0c */ /* 0x000fda000bf25310 */
[----:B------:R-:W-:Y:S01]  /*f1d0*/  @P1 IADD3 R26, P2, R62, UR4, RZ ;  /* 0x000000043e1a1c10 */ /* 0x000fe2000ff5e0ff */
[----:B------:R-:W-:Y:S02]  /*f1e0*/  ULDC UR4, c[0x0][0xa88] ;  /* 0x0002a20000047ab9 */ /* 0x000fe40000000800 */
[----:B------:R-:W-:Y:S01]  /*f1f0*/  IMAD.U32 R29, RZ, RZ, UR4 ;  /* 0x00000004ff1d7e24 */ /* 0x000fe2000f8e00ff */
[----:B------:R-:W-:Y:S01]  /*f200*/  @P1 IADD3.X R27, R60, UR5, RZ, P2, !PT ;  /* 0x000000053c1b1c10 */ /* 0x000fe200097fe4ff */
[----:B------:R1:W5:Y:S01]  /*f210*/  @P0 LDG.E R41, desc[UR56][R30.64] ;  /* 0x000000381e290981 */ /* 0x000362000c1e1900 */
[----:B------:R-:W-:-:S03]  /*f220*/  SHF.R.S32.HI R65, RZ, 0x1f, R66 ;  /* 0x0000001fff417819 */ /* 0x000fc60000011442 */
[----:B------:R1:W5:Y:S01]  /*f230*/  @P1 LDG.E R29, desc[UR56][R26.64] ;  /* 0x000000381a1d1981 */ /* 0x000362000c1e1900 */
[----:B------:R-:W-:-:S04]  /*f240*/  LEA.HI R65, R65, R66, RZ, 0x7 ;  /* 0x0000004241417211 */ /* 0x000fc800078f38ff */
[----:B------:R-:W-:-:S05]  /*f250*/  LOP3.LUT R65, R65, 0xffffff80, RZ, 0xc0, !PT ;  /* 0xffffff8041417812 */ /* 0x000fca00078ec0ff */
[----:B------:R-:W-:-:S05]  /*f260*/  IMAD.IADD R65, R66, 0x1, -R65 ;  /* 0x0000000142417824 */ /* 0x000fca00078e0a41 */
[----:B------:R-:W-:-:S04]  /*f270*/  SHF.R.S32.HI R36, RZ, 0x1f, R65 ;  /* 0x0000001fff247819 */ /* 0x000fc80000011441 */
[----:B0-----:R-:W-:-:S04]  /*f280*/  LEA.HI R4, R36, R65, RZ, 0x2 ;  /* 0x0000004124047211 */ /* 0x001fc800078f10ff */
[--C-:B------:R-:W-:Y:S02]  /*f290*/  SHF.R.S32.HI R6, RZ, 0x2, R4.reuse ;  /* 0x00000002ff067819 */ /* 0x100fe40000011404 */
[----:B------:R-:W-:-:S04]  /*f2a0*/  SHF.R.S32.HI R5, RZ, 0x1f, R4 ;  /* 0x0000001fff057819 */ /* 0x000fc80000011404 */
[----:B------:R-:W-:Y:S01]  /*f2b0*/  LEA.HI R7, R5, R6, RZ, 0x3 ;  /* 0x0000000605077211 */ /* 0x000fe200078f18ff */
[----:B-1----:R-:W-:Y:S06]  /*f2c0*/  @P1 BRA `(.L_x_429) ;  /* 0x0000000000101947 */ /* 0x002fec0003800000 */
[----:B------:R-:W-:Y:S05]  /*f2d0*/  @!P0 BRA `(.L_x_429) ;  /* 0x00000000000c8947 */ /* 0x000fea0003800000 */
[----:B------:R-:W2:Y:S04]  /*f2e0*/  LDG.E R4, desc[UR56][R30.64] ;  /* 0x000000381e047981 */ /* 0x000ea8000c1e1900 */
[----:B-----5:R-:W2:Y:S02]  /*f2f0*/  LDG.E R29, desc[UR56][R30.64+0x4] ;  /* 0x000004381e1d7981 */ /* 0x020ea4000c1e1900 */
[----:B--2---:R-:W-:-:S07]  /*f300*/  IMAD.IADD R29, R29, 0x1, -R4 ;  /* 0x000000011d1d7824 */ /* 0x004fce00078e0a04 */
.L_x_429:
[----:B------:R-:W2:Y:S01]  /*f310*/  LDL.LU R45, [R1+0x4c] ;  /* 0x00004c00012d7983 */ /* 0x000ea20000300800 */
[----:B------:R-:W-:Y:S01]  /*f320*/  SHF.R.S32.HI R8, RZ, 0x1f, R66 ;  /* 0x0000001fff087819 */ /* 0x000fe20000011442 */
[----:B------:R-:W-:Y:S02]  /*f330*/  ULDC.64 UR4, c[0x0][0xb70] ;  /* 0x0002dc0000047ab9 */ /* 0x000fe40000000a00 */
[----:B------:R-:W3:Y:S01]  /*f340*/  LDL.LU R44, [R1+0x58] ;  /* 0x00005800012c7983 */ /* 0x000ee20000300800 */
[----:B------:R-:W-:-:S04]  /*f350*/  LEA.HI R8, R8, R66, RZ, 0x7 ;  /* 0x0000004208087211 */ /* 0x000fc800078f38ff */
[----:B------:R-:W-:Y:S02]  /*f360*/  SHF.R.S32.HI R8, RZ, 0x7, R8 ;  /* 0x00000007ff087819 */ /* 0x000fe40000011408 */
[----:B------:R-:W-:Y:S02]  /*f370*/  LOP3.LUT R7, R7, 0xfffffff8, RZ, 0xc0, !PT ;  /* 0xfffffff807077812 */ /* 0x000fe400078ec0ff */
[----:B------:R-:W-:Y:S01]  /*f380*/  LEA.HI R36, R36, R65, RZ, 0x5 ;  /* 0x0000004124247211 */ /* 0x000fe200078f28ff */
[----:B------:R-:W-:Y:S01]  /*f390*/  IMAD.HI R5, R8, 0x55555556, RZ ;  /* 0x5555555608057827 */ /* 0x000fe200078e02ff */
[----:B-----5:R-:W-:Y:S02]  /*f3a0*/  SHF.R.S32.HI R31, RZ, 0x1f, R41 ;  /* 0x0000001fff1f7819 */ /* 0x020fe40000011429 */
[----:B------:R-:W-:Y:S01]  /*f3b0*/  SHF.R.S32.HI R36, RZ, 0x5, R36 ;  /* 0x00000005ff247819 */ /* 0x000fe20000011424 */
[----:B------:R-:W-:Y:S01]  /*f3c0*/  IMAD.IADD R9, R6, 0x1, -R7 ;  /* 0x0000000106097824 */ /* 0x000fe200078e0a07 */
[----:B------:R-:W-:Y:S01]  /*f3d0*/  LEA.HI R6, R5, R5, RZ, 0x1 ;  /* 0x0000000505067211 */ /* 0x000fe200078f08ff */
[----:B------:R-:W-:-:S02]  /*f3e0*/  IMAD.MOV.U32 R30, RZ, RZ, R41 ;  /* 0x000000ffff1e7224 */ /* 0x000fc400078e0029 */
[----:B------:R-:W-:Y:S02]  /*f3f0*/  IMAD R9, R36, 0x10, R9 ;  /* 0x0000001024097824 */ /* 0x000fe400078e0209 */
[----:B------:R-:W-:Y:S01]  /*f400*/  IMAD R6, R6, -0x3, R8 ;  /* 0xfffffffd06067824 */ /* 0x000fe200078e0208 */
[----:B------:R-:W-:Y:S02]  /*f410*/  SEL R42, R3, RZ, !P0 ;  /* 0x000000ff032a7207 */ /* 0x000fe40004000000 */
[----:B------:R-:W-:Y:S01]  /*f420*/  SEL R43, R63, RZ, !P0 ;  /* 0x000000ff3f2b7207 */ /* 0x000fe20004000000 */
[----:B------:R-:W-:Y:S02]  /*f430*/  IMAD R9, R6, 0x40, R9 ;  /* 0x0000004006097824 */ /* 0x000fe400078e0209 */
[----:B------:R-:W-:-:S04]  /*f440*/  IMAD R3, R20, 0x40, R0 ;  /* 0x0000004014037824 */ /* 0x000fc800078e0200 */
[----:B------:R-:W-:Y:S01]  /*f450*/  IMAD.WIDE R24, R3, 0x2, R24 ;  /* 0x0000000203187825 */ /* 0x000fe200078e0218 */
[----:B------:R-:W-:Y:S02]  /*f460*/  LOP3.LUT P0, RZ, R65, 0x3, RZ, 0xc0, !PT ;  /* 0x0000000341ff7812 */ /* 0x000fe4000780c0ff */
[----:B------:R-:W-:-:S05]  /*f470*/  IADD3 R10, P3, R24, 0x3000, RZ ;  /* 0x00003000180a7810 */ /* 0x000fca0007f7e0ff */
[----:B------:R-:W-:Y:S01]  /*f480*/  IMAD.X R13, RZ, RZ, R25, P3 ;  /* 0x000000ffff0d7224 */ /* 0x000fe200018e0619 */
[--C-:B------:R-:W-:Y:S01]  /*f490*/  SHF.R.S32.HI R37, RZ, 0x1f, R0.reuse ;  /* 0x0000001fff257819 */ /* 0x100fe20000011400 */
[----:B------:R-:W-:Y:S01]  /*f4a0*/  IMAD.MOV.U32 R36, RZ, RZ, R0 ;  /* 0x000000ffff247224 */ /* 0x000fe200078e0000 */
[----:B------:R-:W-:Y:S01]  /*f4b0*/  BSSY B1, `(.L_x_430) ;  /* 0x000005b000017945 */ /* 0x000fe20003800000 */
[----:B--2---:R-:W-:-:S05]  /*f4c0*/  SHF.R.S32.HI R40, RZ, 0x1f, R45 ;  /* 0x0000001fff287819 */ /* 0x004fca000001142d */
[----:B------:R-:W-:-:S04]  /*f4d0*/  IMAD R4, R40, UR4, RZ ;  /* 0x0000000428047c24 */ /* 0x000fc8000f8e02ff */
[C---:B------:R-:W-:Y:S02]  /*f4e0*/  IMAD R7, R45.reuse, UR5, R4 ;  /* 0x000000052d077c24 */ /* 0x040fe4000f8e0204 */
[----:B------:R-:W-:Y:S01]  /*f4f0*/  IMAD.WIDE.U32 R4, R45, UR4, R30 ;  /* 0x000000042d047c25 */ /* 0x000fe2000f8e001e */
[----:B------:R-:W-:-:S03]  /*f500*/  ULDC.64 UR4, c[0x0][0xb78] ;  /* 0x0002de0000047ab9 */ /* 0x000fc60000000a00 */
[----:B------:R-:W-:Y:S02]  /*f510*/  IMAD.IADD R5, R5, 0x1, R7 ;  /* 0x0000000105057824 */ /* 0x000fe400078e0207 */
[----:B---3--:R-:W-:Y:S02]  /*f520*/  IMAD R9, R44, 0xc0, R9 ;  /* 0x000000c02c097824 */ /* 0x008fe400078e0209 */
[----:B------:R-:W-:Y:S02]  /*f530*/  IMAD R6, R42, UR4, RZ ;  /* 0x000000042a067c24 */ /* 0x000fe4000f8e02ff */
[----:B------:R-:W-:Y:S01]  /*f540*/  IMAD.WIDE.U32 R4, R43, UR4, R4 ;  /* 0x000000042b047c25 */ /* 0x000fe2000f8e0004 */
[----:B------:R-:W-:-:S03]  /*f550*/  SHF.R.S32.HI R7, RZ, 0x1f, R9 ;  /* 0x0000001fff077819 */ /* 0x000fc60000011409 */
[----:B------:R-:W-:Y:S01]  /*f560*/  IMAD R8, R43, UR5, R6 ;  /* 0x000000052b087c24 */ /* 0x000fe2000f8e0206 */
[----:B------:R-:W-:Y:S01]  /*f570*/  IADD3 R6, P1, R9, R4, RZ ;  /* 0x0000000409067210 */ /* 0x000fe20007f3e0ff */
[----:B------:R-:W-:-:S03]  /*f580*/  ULDC.64 UR4, c[0x0][0xb40] ;  /* 0x0002d00000047ab9 */ /* 0x000fc60000000a00 */
[----:B------:R-:W-:Y:S02]  /*f590*/  IADD3.X R7, R7, R5, R8, P1, !PT ;  /* 0x0000000507077210 */ /* 0x000fe40000ffe408 */
[----:B------:R-:W-:Y:S01]  /*f5a0*/  LEA R38, P2, R6, UR4, 0x2 ;  /* 0x0000000406267c11 */ /* 0x000fe2000f8410ff */
[----:B------:R-:W-:-:S03]  /*f5b0*/  VIADD R4, R9, 0x8 ;  /* 0x0000000809047836 */ /* 0x000fc60000000000 */
[----:B------:R-:W-:Y:S01]  /*f5c0*/  LEA.HI.X R39, R6, UR5, R7, 0x2, P2 ;  /* 0x0000000506277c11 */ /* 0x000fe200090f1407 */
[----:B------:R-:W-:Y:S01]  /*f5d0*/  ULDC.64 UR4, c[0x0][0xaa0] ;  /* 0x0002a80000047ab9 */ /* 0x000fe20000000a00 */
[C---:B------:R-:W-:Y:S02]  /*f5e0*/  IADD3 R11, P2, R24.reuse, 0x1800, RZ ;  /* 0x00001800180b7810 */ /* 0x040fe40007f5e0ff */
[C---:B------:R-:W-:Y:S02]  /*f5f0*/  IADD3 R6, P4, R24.reuse, 0x4800, RZ ;  /* 0x0000480018067810 */ /* 0x040fe40007f9e0ff */
[-C--:B------:R-:W-:Y:S02]  /*f600*/  ISETP.GE.OR P1, PT, R9, R29.reuse, P0 ;  /* 0x0000001d0900720c */ /* 0x080fe40000726670 */
[----:B------:R-:W-:Y:S02]  /*f610*/  LOP3.LUT R5, R24, 0x380, RZ, 0xc0, !PT ;  /* 0x0000038018057812 */ /* 0x000fe400078ec0ff */
[----:B------:R-:W-:-:S02]  /*f620*/  ISETP.GE.OR P0, PT, R4, R29, P0 ;  /* 0x0000001d0400720c */ /* 0x000fc40000706670 */
[----:B------:R-:W-:Y:S02]  /*f630*/  LOP3.LUT R8, R11, 0x380, RZ, 0xc0, !PT ;  /* 0x000003800b087812 */ /* 0x000fe400078ec0ff */
[----:B------:R-:W-:Y:S02]  /*f640*/  LOP3.LUT R7, R10, 0x380, RZ, 0xc0, !PT ;  /* 0x000003800a077812 */ /* 0x000fe400078ec0ff */
[----:B------:R-:W-:Y:S02]  /*f650*/  LOP3.LUT R3, R6, 0x380, RZ, 0xc0, !PT ;  /* 0x0000038006037812 */ /* 0x000fe400078ec0ff */
[----:B------:R-:W-:Y:S02]  /*f660*/  SHF.R.U64 R5, R5, 0x3, RZ ;  /* 0x0000000305057819 */ /* 0x000fe400000012ff */
[----:B------:R-:W-:Y:S02]  /*f670*/  SHF.R.U64 R8, R8, 0x3, RZ ;  /* 0x0000000308087819 */ /* 0x000fe400000012ff */
[----:B------:R-:W-:-:S02]  /*f680*/  SHF.R.U64 R7, R7, 0x3, RZ ;  /* 0x0000000307077819 */ /* 0x000fc400000012ff */
[----:B------:R-:W-:Y:S01]  /*f690*/  SHF.R.U64 R3, R3, 0x3, RZ ;  /* 0x0000000303037819 */ /* 0x000fe200000012ff */
[--C-:B------:R-:W-:Y:S01]  /*f6a0*/  IMAD.X R9, RZ, RZ, R25.reuse, P2 ;  /* 0x000000ffff097224 */ /* 0x100fe200010e0619 */
[----:B------:R-:W-:Y:S01]  /*f6b0*/  LOP3.LUT R4, R5, R24, RZ, 0x3c, !PT ;  /* 0x0000001805047212 */ /* 0x000fe200078e3cff */
[--C-:B------:R-:W-:Y:S01]  /*f6c0*/  IMAD.X R27, RZ, RZ, R25.reuse, P4 ;  /* 0x000000ffff1b7224 */ /* 0x100fe200020e0619 */
[----:B------:R-:W-:Y:S01]  /*f6d0*/  LOP3.LUT R8, R8, R11, RZ, 0x3c, !PT ;  /* 0x0000000b08087212 */ /* 0x000fe200078e3cff */
[----:B------:R-:W-:Y:S01]  /*f6e0*/  IMAD.MOV.U32 R5, RZ, RZ, R25 ;  /* 0x000000ffff057224 */ /* 0x000fe200078e0019 */
[----:B------:R-:W-:Y:S02]  /*f6f0*/  LOP3.LUT R12, R7, R10, RZ, 0x3c, !PT ;  /* 0x0000000a070c7212 */ /* 0x000fe400078e3cff */
[----:B------:R-:W-:Y:S01]  /*f700*/  LOP3.LUT R26, R3, R6, RZ, 0x3c, !PT ;  /* 0x00000006031a7212 */ /* 0x000fe200078e3cff */
[----:B------:R0:W-:Y:S01]  /*f710*/  @!P1 STG.E desc[UR56][R38.64], R21 ;  /* 0x0000001526009986 */ /* 0x0001e2000c101938 */
[----:B------:R-:W-:-:S03]  /*f720*/  IMAD R32, R31, UR4, RZ ;  /* 0x000000041f207c24 */ /* 0x000fc6000f8e02ff */
[----:B------:R1:W-:Y:S01]  /*f730*/  @!P0 STG.E desc[UR56][R38.64+0x20], R28 ;  /* 0x0000201c26008986 */ /* 0x0003e2000c101938 */
[C---:B------:R-:W-:Y:S01]  /*f740*/  IMAD.WIDE.U32 R30, R41.reuse, UR4, R36 ;  /* 0x00000004291e7c25 */ /* 0x040fe2000f8e0024 */
[----:B------:R-:W-:Y:S02]  /*f750*/  ULDC UR4, c[0x0][0xa8c] ;  /* 0x0002a30000047ab9 */ /* 0x000fe40000000800 */
[----:B------:R-:W5:Y:S04]  /*f760*/  LD.E.128 R4, desc[UR56][R4.64] ;  /* 0x0000003804047980 */ /* 0x000f68000c101d00 */
[----:B------:R-:W5:Y:S04]  /*f770*/  LD.E.128 R8, desc[UR56][R8.64] ;  /* 0x0000003808087980 */ /* 0x000f68000c101d00 */
[----:B------:R-:W5:Y:S04]  /*f780*/  LD.E.128 R12, desc[UR56][R12.64] ;  /* 0x000000380c0c7980 */ /* 0x000f68000c101d00 */
[----:B------:R-:W5:Y:S01]  /*f790*/  LD.E.128 R24, desc[UR56][R26.64] ;  /* 0x000000381a187980 */ /* 0x000f62000c101d00 */
[----:B------:R-:W-:Y:S01]  /*f7a0*/  @!PT LDS RZ, [RZ] ;  /* 0x00000000fffff984 */ /* 0x000fe20000000800 */
[----:B------:R-:W-:Y:S01]  /*f7b0*/  @!PT LDS RZ, [RZ] ;  /* 0x00000000fffff984 */ /* 0x000fe20000000800 */
[----:B------:R-:W-:Y:S01]  /*f7c0*/  @!PT LDS RZ, [RZ] ;  /* 0x00000000fffff984 */ /* 0x000fe20000000800 */
[----:B------:R-:W-:Y:S01]  /*f7d0*/  @!PT LDS RZ, [RZ] ;  /* 0x00000000fffff984 */ /* 0x000fe20000000800 */
[----:B------:R2:W-:Y:S06]  /*f7e0*/  MEMBAR.ALL.CTA ;  /* 0x0000000000007992 */ /* 0x0005ec0000008000 */
[----:B--2---:R-:W2:Y:S01]  /*f7f0*/  FENCE.VIEW.ASYNC.S ;  /* 0x00000000000073c6 */ /* 0x004ea20000000000 */
[----:B------:R-:W-:Y:S01]  /*f800*/  IMAD R41, R41, UR5, R32 ;  /* 0x0000000529297c24 */ /* 0x000fe2000f8e0220 */
[----:B------:R-:W-:Y:S01]  /*f810*/  ISETP.GE.AND P0, PT, R0, UR4, PT ;  /* 0x0000000400007c0c */ /* 0x000fe2000bf06270 */
[----:B------:R-:W-:Y:S01]  /*f820*/  VIADD R0, R20, 0x30 ;  /* 0x0000003014007836 */ /* 0x000fe20000000000 */
[----:B------:R-:W-:Y:S01]  /*f830*/  ULDC.64 UR4, c[0x0][0xae0] ;  /* 0x0002b80000047ab9 */ /* 0x000fe20000000a00 */
[----:B------:R-:W-:-:S02]  /*f840*/  IMAD R32, R44, -0xc0, R29 ;  /* 0xffffff402c207824 */ /* 0x000fc400078e021d */
[C---:B------:R-:W-:Y:S02]  /*f850*/  VIADD R3, R20.reuse, 0x60 ;  /* 0x0000006014037836 */ /* 0x040fe40000000000 */
[----:B0-----:R-:W-:Y:S01]  /*f860*/  VIADD R21, R20, 0x90 ;  /* 0x0000009014157836 */ /* 0x001fe20000000000 */
[-C--:B------:R-:W-:Y:S01]  /*f870*/  ISETP.GE.OR P3, PT, R0, R32.reuse, P0 ;  /* 0x000000200000720c */ /* 0x080fe20000766670 */
[----:B-1----:R-:W-:Y:S01]  /*f880*/  IMAD R28, R40, UR4, RZ ;  /* 0x00000004281c7c24 */ /* 0x002fe2000f8e02ff */
[-C--:B------:R-:W-:Y:S01]  /*f890*/  ISETP.GE.OR P1, PT, R3, R32.reuse, P0 ;  /* 0x000000200300720c */ /* 0x080fe20000726670 */
[----:B------:R-:W-:Y:S01]  /*f8a0*/  IMAD.IADD R31, R31, 0x1, R41 ;  /* 0x000000011f1f7824 */ /* 0x000fe200078e0229 */
[-C--:B------:R-:W-:Y:S02]  /*f8b0*/  ISETP.GE.OR P2, PT, R21, R32.reuse, P0 ;  /* 0x000000201500720c */ /* 0x080fe40000746670 */
[----:B------:R-:W-:Y:S01]  /*f8c0*/  ISETP.GE.OR P0, PT, R20, R32, P0 ;  /* 0x000000201400720c */ /* 0x000fe20000706670 */
[----:B------:R-:W-:-:S02]  /*f8d0*/  IMAD R37, R45, UR5, R28 ;  /* 0x000000052d257c24 */ /* 0x000fc4000f8e021c */
[----:B------:R-:W-:Y:S01]  /*f8e0*/  IMAD.WIDE.U32 R28, R45, UR4, R30 ;  /* 0x000000042d1c7c25 */ /* 0x000fe2000f8e001e */
[----:B------:R-:W-:-:S03]  /*f8f0*/  ULDC.64 UR4, c[0x0][0xae8] ;  /* 0x0002ba0000047ab9 */ /* 0x000fc60000000a00 */
[----:B------:R-:W-:Y:S02]  /*f900*/  VIADD R0, R2, 0x30820 ;  /* 0x0003082002007836 */ /* 0x000fe40000000000 */
[----:B------:R-:W-:Y:S02]  /*f910*/  IMAD.IADD R29, R29, 0x1, R37 ;  /* 0x000000011d1d7824 */ /* 0x000fe400078e0225 */
[----:B------:R-:W-:Y:S01]  /*f920*/  IMAD R3, R42, UR4, RZ ;  /* 0x000000042a037c24 */ /* 0x000fe2000f8e02ff */
[----:B------:R-:W-:Y:S01]  /*f930*/  PRMT R0, RZ, 0x654, R0 ;  /* 0x00000654ff007816 */ /* 0x000fe20000000000 */
[C---:B------:R-:W-:Y:S01]  /*f940*/  IMAD.WIDE.U32 R36, R43.reuse, UR4, R28 ;  /* 0x000000042b247c25 */ /* 0x040fe2000f8e001c */
[----:B------:R-:W-:Y:S02]  /*f950*/  SHF.R.S32.HI R21, RZ, 0x1f, R20 ;  /* 0x0000001fff157819 */ /* 0x000fe40000011414 */
[----:B--2---:R0:W-:Y:S01]  /*f960*/  SYNCS.ARRIVE.TRANS64.RED.A1T0 RZ, [R0+URZ], RZ ;  /* 0x000000ff00ff79a7 */ /* 0x0041e2000810043f */
[----:B------:R-:W-:-:S02]  /*f970*/  IMAD R3, R43, UR5, R3 ;  /* 0x000000052b037c24 */ /* 0x000fc4000f8e0203 */
[----:B------:R-:W-:-:S04]  /*f980*/  IMAD.WIDE R30, R44, 0xc0, R20 ;  /* 0x000000c02c1e7825 */ /* 0x000fc800078e0214 */
[----:B------:R-:W-:Y:S01]  /*f990*/  IMAD.IADD R39, R37, 0x1, R3 ;  /* 0x0000000125277824 */ /* 0x000fe200078e0203 */
[----:B0-----:R-:W-:Y:S06]  /*f9a0*/  @P0 BRA `(.L_x_431) ;  /* 0x00000000002c0947 */ /* 0x001fec0003800000 */
        /* <DEDUP_REMOVED lines=11> */
.L_x_431:
[----:B------:R-:W-:Y:S05]  /*fa60*/  BSYNC B1 ;  /* 0x0000000000017941 */ /* 0x000fea0003800000 */
.L_x_430:
[----:B------:R-:W-:Y:S04]  /*fa70*/  BSSY B1, `(.L_x_432) ;  /* 0x000000f000017945 */ /* 0x000fe80003800000 */
[----:B------:R-:W-:Y:S05]  /*fa80*/  @P3 BRA `(.L_x_433) ;  /* 0x0000000000343947 */ /* 0x000fea0003800000 */
[----:B------:R-:W-:Y:S01]  /*fa90*/  IADD3 R3, P0, R30, 0x30, RZ ;  /* 0x000000301e037810 */ /* 0x000fe20007f1e0ff */
[----:B------:R-:W-:Y:S01]  /*faa0*/  ULDC.64 UR4, c[0x0][0xad8] ;  /* 0x0002b60000047ab9 */ /* 0x000fe20000000a00 */
[----:B0----5:R-:W-:Y:S01]  /*fab0*/  MOV R5, R39 ;  /* 0x0000002700057202 */ /* 0x021fe20000000f00 */
        /* <DEDUP_REMOVED lines=10> */
.L_x_433:
[----:B------:R-:W-:Y:S05]  /*fb60*/  BSYNC B1 ;  /* 0x0000000000017941 */ /* 0x000fea0003800000 */
.L_x_432:
[----:B------:R-:W-:Y:S04]  /*fb70*/  BSSY B1, `(.L_x_434) ;  /* 0x000000f000017945 */ /* 0x000fe80003800000 */
[----:B------:R-:W-:Y:S05]  /*fb80*/  @P1 BRA `(.L_x_435) ;  /* 0x0000000000341947 */ /* 0x000fea0003800000 */
[----:B------:R-:W-:Y:S01]  /*fb90*/  IADD3 R3, P0, R30, 0x60, RZ ;  /* 0x000000601e037810 */ /* 0x000fe20007f1e0ff */
[----:B------:R-:W-:Y:S01]  /*fba0*/  ULDC.64 UR4, c[0x0][0xad8] ;  /* 0x0002b60000047ab9 */ /* 0x000fe20000000a00 */
[----:B0----5:R-:W-:Y:S02]  /*fbb0*/  IMAD.MOV.U32 R4, RZ, RZ, R36 ;  /* 0x000000ffff047224 */ /* 0x021fe400078e0024 */
        /* <DEDUP_REMOVED lines=9> */
[----:B------:R2:W-:Y:S02]  /*fc50*/  STG.E.128 desc[UR56][R6.64], R12 ;  /* 0x0000000c06007986 */ /* 0x0005e4000c101d38 */
.L_x_435:
[----:B------:R-:W-:Y:S05]  /*fc60*/  BSYNC B1 ;  /* 0x0000000000017941 */ /* 0x000fea0003800000 */
.L_x_434:
        /* <DEDUP_REMOVED lines=13> */
[----:B------:R3:W-:Y:S01]  /*fd40*/  STG.E.128 desc[UR56][R6.64], R24 ;  /* 0x0000001806007986 */ /* 0x0007e2000c101d38 */
[----:B------:R-:W-:Y:S05]  /*fd50*/  BRA `(.L_x_436) ;  /* 0x0000000800387947 */ /* 0x000fea0003800000 */
.L_x_428:
[----:B------:R-:W-:Y:S01]  /*fd60*/  ULDC.64 UR4, c[0x0][0xbd8] ;  /* 0x0002f60000047ab9 */ /* 0x000fe20000000a00 */
[----:B------:R-:W-:Y:S01]  /*fd70*/  IMAD.MOV.U32 R9, RZ, RZ, RZ ;  /* 0x000000ffff097224 */ /* 0x000fe200078e00ff */
[----:B------:R-:W-:Y:S02]  /*fd80*/  ISETP.NE.U32.AND P0, PT, RZ, UR4, PT ;  /* 0x00000004ff007c0c */ /* 0x000fe4000bf05070 */
[----:B------:R-:W-:Y:S02]  /*fd90*/  IADD3 R4, P1, R62, UR4, RZ ;  /* 0x000000043e047c10 */ /* 0x000fe4000ff3e0ff */
[----:B------:R-:W-:Y:S02]  /*fda0*/  ISETP.NE.AND.EX P0, PT, RZ, UR5, PT, P0 ;  /* 0x00000005ff007c0c */ /* 0x000fe4000bf05300 */
[----:B------:R-:W-:Y:S01]  /*fdb0*/  IADD3.X R5, R60, UR5, RZ, P1, !PT ;  /* 0x000000053c057c10 */ /* 0x000fe20008ffe4ff */
[----:B------:R-:W-:Y:S02]  /*fdc0*/  ULDC.64 UR4, c[0x0][0xbe0] ;  /* 0x0002f80000047ab9 */ /* 0x000fe40000000a00 */
[----:B------:R-:W-:-:S04]  /*fdd0*/  ISETP.NE.U32.AND P1, PT, RZ, UR4, PT ;  /* 0x00000004ff007c0c */ /* 0x000fc8000bf25070 */
[----:B------:R-:W-:-:S04]  /*fde0*/  ISETP.NE.AND.EX P1, PT, RZ, UR5, PT, P1 ;  /* 0x00000005ff007c0c */ /* 0x000fc8000bf25310 */
[----:B------:R0:W5:Y:S09]  /*fdf0*/  @P0 LDG.E R9, desc[UR56][R4.64] ;  /* 0x0000003804090981 */ /* 0x000172000c1e1900 */
[----:B------:R-:W-:Y:S01]  /*fe00*/  @P1 IADD3 R6, P2, R62, UR4, RZ ;  /* 0x000000043e061c10 */ /* 0x000fe2000ff5e0ff */
[----:B------:R-:W-:-:S02]  /*fe10*/  ULDC UR4, c[0x0][0xa88] ;  /* 0x0002a20000047ab9 */ /* 0x000fc40000000800 */
[----:B------:R-:W-:Y:S01]  /*fe20*/  IMAD.U32 R8, RZ, RZ, UR4 ;  /* 0x00000004ff087e24 */ /* 0x000fe2000f8e00ff */
[----:B------:R-:W-:-:S05]  /*fe30*/  @P1 IADD3.X R7, R60, UR5, RZ, P2, !PT ;  /* 0x000000053c071c10 */ /* 0x000fca00097fe4ff */
[----:B------:R0:W5:Y:S01]  /*fe40*/  @P1 LDG.E R8, desc[UR56][R6.64] ;  /* 0x0000003806081981 */ /* 0x000162000c1e1900 */
[----:B------:R-:W-:Y:S01]  /*fe50*/  ISETP.GT.AND P2, PT, R64, 0xbf, PT ;  /* 0x000000bf4000780c */ /* 0x000fe20003f44270 */
[----:B------:R-:W-:-:S12]  /*fe60*/  @P1 BRA `(.L_x_437) ;  /* 0x0000000000101947 */ /* 0x000fd80003800000 */
[----:B------:R-:W-:Y:S05]  /*fe70*/  @!P0 BRA `(.L_x_437) ;  /* 0x00000000000c8947 */ /* 0x000fea0003800000 */
[----:B0-----:R-:W2:Y:S04]  /*fe80*/  LDG.E R7, desc[UR56][R4.64] ;  /* 0x0000003804077981 */ /* 0x001ea8000c1e1900 */
[----:B-----5:R-:W2:Y:S02]  /*fe90*/  LDG.E R8, desc[UR56][R4.64+0x4] ;  /* 0x0000043804087981 */ /* 0x020ea4000c1e1900 */
[----:B--2---:R-:W-:-:S07]  /*fea0*/  IMAD.IADD R8, R8, 0x1, -R7 ;  /* 0x0000000108087824 */ /* 0x004fce00078e0a07 */
.L_x_437:
[----:B-----5:R-:W2:Y:S04]  /*feb0*/  LDL R24, [R1+0x4c] ;  /* 0x00004c0001187983 */ /* 0x020ea80000100800 */
[----:B------:R1:W5:Y:S01]  /*fec0*/  LDL R14, [R1+0x58] ;  /* 0x00005800010e7983 */ /* 0x0003620000100800 */
[----:B------:R-:W-:Y:S01]  /*fed0*/  BSSY B1, `(.L_x_438) ;  /* 0x000001d000017945 */ /* 0x000fe20003800000 */
[----:B------:R-:W-:Y:S02]  /*fee0*/  SHF.R.S32.HI R15, RZ, 0x1f, R0 ;  /* 0x0000001fff0f7819 */ /* 0x000fe40000011400 */
[----:B------:R-:W-:Y:S02]  /*fef0*/  SEL R13, R63, RZ, !P0 ;  /* 0x000000ff3f0d7207 */ /* 0x000fe40004000000 */
[----:B------:R-:W-:-:S02]  /*ff00*/  SEL R12, R3, RZ, !P0 ;  /* 0x000000ff030c7207 */ /* 0x000fc40004000000 */
[----:B------:R-:W-:Y:S02]  /*ff10*/  SHF.R.S32.HI R10, RZ, 0x1f, R9 ;  /* 0x0000001fff0a7819 */ /* 0x000fe40000011409 */
[----:B--2---:R-:W-:Y:S01]  /*ff20*/  SHF.R.S32.HI R11, RZ, 0x1f, R24 ;  /* 0x0000001fff0b7819 */ /* 0x004fe20000011418 */
[----:B-1----:R-:W-:Y:S06]  /*ff30*/  @P2 BRA `(.L_x_439) ;  /* 0x0000000000582947 */ /* 0x002fec0003800000 */
[----:B0-----:R-:W0:Y:S02]  /*ff40*/  S2R R4, SR_TID.X ;  /* 0x0000000000047919 */ /* 0x001e240000002100 */
[----:B0----5:R-:W-:-:S04]  /*ff50*/  IMAD R3, R14, 0xc0, R4 ;  /* 0x000000c00e037824 */ /* 0x021fc800078e0204 */
[----:B------:R-:W-:-:S05]  /*ff60*/  VIADD R3, R3, 0xffffff80 ;  /* 0xffffff8003037836 */ /* 0x000fca0000000000 */
[----:B------:R-:W-:-:S13]  /*ff70*/  ISETP.GE.AND P0, PT, R3, R8, PT ;  /* 0x000000080300720c */ /* 0x000fda0003f06270 */
[----:B------:R-:W-:Y:S05]  /*ff80*/  @P0 BRA `(.L_x_439) ;  /* 0x0000000000440947 */ /* 0x000fea0003800000 */
[----:B------:R-:W-:Y:S01]  /*ff90*/  IADD3 R4, P0, R3, R9, RZ ;  /* 0x0000000903047210 */ /* 0x000fe20007f1e0ff */
[----:B------:R-:W-:-:S03]  /*ffa0*/  ULDC.64 UR4, c[0x0][0xb70] ;  /* 0x0002dc0000047ab9 */ /* 0x000fc60000000a00 */
[----:B------:R-:W-:Y:S01]  /*ffb0*/  LEA.HI.X.SX32 R5, R3, R10, 0x1, P0 ;  /* 0x0000000a03057211 */ /* 0x000fe200000f0eff */
[----:B------:R-:W-:-:S04]  /*ffc0*/  IMAD R3, R11, UR4, RZ ;  /* 0x000000040b037c24 */ /* 0x000fc8000f8e02ff */
[C---:B------:R-:W-:Y:S02]  /*ffd0*/  IMAD R3, R24.reuse, UR5, R3 ;  /* 0x0000000518037c24 */ /* 0x040fe4000f8e0203 */
[----:B------:R-:W-:Y:S01]  /*ffe0*/  IMAD.WIDE.U32 R4, R24, UR4, R4 ;  /* 0x0000000418047c25 */ /* 0x000fe2000f8e0004 */
[----:B------:R-:W-:-:S03]  /*fff0*/  ULDC.64 UR4, c[0x0][0xb78] ;  /* 0x0002de0000047ab9 */ /* 0x000fc60000000a00 */
[----:B------:R-:W-:Y:S02]  /*10000*/  IMAD R6, R12, UR4, RZ ;  /* 0x000000040c067c24 */ /* 0x000fe4000f8e02ff */
[----:B------:R-:W-:Y:S02]  /*10010*/  IMAD.IADD R5, R5, 0x1, R3 ;  /* 0x0000000105057824 */ /* 0x000fe400078e0203 */
[C---:B------:R-:W-:Y:S02]  /*10020*/  IMAD R3, R13.reuse, UR5, R6 ;  /* 0x000000050d037c24 */ /* 0x040fe4000f8e0206 */
[----:B------:R-:W-:Y:S01]  /*10030*/  IMAD.WIDE.U32 R4, R13, UR4, R4 ;  /* 0x000000040d047c25 */ /* 0x000fe2000f8e0004 */
[----:B------:R-:W-:-:S03]  /*10040*/  ULDC.64 UR4, c[0x0][0xb40] ;  /* 0x0002d00000047ab9 */ /* 0x000fc60000000a00 */
[----:B------:R-:W-:Y:S01]  /*10050*/  IMAD.IADD R3, R5, 0x1, R3 ;  /* 0x0000000105037824 */ /* 0x000fe200078e0203 */
[----:B------:R-:W-:-:S04]  /*10060*/  LEA R6, P0, R4, UR4, 0x2 ;  /* 0x0000000404067c11 */ /* 0x000fc8000f8010ff */
[----:B------:R-:W-:Y:S01]  /*10070*/  LEA.HI.X R7, R4, UR5, R3, 0x2, P0 ;  /* 0x0000000504077c11 */ /* 0x000fe200080f1403 */
[----:B------:R-:W-:-:S05]  /*10080*/  IMAD.MOV.U32 R3, RZ, RZ, -0x800000 ;  /* 0xff800000ff037424 */ /* 0x000fca00078e00ff */
[----:B------:R1:W-:Y:S03]  /*10090*/  STG.E desc[UR56][R6.64], R3 ;  /* 0x0000000306007986 */ /* 0x0003e6000c101938 */
.L_x_439:
[----:B------:R-:W-:Y:S05]  /*100a0*/  BSYNC B1 ;  /* 0x0000000000017941 */ /* 0x000fea0003800000 */
.L_x_438:
[----:B------:R-:W-:Y:S01]  /*100b0*/  ULDC.64 UR4, c[0x0][0xaa0] ;  /* 0x0002a80000047ab9 */ /* 0x000fe20000000a00 */
[----:B0-----:R-:W-:Y:S01]  /*100c0*/  IMAD.MOV.U32 R4, RZ, RZ, R0 ;  /* 0x000000ffff047224 */ /* 0x001fe200078e0000 */
[----:B------:R-:W-:Y:S01]  /*100d0*/  ULDC.64 UR6, c[0x0][0xae0] ;  /* 0x0002b80000067ab9 */ /* 0x000fe20000000a00 */
[----:B------:R-:W-:Y:S01]  /*100e0*/  IMAD.MOV.U32 R5, RZ, RZ, R15 ;  /* 0x000000ffff057224 */ /* 0x000fe200078e000f */
[----:B------:R-:W-:Y:S01]  /*100f0*/  SHF.R.S32.HI R21, RZ, 0x1f, R20 ;  /* 0x0000001fff157819 */ /* 0x000fe20000011414 */
[----:B-1----:R-:W-:Y:S01]  /*10100*/  IMAD R6, R10, UR4, RZ ;  /* 0x000000040a067c24 */ /* 0x002fe2000f8e02ff */
[----:B------:R-:W-:Y:S01]  /*10110*/  BSSY B1, `(.L_x_440) ;  /* 0x0000024000017945 */ /* 0x000fe20003800000 */
[C---:B------:R-:W-:Y:S01]  /*10120*/  IMAD.WIDE.U32 R4, R9.reuse, UR4, R4 ;  /* 0x0000000409047c25 */ /* 0x040fe2000f8e0004 */
[----:B------:R-:W-:Y:S02]  /*10130*/  ULDC UR4, c[0x0][0xa8c] ;  /* 0x0002a30000047ab9 */ /* 0x000fe40000000800 */
[----:B------:R-:W-:Y:S01]  /*10140*/  ISETP.GE.AND P0, PT, R0, UR4, PT ;  /* 0x0000000400007c0c */ /* 0x000fe2000bf06270 */
[----:B------:R-:W-:Y:S01]  /*10150*/  IMAD R9, R9, UR5, R6 ;  /* 0x0000000509097c24 */ /* 0x000fe2000f8e0206 */
[----:B------:R-:W-:Y:S01]  /*10160*/  ULDC.64 UR4, c[0x0][0xae8] ;  /* 0x0002ba0000047ab9 */ /* 0x000fe20000000a00 */
[----:B------:R-:W-:-:S02]  /*10170*/  VIADD R6, R20, 0x30 ;  /* 0x0000003014067836 */ /* 0x000fc40000000000 */
[----:B-----5:R-:W-:Y:S02]  /*10180*/  IMAD R7, R14, -0xc0, R8 ;  /* 0xffffff400e077824 */ /* 0x020fe400078e0208 */
[----:B------:R-:W-:Y:S02]  /*10190*/  IMAD R0, R11, UR6, RZ ;  /* 0x000000060b007c24 */ /* 0x000fe4000f8e02ff */
[----:B------:R-:W-:Y:S01]  /*101a0*/  IMAD.IADD R5, R5, 0x1, R9 ;  /* 0x0000000105057824 */ /* 0x000fe200078e0209 */
[----:B------:R-:W-:Y:S01]  /*101b0*/  ISETP.GE.OR P3, PT, R6, R7, P0 ;  /* 0x000000070600720c */ /* 0x000fe20000766670 */
[----:B------:R-:W-:Y:S02]  /*101c0*/  IMAD R3, R24, UR7, R0 ;  /* 0x0000000718037c24 */ /* 0x000fe4000f8e0200 */
[C---:B------:R-:W-:Y:S02]  /*101d0*/  VIADD R0, R20.reuse, 0x60 ;  /* 0x0000006014007836 */ /* 0x040fe40000000000 */
[----:B------:R-:W-:-:S02]  /*101e0*/  VIADD R6, R20, 0x90 ;  /* 0x0000009014067836 */ /* 0x000fc40000000000 */
[----:B------:R-:W-:Y:S01]  /*101f0*/  IMAD.WIDE.U32 R4, R24, UR6, R4 ;  /* 0x0000000618047c25 */ /* 0x000fe2000f8e0004 */
[-C--:B------:R-:W-:Y:S02]  /*10200*/  ISETP.GE.OR P1, PT, R0, R7.reuse, P0 ;  /* 0x000000070000720c */ /* 0x080fe40000726670 */
[-C--:B------:R-:W-:Y:S01]  /*10210*/  ISETP.GE.OR P2, PT, R6, R7.reuse, P0 ;  /* 0x000000070600720c */ /* 0x080fe20000746670 */
[----:B------:R-:W-:Y:S01]  /*10220*/  IMAD.IADD R5, R5, 0x1, R3 ;  /* 0x0000000105057824 */ /* 0x000fe200078e0203 */
[----:B------:R-:W-:Y:S01]  /*10230*/  ISETP.GE.OR P0, PT, R20, R7, P0 ;  /* 0x000000071400720c */ /* 0x000fe20000706670 */
[----:B------:R-:W-:Y:S02]  /*10240*/  IMAD R0, R12, UR4, RZ ;  /* 0x000000040c007c24 */ /* 0x000fe4000f8e02ff */
[----:B------:R-:W-:-:S04]  /*10250*/  IMAD.WIDE.U32 R6, R13, UR4, R4 ;  /* 0x000000040d067c25 */ /* 0x000fc8000f8e0004 */
[----:B------:R-:W-:Y:S02]  /*10260*/  IMAD R3, R13, UR5, R0 ;  /* 0x000000050d037c24 */ /* 0x000fe4000f8e0200 */
[----:B------:R-:W-:-:S04]  /*10270*/  IMAD.WIDE R20, R14, 0xc0, R20 ;  /* 0x000000c00e147825 */ /* 0x000fc800078e0214 */
[----:B------:R-:W-:Y:S01]  /*10280*/  IMAD.IADD R9, R7, 0x1, R3 ;  /* 0x0000000107097824 */ /* 0x000fe200078e0203 */
        /* <DEDUP_REMOVED lines=12> */
.L_x_441:
[----:B------:R-:W-:Y:S05]  /*10350*/  BSYNC B1 ;  /* 0x0000000000017941 */ /* 0x000fea0003800000 */
.L_x_440:
        /* <DEDUP_REMOVED lines=11> */
[----:B0-----:R-:W-:Y:S01]  /*10410*/  LEA R10, P0, R4, UR4, 0x1 ;  /* 0x00000004040a7c11 */ /* 0x001fe2000f8008ff */
[----:B------:R-:W-:-:S05]  /*10420*/  IMAD.IADD R3, R5, 0x1, R3 ;  /* 0x0000000105037824 */ /* 0x000fca00078e0203 */
[----:B------:R-:W-:-:S05]  /*10430*/  LEA.HI.X R11, R4, UR5, R3, 0x1, P0 ;  /* 0x00000005040b7c11 */ /* 0x000fca00080f0c03 */
[----:B------:R1:W-:Y:S02]  /*10440*/  STG.E.128 desc[UR56][R10.64], RZ ;  /* 0x000000ff0a007986 */ /* 0x0003e4000c101d38 */
.L_x_443:
[----:B------:R-:W-:Y:S05]  /*10450*/  BSYNC B1 ;  /* 0x0000000000017941 */ /* 0x000fea0003800000 */
.L_x_442:
        /* <DEDUP_REMOVED lines=11> */
[----:B01----:R-:W-:Y:S01]  /*10510*/  LEA R10, P0, R4, UR4, 0x1 ;  /* 0x00000004040a7c11 */ /* 0x003fe2000f8008ff */
[----:B------:R-:W-:-:S05]  /*10520*/  IMAD.IADD R3, R5, 0x1, R3 ;  /* 0x0000000105037824 */ /* 0x000fca00078e0203 */
[----:B------:R-:W-:-:S05]  /*10530*/  LEA.HI.X R11, R4, UR5, R3, 0x1, P0 ;  /* 0x00000005040b7c11 */ /* 0x000fca00080f0c03 */
[----:B------:R2:W-:Y:S02]  /*10540*/  STG.E.128 desc[UR56][R10.64], RZ ;  /* 0x000000ff0a007986 */ /* 0x0005e4000c101d38 */
.L_x_445:
[----:B------:R-:W-:Y:S05]  /*10550*/  BSYNC B1 ;  /* 0x0000000000017941 */ /* 0x000fea0003800000 */
.L_x_444:
        /* <DEDUP_REMOVED lines=14> */
.L_x_436:
[----:B------:R-:W-:Y:S05]  /*10640*/  BSYNC B0 ;  /* 0x0000000000007941 */ /* 0x000fea0003800000 */
.L_x_427:
[----:B------:R-:W-:Y:S02]  /*10650*/  ULDC UR4, c[0x0][0xc14] ;  /* 0x0003050000047ab9 */ /* 0x000fe40000000800 */
[----:B------:R-:W-:-:S13]  /*10660*/  ISETP.GE.AND P0, PT, R35, UR4, PT ;  /* 0x0000000423007c0c */ /* 0x000fda000bf06270 */
[----:B------:R-:W-:Y:S05]  /*10670*/  @!P0 BRA `(.L_x_446) ;  /* 0xffffff0800648947 */ /* 0x000fea000383ffff */
[----:B------:R-:W-:Y:S05]  /*10680*/  BRA `(.L_x_311) ;  /* 0x0000004800687947 */ /* 0x000fea0003800000 */
.L_x_309:
[----:B------:R-:W-:-:S08]  /*10690*/  NOP ;  /* 0x0000000000007918 */ /* 0x000fd00000000000 */
[----:B--2---:R-:W0:-:S00]  /*106a0*/  USETMAXREG.DEALLOC.CTAPOOL 0x20 ;  /* 0x00000020000079c8 */ /* 0x004e0000080e0500 */
[----:B0-----:R-:W-:-:S06]  /*106b0*/  LOP3.LUT R0, R0, 0x3, RZ, 0xc0, !PT ;  /* 0x0000000300007812 */ /* 0x001fcc00078ec0ff */
[----:B------:R-:W0:Y:S02]  /*106c0*/  SHFL.IDX PT, R0, R0, RZ, 0x1f ;  /* 0x00001fff00007589 */ /* 0x000e2400000e0000 */
[----:B0-----:R-:W-:-:S13]  /*106d0*/  ISETP.NE.AND P0, PT, R0, RZ, PT ;  /* 0x000000ff0000720c */ /* 0x001fda0003f05270 */
[----:B------:R-:W-:Y:S05]  /*106e0*/  @P0 BRA `(.L_x_311) ;  /* 0x0000004800500947 */ /* 0x000fea0003800000 */
[----:B------:R-:W2:Y:S01]  /*106f0*/  LDL.LU R7, [R1] ;  /* 0x0000000001077983 */ /* 0x000ea20000300800 */
[----:B------:R-:W-:Y:S01]  /*10700*/  ULDC UR5, c[0x0][0xc14] ;  /* 0x0003050000057ab9 */ /* 0x000fe20000000800 */
[----:B------:R-:W0:Y:S01]  /*10710*/  S2R R2, SR_TID.X ;  /* 0x0000000000027919 */ /* 0x000e220000002100 */
[----:B------:R-:W-:Y:S01]  /*10720*/  IMAD.MOV.U32 R0, RZ, RZ, RZ ;  /* 0x000000ffff007224 */ /* 0x000fe200078e00ff */
[----:B------:R-:W1:Y:S01]  /*10730*/  S2UR UR6, SR_CTAID.X ;  /* 0x00000000000679c3 */ /* 0x000e620000002500 */
[----:B------:R-:W-:Y:S01]  /*10740*/  ULDC UR4, c[0x0][0xc10] ;  /* 0x0003040000047ab9 */ /* 0x000fe20000000800 */
[----:B0-----:R-:W-:-:S04]  /*10750*/  LOP3.LUT R29, R2, 0x1f, RZ, 0xc0, !PT ;  /* 0x0000001f021d7812 */ /* 0x001fc800078ec0ff */
[----:B------:R-:W-:Y:S02]  /*10760*/  ISETP.NE.AND P0, PT, R29, 0x1f, PT ;  /* 0x0000001f1d00780c */ /* 0x000fe40003f05270 */
[----:B--2---:R-:W-:-:S11]  /*10770*/  LOP3.LUT R7, R7, 0xffffffdf, RZ, 0xc0, !PT ;  /* 0xffffffdf07077812 */ /* 0x004fd600078ec0ff */
[----:B------:R-:W-:Y:S02]  /*10780*/  @P0 LOP3.LUT R7, R7, 0x20, RZ, 0xfc, !PT ;  /* 0x0000002007070812 */ /* 0x000fe400078efcff */
[----:B------:R-:W-:-:S13]  /*10790*/  ISETP.GE.OR P0, PT, R29, UR5, !P0 ;  /* 0x000000051d007c0c */ /* 0x000fda000c706670 */
[----:B------:R-:W0:Y:S02]  /*107a0*/  @!P0 LDC.64 R2, c[0x0][0xc58] ;  /* 0x00031600ff028b82 */ /* 0x000e240000000a00 */
[----:B0-----:R-:W-:-:S05]  /*107b0*/  @!P0 IMAD.WIDE.U32 R2, R29, 0x4, R2 ;  /* 0x000000041d028825 */ /* 0x001fca00078e0002 */
[----:B------:R-:W2:Y:S01]  /*107c0*/  @!P0 LDG.E R0, desc[UR56][R2.64] ;  /* 0x0000003802008981 */ /* 0x000ea2000c1e1900 */
[C---:B------:R-:W-:Y:S02]  /*107d0*/  ISETP.NE.AND P1, PT, R29.reuse, RZ, PT ;  /* 0x000000ff1d00720c */ /* 0x040fe40003f25270 */
[----:B------:R-:W-:Y:S02]  /*107e0*/  ISETP.GE.U32.AND P0, PT, R29, 0x2, PT ;  /* 0x000000021d00780c */ /* 0x000fe40003f06070 */
[----:B------:R-:W-:-:S09]  /*107f0*/  LOP3.LUT R7, R7, 0xfffffffe, RZ, 0xc0, !PT ;  /* 0xfffffffe07077812 */ /* 0x000fd200078ec0ff */
[----:B------:R-:W-:-:S04]  /*10800*/  @P1 LOP3.LUT R7, R7, 0x1, RZ, 0xfc, !PT ;  /* 0x0000000107071812 */ /* 0x000fc800078efcff */
[----:B------:R-:W-:-:S04]  /*10810*/  LOP3.LUT R7, R7, 0xffffffef, RZ, 0xc0, !PT ;  /* 0xffffffef07077812 */ /* 0x000fc800078ec0ff */
[----:B------:R-:W-:-:S04]  /*10820*/  @P0 LOP3.LUT R7, R7, 0x10, RZ, 0xfc, !PT ;  /* 0x0000001007070812 */ /* 0x000fc800078efcff */
[----:B------:R-:W-:Y:S01]  /*10830*/  LOP3.LUT R7, R7, 0xfffffff7, RZ, 0xc0, !PT ;  /* 0xfffffff707077812 */ /* 0x000fe200078ec0ff */
[----:B------:R-:W-:Y:S01]  /*10840*/  IMAD.MOV.U32 R16, RZ, RZ, RZ ;  /* 0x000000ffff107224 */ /* 0x000fe200078e00ff */
[----:B--2---:R-:W0:Y:S02]  /*10850*/  SHFL.UP PT, R4, R0, 0x1, RZ ;  /* 0x0420000000047989 */ /* 0x004e2400000e00ff */
[----:B0-----:R-:W-:-:S05]  /*10860*/  SEL R5, R4, RZ, P1 ;  /* 0x000000ff04057207 */ /* 0x001fca0000800000 */
[----:B------:R-:W-:-:S05]  /*10870*/  IMAD.IADD R5, R0, 0x1, R5 ;  /* 0x0000000100057824 */ /* 0x000fca00078e0205 */
[----:B------:R-:W0:Y:S02]  /*10880*/  SHFL.UP PT, R4, R5, 0x2, RZ ;  /* 0x0440000005047989 */ /* 0x000e2400000e00ff */
[----:B0-----:R-:W-:-:S05]  /*10890*/  SEL R4, R4, RZ, P0 ;  /* 0x000000ff04047207 */ /* 0x001fca0000000000 */
[----:B------:R-:W-:-:S05]  /*108a0*/  IMAD.IADD R4, R5, 0x1, R4 ;  /* 0x0000000105047824 */ /* 0x000fca00078e0204 */
[----:B------:R-:W0:Y:S01]  /*108b0*/  SHFL.UP PT, R6, R4, 0x4, RZ ;  /* 0x0480000004067989 */ /* 0x000e2200000e00ff */
[----:B------:R-:W-:-:S04]  /*108c0*/  ISETP.GE.U32.AND P0, PT, R29, 0x4, PT ;  /* 0x000000041d00780c */ /* 0x000fc80003f06070 */
[----:B0-----:R-:W-:-:S05]  /*108d0*/  SEL R3, R6, RZ, P0 ;  /* 0x000000ff06037207 */ /* 0x001fca0000000000 */
[----:B------:R-:W-:-:S05]  /*108e0*/  IMAD.IADD R3, R4, 0x1, R3 ;  /* 0x0000000104037824 */ /* 0x000fca00078e0203 */
[----:B------:R-:W0:Y:S01]  /*108f0*/  SHFL.UP PT, R2, R3, 0x8, RZ ;  /* 0x0500000003027989 */ /* 0x000e2200000e00ff */
[----:B------:R-:W-:Y:S02]  /*10900*/  @P0 LOP3.LUT R7, R7, 0x8, RZ, 0xfc, !PT ;  /* 0x0000000807070812 */ /* 0x000fe400078efcff */
[----:B------:R-:W-:-:S04]  /*10910*/  ISETP.GE.U32.AND P0, PT, R29, 0x8, PT ;  /* 0x000000081d00780c */ /* 0x000fc80003f06070 */
[----:B0-----:R-:W-:-:S05]  /*10920*/  SEL R2, R2, RZ, P0 ;  /* 0x000000ff02027207 */ /* 0x001fca0000000000 */
[----:B------:R-:W-:-:S05]  /*10930*/  IMAD.IADD R2, R3, 0x1, R2 ;  /* 0x0000000103027824 */ /* 0x000fca00078e0202 */
[----:B------:R-:W0:Y:S01]  /*10940*/  SHFL.UP PT, R5, R2, 0x10, RZ ;  /* 0x0600000002057989 */ /* 0x000e2200000e00ff */
[----:B------:R-:W-:-:S04]  /*10950*/  LOP3.LUT R7, R7, 0xfffffffb, RZ, 0xc0, !PT ;  /* 0xfffffffb07077812 */ /* 0x000fc800078ec0ff */
[----:B------:R-:W-:Y:S02]  /*10960*/  @P0 LOP3.LUT R7, R7, 0x4, RZ, 0xfc, !PT ;  /* 0x0000000407070812 */ /* 0x000fe400078efcff */
[----:B------:R-:W-:-:S04]  /*10970*/  ISETP.GE.U32.AND P0, PT, R29, 0x10, PT ;  /* 0x000000101d00780c */ /* 0x000fc80003f06070 */
[----:B0-----:R-:W-:-:S05]  /*10980*/  SEL R5, R5, RZ, P0 ;  /* 0x000000ff05057207 */ /* 0x001fca0000000000 */
[----:B------:R-:W-:-:S05]  /*10990*/  IMAD.IADD R6, R2, 0x1, R5 ;  /* 0x0000000102067824 */ /* 0x000fca00078e0205 */
[----:B------:R-:W0:Y:S01]  /*109a0*/  SHFL.IDX PT, R5, R6, 0x1f, 0x1f ;  /* 0x03e01f0006057f89 */ /* 0x000e2200000e0000 */
[----:B------:R-:W-:-:S04]  /*109b0*/  LOP3.LUT R7, R7, 0xfffffffd, RZ, 0xc0, !PT ;  /* 0xfffffffd07077812 */ /* 0x000fc800078ec0ff */
[----:B------:R-:W-:-:S05]  /*109c0*/  @P0 LOP3.LUT R7, R7, 0x2, RZ, 0xfc, !PT ;  /* 0x0000000207070812 */ /* 0x000fca00078efcff */
[----:B------:R2:W-:Y:S01]  /*109d0*/  STL [R1], R7 ;  /* 0x0000000701007387 */ /* 0x0005e20000100800 */
[----:B0-----:R-:W-:-:S05]  /*109e0*/  IMAD R5, R5, UR4, RZ ;  /* 0x0000000405057c24 */ /* 0x001fca000f8e02ff */
[----:B-1----:R-:W-:Y:S01]  /*109f0*/  ISETP.GT.AND P0, PT, R5, UR6, PT ;  /* 0x0000000605007c0c */ /* 0x002fe2000bf04270 */
[----:B------:R-:W-:Y:S02]  /*10a00*/  IMAD.MOV.U32 R4, RZ, RZ, RZ ;  /* 0x000000ffff047224 */ /* 0x000fe400078e00ff */
[----:B------:R-:W-:-:S10]  /*10a10*/  IMAD.MOV.U32 R2, RZ, RZ, R5 ;  /* 0x000000ffff027224 */ /* 0x000fd400078e0005 */
[----:B--2---:R-:W-:Y:S05]  /*10a20*/  @P0 BRA `(.L_x_447) ;  /* 0x0000000000b00947 */ /* 0x004fea0003800000 */
[----:B------:R-:W-:Y:S01]  /*10a30*/  IMAD.MOV.U32 R5, RZ, RZ, R2 ;  /* 0x000000ffff057224 */ /* 0x000fe200078e0002 */
[----:B------:R-:W-:Y:S01]  /*10a40*/  ULDC UR5, c[0x0][0xc14] ;  /* 0x0003050000057ab9 */ /* 0x000fe20000000800 */
[----:B------:R-:W-:Y:S01]  /*10a50*/  IMAD.MOV.U32 R4, RZ, RZ, RZ ;  /* 0x000000ffff047224 */ /* 0x000fe200078e00ff */
[----:B------:R-:W-:Y:S01]  /*10a60*/  ULDC UR7, c[0x0][0xc14] ;  /* 0x0003050000077ab9 */ /* 0x000fe20000000800 */
[----:B------:R-:W-:-:S05]  /*10a70*/  ULDC UR4, c[0x0][0xc10] ;  /* 0x0003040000047ab9 */ /* 0x000fca0000000800 */
.L_x_451:
        /* <DEDUP_REMOVED lines=13> */
.L_x_450:
[----:B------:R-:W-:Y:S05]  /*10b50*/  BSYNC B0 ;  /* 0x0000000000007941 */ /* 0x000fea0003800000 */
.L_x_449:
        /* <DEDUP_REMOVED lines=25> */
.L_x_447:
        /* <DEDUP_REMOVED lines=15> */
.L_x_452:
        /* <DEDUP_REMOVED lines=28> */
.L_x_448:
[----:B------:R-:W-:Y:S02]  /*10fa0*/  IMAD.MOV.U32 R17, RZ, RZ, RZ ;  /* 0x000000ffff117224 */ /* 0x000fe400078e00ff */
[----:B------:R-:W-:Y:S02]  /*10fb0*/  IMAD.U32 R16, RZ, RZ, UR6 ;  /* 0x00000006ff107e24 */ /* 0x000fe4000f8e00ff */
[----:B------:R-:W-:-:S07]  /*10fc0*/  IMAD.MOV.U32 R18, RZ, RZ, RZ ;  /* 0x000000ffff127224 */ /* 0x000fce00078e00ff */
.L_x_453:
        /* <DEDUP_REMOVED lines=13> */
[----:B------:R-:W-:Y:S01]  /*110a0*/  ULDC.64 UR38, c[0x0][0x198] ;  /* 0x0000660000267ab9 */ /* 0x000fe20000000a00 */
[----:B------:R-:W-:Y:S01]  /*110b0*/  IMAD.MOV.U32 R22, RZ, RZ, RZ ;  /* 0x000000ffff167224 */ /* 0x000fe200078e00ff */
[----:B------:R-:W-:Y:S01]  /*110c0*/  ULDC UR36, c[0x0][0xc] ;  /* 0x0000030000247ab9 */ /* 0x000fe20000000800 */
[----:B------:R-:W-:Y:S02]  /*110d0*/  IMAD.MOV.U32 R27, RZ, RZ, 0x1 ;  /* 0x00000001ff1b7424 */ /* 0x000fe400078e00ff */
[----:B------:R-:W-:-:S07]  /*110e0*/  IMAD.MOV.U32 R26, RZ, RZ, RZ ;  /* 0x000000ffff1a7224 */ /* 0x000fce00078e00ff */
.L_x_536:
[----:B--2---:R-:W2:Y:S02]  /*110f0*/  LDC.64 R2, c[0x0][0xc60] ;  /* 0x00031800ff027b82 */ /* 0x004ea40000000a00 */
[----:B--2---:R-:W-:-:S05]  /*11100*/  IMAD.WIDE R2, R19, 0x4, R2 ;  /* 0x0000000413027825 */ /* 0x004fca00078e0202 */
[----:B------:R-:W0:Y:S01]  /*11110*/  LDG.E R9, desc[UR56][R2.64] ;  /* 0x0000003802097981 */ /* 0x000e22000c1e1900 */
[----:B------:R-:W-:Y:S05]  /*11120*/  YIELD ;  /* 0x0000000000007946 */ /* 0x000fea0003800000 */
[----:B------:R-:W-:Y:S01]  /*11130*/  ULDC.64 UR4, c[0x0][0xa28] ;  /* 0x00028a0000047ab9 */ /* 0x000fe20000000a00 */
[----:B------:R-:W-:Y:S01]  /*11140*/  IMAD.MOV.U32 R6, RZ, RZ, RZ ;  /* 0x000000ffff067224 */ /* 0x000fe200078e00ff */
[----:B------:R-:W-:Y:S01]  /*11150*/  ISETP.NE.U32.AND P1, PT, RZ, UR4, PT ;  /* 0x00000004ff007c0c */ /* 0x000fe2000bf25070 */
[----:B------:R-:W-:Y:S01]  /*11160*/  IMAD.MOV.U32 R23, RZ, RZ, RZ ;  /* 0x000000ffff177224 */ /* 0x000fe200078e00ff */
[----:B------:R-:W-:-:S02]  /*11170*/  ULDC.64 UR6, c[0x0][0xa10] ;  /* 0x0002840000067ab9 */ /* 0x000fc40000000a00 */
[----:B------:R-:W-:Y:S02]  /*11180*/  ISETP.NE.AND.EX P1, PT, RZ, UR5, PT, P1 ;  /* 0x00000005ff007c0c */ /* 0x000fe4000bf25310 */
[----:B0-----:R-:W-:Y:S01]  /*11190*/  SHF.R.S32.HI R0, RZ, 0x1f, R9 ;  /* 0x0000001fff007819 */ /* 0x001fe20000011409 */
[----:B------:R-:W-:Y:S10]  /*111a0*/  STL [R1], R9 ;  /* 0x0000000901007387 */ /* 0x000ff40000100800 */
[----:B------:R-:W-:-:S04]  /*111b0*/  @P1 LEA R4, P0, R9, UR4, 0x2 ;  /* 0x0000000409041c11 */ /* 0x000fc8000f8010ff */
[----:B------:R-:W-:Y:S01]  /*111c0*/  @P1 LEA.HI.X R5, R9, UR5, R0, 0x2, P0 ;  /* 0x0000000509051c11 */ /* 0x000fe200080f1400 */
[----:B------:R-:W-:Y:S02]  /*111d0*/  ULDC.64 UR4, c[0x0][0xa00] ;  /* 0x0002800000047ab9 */ /* 0x000fe40000000a00 */
[----:B------:R-:W-:Y:S02]  /*111e0*/  ISETP.NE.U32.AND P0, PT, RZ, UR4, PT ;  /* 0x00000004ff007c0c */ /* 0x000fe4000bf05070 */
[----:B------:R0:W5:Y:S02]  /*111f0*/  @P1 LDG.E R23, desc[UR56][R4.64] ;  /* 0x0000003804171981 */ /* 0x000164000c1e1900 */
[----:B------:R-:W-:-:S13]  /*11200*/  ISETP.NE.AND.EX P0, PT, RZ, UR5, PT, P0 ;  /* 0x00000005ff007c0c */ /* 0x000fda000bf05300 */
[----:B------:R-:W-:-:S04]  /*11210*/  @P0 LEA R2, P2, R9, UR4, 0x2 ;  /* 0x0000000409020c11 */ /* 0x000fc8000f8410ff */
[----:B------:R-:W-:Y:S01]  /*11220*/  @P0 LEA.HI.X R3, R9, UR5, R0, 0x2, P2 ;  /* 0x0000000509030c11 */ /* 0x000fe200090f1400 */
[----:B------:R-:W-:-:S04]  /*11230*/  ULDC.64 UR4, c[0x0][0xa20] ;  /* 0x0002880000047ab9 */ /* 0x000fc80000000a00 */
[----:B------:R-:W2:Y:S01]  /*11240*/  @P0 LDG.E R6, desc[UR56][R2.64] ;  /* 0x0000003802060981 */ /* 0x000ea2000c1e1900 */
[----:B------:R-:W-:-:S04]  /*11250*/  ISETP.NE.U32.AND P1, PT, RZ, UR4, PT ;  /* 0x00000004ff007c0c */ /* 0x000fc8000bf25070 */
[----:B------:R-:W-:Y:S01]  /*11260*/  ISETP.NE.AND.EX P1, PT, RZ, UR5, PT, P1 ;  /* 0x00000005ff007c0c */ /* 0x000fe2000bf25310 */
[C---:B0-----:R-:W-:Y:S01]  /*11270*/  IMAD.SHL.U32 R4, R9.reuse, 0x4, RZ ;  /* 0x0000000409047824 */ /* 0x041fe200078e00ff */
[----:B------:R-:W-:-:S04]  /*11280*/  SHF.L.U64.HI R0, R9, 0x2, R0 ;  /* 0x0000000209007819 */ /* 0x000fc80000010200 */
[----:B------:R-:W-:Y:S01]  /*11290*/  STL [R1+0x8], R4 ;  /* 0x0000080401007387 */ /* 0x000fe20000100800 */
[----:B------:R-:W-:-:S03]  /*112a0*/  IMAD.MOV.U32 R8, RZ, RZ, RZ ;  /* 0x000000ffff087224 */ /* 0x000fc600078e00ff */
[----:B--2---:R0:W-:Y:S03]  /*112b0*/  STL [R1+0x18], R6 ;  /* 0x0000180601007387 */ /* 0x0041e60000100800 */
[----:B0-----:R-:W-:-:S04]  /*112c0*/  @P1 IADD3 R6, P0, R4, UR4, RZ ;  /* 0x0000000404061c10 */ /* 0x001fc8000ff1e0ff */
[----:B------:R-:W-:Y:S01]  /*112d0*/  @P1 IADD3.X R7, R0, UR5, RZ, P0, !PT ;  /* 0x0000000500071c10 */ /* 0x000fe200087fe4ff */
[----:B------:R-:W-:Y:S02]  /*112e0*/  ULDC.64 UR4, c[0x0][0xa08] ;  /* 0x0002820000047ab9 */ /* 0x000fe40000000a00 */
[----:B------:R-:W-:Y:S02]  /*112f0*/  IADD3 R2, P0, R4, UR4, RZ ;  /* 0x0000000404027c10 */ /* 0x000fe4000ff1e0ff */
[----:B------:R-:W-:Y:S02]  /*11300*/  ISETP.NE.U32.AND P2, PT, RZ, UR4, PT ;  /* 0x00000004ff007c0c */ /* 0x000fe4000bf45070 */
[----:B------:R-:W-:Y:S02]  /*11310*/  IADD3.X R3, R0, UR5, RZ, P0, !PT ;  /* 0x0000000500037c10 */ /* 0x000fe400087fe4ff */
[----:B------:R-:W-:Y:S01]  /*11320*/  ISETP.NE.AND.EX P2, PT, RZ, UR5, PT, P2 ;  /* 0x00000005ff007c0c */ /* 0x000fe2000bf45320 */
[----:B------:R-:W-:-:S02]  /*11330*/  ULDC.64 UR4, c[0x0][0x3f8] ;  /* 0x0000fe0000047ab9 */ /* 0x000fc40000000a00 */
[----:B------:R-:W-:-:S03]  /*11340*/  UISETP.NE.U32.AND UP0, UPT, UR4, URZ, UPT ;  /* 0x0000003f0400728c */ /* 0x000fc6000bf05070 */
[----:B------:R-:W-:Y:S01]  /*11350*/  ULDC UR4, c[0x0][0x404] ;  /* 0x0001010000047ab9 */ /* 0x000fe20000000800 */
[----:B------:R-:W-:-:S03]  /*11360*/  UISETP.NE.AND.EX UP0, UPT, UR5, URZ, UPT, UP0 ;  /* 0x0000003f0500728c */ /* 0x000fc6000bf05300 */
[----:B------:R-:W-:Y:S01]  /*11370*/  ULDC UR5, c[0x0][0x2e0] ;  /* 0x0000b80000057ab9 */ /* 0x000fe20000000800 */
[----:B------:R-:W-:Y:S02]  /*11380*/  USEL UR4, UR4, 0x1, UP0 ;  /* 0x0000000104047887 */ /* 0x000fe40008000000 */
[----:B------:R0:W5:Y:S02]  /*11390*/  @P2 LDG.E R8, desc[UR56][R2.64] ;  /* 0x0000003802082981 */ /* 0x000164000c1e1900 */
[----:B------:R-:W-:-:S06]  /*113a0*/  UIMAD UR4, UR4, UR5, URZ ;  /* 0x00000005040472a4 */ /* 0x000fcc000f8e023f */
[----:B------:R-:W-:-:S06]  /*113b0*/  IMAD.U32 R10, RZ, RZ, UR4 ;  /* 0x00000004ff0a7e24 */ /* 0x000fcc000f8e00ff */
[----:B------:R0:W5:Y:S01]  /*113c0*/  @P1 LDG.E R10, desc[UR56][R6.64] ;  /* 0x00000038060a1981 */ /* 0x000162000c1e1900 */
[----:B------:R-:W-:Y:S01]  /*113d0*/  IADD3 R4, P0, R4, UR6, RZ ;  /* 0x0000000604047c10 */ /* 0x000fe2000ff1e0ff */
[----:B------:R-:W-:-:S03]  /*113e0*/  ULDC UR4, c[0x0][0x338] ;  /* 0x0000ce0000047ab9 */ /* 0x000fc60000000800 */
[----:B------:R-:W-:Y:S02]  /*113f0*/  IADD3.X R5, R0, UR7, RZ, P0, !PT ;  /* 0x0000000700057c10 */ /* 0x000fe400087fe4ff */
[----:B------:R-:W-:Y:S01]  /*11400*/  ISETP.NE.U32.AND P0, PT, RZ, UR6, PT ;  /* 0x00000006ff007c0c */ /* 0x000fe2000bf05070 */
[----:B------:R2:W-:Y:S03]  /*11410*/  STL [R1+0xc], R0 ;  /* 0x00000c0001007387 */ /* 0x0005e60000100800 */
[----:B------:R-:W-:Y:S01]  /*11420*/  ISETP.NE.AND.EX P0, PT, RZ, UR7, PT, P0 ;  /* 0x00000007ff007c0c */ /* 0x000fe2000bf05300 */
[----:B--2---:R-:W-:Y:S01]  /*11430*/  IMAD.U32 R0, RZ, RZ, UR4 ;  /* 0x00000004ff007e24 */ /* 0x004fe2000f8e00ff */
[----:B0-----:R-:W-:Y:S11]  /*11440*/  @P1 BRA `(.L_x_455) ;  /* 0x0000000000101947 */ /* 0x001ff60003800000 */
[----:B------:R-:W-:Y:S05]  /*11450*/  @!P2 BRA `(.L_x_455) ;  /* 0x00000000000ca947 */ /* 0x000fea0003800000 */
[----:B------:R-:W2:Y:S04]  /*11460*/  LDG.E R7, desc[UR56][R2.64] ;  /* 0x0000003802077981 */ /* 0x000ea8000c1e1900 */
[----:B-----5:R-:W2:Y:S02]  /*11470*/  LDG.E R10, desc[UR56][R2.64+0x4] ;  /* 0x00000438020a7981 */ /* 0x020ea4000c1e1900 */
[----:B--2---:R-:W-:-:S07]  /*11480*/  IMAD.IADD R10, R10, 0x1, -R7 ;  /* 0x000000010a0a7824 */ /* 0x004fce00078e0a07 */
.L_x_455:
[----:B------:R-:W2:Y:S04]  /*11490*/  @P0 LDG.E R3, desc[UR56][R4.64] ;  /* 0x0000003804030981 */ /* 0x000ea8000c1e1900 */
[----:B------:R-:W2:Y:S02]  /*114a0*/  @P0 LDG.E R2, desc[UR56][R4.64+0x4] ;  /* 0x0000043804020981 */ /* 0x000ea4000c1e1900 */
[----:B--2---:R-:W-:Y:S02]  /*114b0*/  @P0 IMAD.IADD R0, R2, 0x1, -R3 ;  /* 0x0000000102000824 */ /* 0x004fe400078e0a03 */
[----:B-----5:R-:W-:-:S04]  /*114c0*/  IMAD.IADD R3, R10, 0x1, -R23 ;  /* 0x000000010a037824 */ /* 0x020fc800078e0a17 */
[----:B------:R-:W-:-:S04]  /*114d0*/  IMAD.IADD R6, R3, 0x1, R0 ;  /* 0x0000000103067824 */ /* 0x000fc800078e0200 */
[----:B------:R-:W-:Y:S01]  /*114e0*/  VIADD R2, R6, 0xbf ;  /* 0x000000bf06027836 */ /* 0x000fe20000000000 */
[----:B------:R0:W-:Y:S03]  /*114f0*/  STL [R1+0x14], R6 ;  /* 0x0000140601007387 */ /* 0x0001e60000100800 */
[----:B------:R-:W-:-:S05]  /*11500*/  IMAD.HI R2, R2, 0x2aaaaaab, RZ ;  /* 0x2aaaaaab02027827 */ /* 0x000fca00078e02ff */
[----:B------:R-:W-:-:S04]  /*11510*/  SHF.R.U32.HI R7, RZ, 0x1f, R2 ;  /* 0x0000001fff077819 */ /* 0x000fc80000011602 */
[----:B0-----:R-:W-:Y:S01]  /*11520*/  LEA.HI.SX32 R6, R2, R7, 0x1b ;  /* 0x0000000702067211 */ /* 0x001fe200078fdaff */
[----:B------:R-:W-:-:S04]  /*11530*/  IMAD.MOV R2, RZ, RZ, -R3 ;  /* 0x000000ffff027224 */ /* 0x000fc800078e0a03 */
[----:B------:R-:W-:Y:S01]  /*11540*/  IMAD R7, R6, 0xc0, -R3 ;  /* 0x000000c006077824 */ /* 0x000fe200078e0a03 */
[----:B------:R-:W-:Y:S01]  /*11550*/  VIMNMX R2, RZ, R2, !PT ;  /* 0x00000002ff027248 */ /* 0x000fe20007fe0100 */
[----:B------:R0:W-:Y:S03]  /*11560*/  STL [R1+0x4], R6 ;  /* 0x0000040601007387 */ /* 0x0001e60000100800 */
[----:B------:R-:W-:-:S04]  /*11570*/  VIMNMX R7, R7, R0, PT ;  /* 0x0000000007077248 */ /* 0x000fc80003fe0100 */
[----:B------:R-:W-:Y:S01]  /*11580*/  ISETP.GT.AND P1, PT, R7, R2, PT ;  /* 0x000000020700720c */ /* 0x000fe20003f24270 */
[----:B------:R-:W-:-:S05]  /*11590*/  IMAD.WIDE.U32 R2, R2, -0x55555555, RZ ;  /* 0xaaaaaaab02027825 */ /* 0x000fca00078e00ff */
[----:B------:R-:W-:-:S05]  /*115a0*/  SHF.R.U32.HI R0, RZ, 0x7, R3 ;  /* 0x00000007ff007819 */ /* 0x000fca0000011603 */
[----:B------:R-:W-:Y:S02]  /*115b0*/  IMAD.MOV.U32 R2, RZ, RZ, R0 ;  /* 0x000000ffff027224 */ /* 0x000fe400078e0000 */
[----:B0-----:R-:W-:-:S04]  /*115c0*/  @P1 VIADD R6, R7, 0xbf ;  /* 0x000000bf07061836 */ /* 0x001fc80000000000 */
[----:B------:R-:W-:-:S05]  /*115d0*/  @P1 IMAD.HI R6, R6, 0x2aaaaaab, RZ ;  /* 0x2aaaaaab06061827 */ /* 0x000fca00078e02ff */
[----:B------:R-:W-:-:S04]  /*115e0*/  @P1 SHF.R.U32.HI R3, RZ, 0x1f, R6 ;  /* 0x0000001fff031819 */ /* 0x000fc80000011606 */
[----:B------:R-:W-:Y:S01]  /*115f0*/  @P1 LEA.HI.SX32 R2, R6, R3, 0x1b ;  /* 0x0000000306021211 */ /* 0x000fe200078fdaff */
[----:B------:R-:W-:-:S06]  /*11600*/  IMAD.MOV.U32 R3, RZ, RZ, RZ ;  /* 0x000000ffff037224 */ /* 0x000fcc00078e00ff */
[----:B------:R0:W5:Y:S01]  /*11610*/  @P0 LDG.E R3, desc[UR56][R4.64] ;  /* 0x0000003804030981 */ /* 0x000162000c1e1900 */
[----:B------:R-:W-:Y:S01]  /*11620*/  ISETP.GT.AND P1, PT, R2, R0, PT ;  /* 0x000000000200720c */ /* 0x000fe20003f24270 */
[----:B------:R-:W-:Y:S01]  /*11630*/  BSSY B0, `(.L_x_456) ;  /* 0x000009b000007945 */ /* 0x000fe20003800000 */
[----:B------:R-:W-:Y:S01]  /*11640*/  IMAD.IADD R23, R8, 0x1, R23 ;  /* 0x0000000108177824 */ /* 0x000fe200078e0217 */
[----:B------:R-:W-:-:S10]  /*11650*/  PLOP3.LUT P2, PT, PT, PT, PT, 0x80, 0x0 ;  /* 0x000000000000781c */ /* 0x000fd40003f4f070 */
[----:B0-----:R-:W-:Y:S05]  /*11660*/  @!P1 BRA `(.L_x_457) ;  /* 0x00000008005c9947 */ /* 0x001fea0003800000 */
[----:B------:R-:W0:Y:S01]  /*11670*/  LDC R4, c[0x0][0x428] ;  /* 0x00010a00ff047b82 */ /* 0x000e220000000800 */
[----:B------:R-:W-:Y:S01]  /*11680*/  UMOV UR4, 0xffffffff ;  /* 0xffffffff00047882 */ /* 0x000fe20000000000 */
[----:B0-----:R-:W-:-:S13]  /*11690*/  ISETP.NE.AND P1, PT, R4, 0x1, PT ;  /* 0x000000010400780c */ /* 0x001fda0003f25270 */
[----:B------:R-:W0:Y:S08]  /*116a0*/  @P1 LDC R5, c[0x0][0x42c] ;  /* 0x00010b00ff051b82 */ /* 0x000e300000000800 */
[----:B------:R-:W2:Y:S01]  /*116b0*/  @P1 LDC R7, c[0x0][0x430] ;  /* 0x00010c00ff071b82 */ /* 0x000ea20000000800 */
[----:B0-----:R-:W-:-:S04]  /*116c0*/  @P1 IMAD.HI.U32 R4, R18, R5, RZ ;  /* 0x0000000512041227 */ /* 0x001fc800078e00ff */
[----:B------:R-:W-:Y:S01]  /*116d0*/  IMAD.MOV.U32 R5, RZ, RZ, R18 ;  /* 0x000000ffff057224 */ /* 0x000fe200078e0012 */
[----:B--2---:R-:W-:Y:S02]  /*116e0*/  @P1 SHF.R.U32.HI R5, RZ, R7, R4 ;  /* 0x00000007ff051219 */ /* 0x004fe40000011604 */
[----:B------:R-:W-:Y:S01]  /*116f0*/  SEL R4, R9, RZ, !P0 ;  /* 0x000000ff09047207 */ /* 0x000fe20004000000 */
[----:B------:R-:W-:Y:S06]  /*11700*/  BRA.DIV UR4, `(.L_x_458) ;  /* 0x0000004204987947 */ /* 0x000fec000b800000 */
.L_x_582:
[----:B------:R-:W-:-:S03]  /*11710*/  UMOV UR4, 0xffffffff ;  /* 0xffffffff00047882 */ /* 0x000fc60000000000 */
[----:B------:R-:W-:Y:S05]  /*11720*/  BRA.DIV UR4, `(.L_x_459) ;  /* 0x0000004204c47947 */ /* 0x000fea000b800000 */
[----:B------:R-:W-:-:S13]  /*11730*/  ELECT P6, URZ, PT ;  /* 0x00000000003f782f */ /* 0x000fda00038c0000 */
.L_x_585:
[----:B------:R-:W2:Y:S01]  /*11740*/  LDL R6, [R1+0x10] ;  /* 0x0000100001067983 */ /* 0x000ea20000100800 */
[----:B------:R-:W-:Y:S01]  /*11750*/  BSSY B1, `(.L_x_460) ;  /* 0x000000b000017945 */ /* 0x000fe20003800000 */
[----:B------:R-:W0:Y:S01]  /*11760*/  S2R R9, SR_CgaCtaId ;  /* 0x0000000000097919 */ /* 0x000e220000008800 */
[----:B--2---:R-:W-:-:S05]  /*11770*/  VIADD R7, R6, 0x1 ;  /* 0x0000000106077836 */ /* 0x004fca0000000000 */
[----:B------:R-:W-:-:S04]  /*11780*/  LEA.HI R6, R7, R7, RZ, 0x1 ;  /* 0x0000000707067211 */ /* 0x000fc800078f08ff */
[----:B------:R-:W-:-:S05]  /*11790*/  LOP3.LUT R6, R6, 0xfffffffe, RZ, 0xc0, !PT ;  /* 0xfffffffe06067812 */ /* 0x000fca00078ec0ff */
[----:B------:R-:W-:Y:S01]  /*117a0*/  IMAD.IADD R7, R7, 0x1, -R6 ;  /* 0x0000000107077824 */ /* 0x000fe200078e0a06 */
[----:B------:R-:W-:-:S04]  /*117b0*/  MOV R6, 0x400 ;  /* 0x0000040000067802 */ /* 0x000fc80000000f00 */
[----:B0-----:R-:W-:Y:S02]  /*117c0*/  LEA R6, R9, R6, 0x18 ;  /* 0x0000000609067211 */ /* 0x001fe400078ec0ff */
[----:B------:R-:W-:-:S04]  /*117d0*/  SHF.L.U32 R7, R7, 0x1f, RZ ;  /* 0x0000001f07077819 */ /* 0x000fc800000006ff */
[----:B------:R-:W0:Y:S02]  /*117e0*/  SYNCS.PHASECHK.TRANS64.TRYWAIT P0, [R6+URZ+0x30820], R7 ;  /* 0x03082007060075a7 */ /* 0x000e24000800017f */
[----:B0-----:R-:W-:Y:S05]  /*117f0*/  @!P0 BRA `(.L_x_461) ;  /* 0x0000004000b08947 */ /* 0x001fea0003800000 */
.L_x_586:
[----:B------:R-:W-:Y:S05]  /*11800*/  BSYNC B1 ;  /* 0x0000000000017941 */ /* 0x000fea0003800000 */
.L_x_460:
[----:B------:R-:W-:Y:S04]  /*11810*/  BSSY B1, `(.L_x_462) ;  /* 0x0000035000017945 */ /* 0x000fe80003800000 */
[----:B------:R-:W-:Y:S05]  /*11820*/  @!P6 BRA `(.L_x_463) ;  /* 0x0000000000cce947 */ /* 0x000fea0003800000 */
[----:B0-----:R-:W-:Y:S01]  /*11830*/  IMAD R7, R26, 0x8, R6 ;  /* 0x000000081a077824 */ /* 0x001fe200078e0206 */
[----:B------:R-:W-:-:S04]  /*11840*/  SHF.L.U32 R8, R27, 0x1f, RZ ;  /* 0x0000001f1b087819 */ /* 0x000fc800000006ff */
[----:B------:R-:W0:Y:S02]  /*11850*/  SYNCS.PHASECHK.TRANS64.TRYWAIT P0, [R7+URZ+0x308a0], R8 ;  /* 0x0308a008070075a7 */ /* 0x000e24000800017f */
[----:B0-----:R-:W-:Y:S05]  /*11860*/  @!P0 BRA `(.L_x_464) ;  /* 0x0000004000a88947 */ /* 0x001fea0003800000 */
.L_x_587:
[----:B------:R-:W2:Y:S02]  /*11870*/  S2R R9, SR_TID.X ;  /* 0x0000000000097919 */ /* 0x000ea40000002100 */
[----:B--2---:R-:W-:-:S04]  /*11880*/  LOP3.LUT R9, R9, 0x7f, RZ, 0xc0, !PT ;  /* 0x0000007f09097812 */ /* 0x004fc800078ec0ff */
[----:B------:R-:W-:-:S13]  /*11890*/  ISETP.NE.AND P1, PT, R9, RZ, PT ;  /* 0x000000ff0900720c */ /* 0x000fda0003f25270 */
[----:B------:R-:W-:Y:S05]  /*118a0*/  @P1 BRA `(.L_x_465) ;  /* 0x0000000000141947 */ /* 0x000fea0003800000 */
[----:B------:R-:W-:Y:S01]  /*118b0*/  ISETP.NE.AND P0, PT, R29, RZ, PT ;  /* 0x000000ff1d00720c */ /* 0x000fe20003f05270 */
[----:B------:R-:W-:-:S04]  /*118c0*/  IMAD.MOV.U32 R9, RZ, RZ, 0x6000 ;  /* 0x00006000ff097424 */ /* 0x000fc800078e00ff */
[----:B------:R2:W-:Y:S08]  /*118d0*/  SYNCS.ARRIVE.TRANS64 RZ, [R7+URZ+0x30890], R9 ;  /* 0x0308900907ff79a7 */ /* 0x0005f0000800003f */
[----:B------:R-:W-:Y:S05]  /*118e0*/  @!P0 BRA `(.L_x_465) ;  /* 0x0000000000048947 */ /* 0x000fea0003800000 */
[----:B------:R-:W-:Y:S01]  /*118f0*/  BPT.TRAP 0x1 ;  /* 0x000000040000795c */ /* 0x000fe20000300000 */
.L_x_465:
[----:B--2---:R-:W-:Y:S01]  /*11900*/  IMAD R9, R26, 0x6000, R6 ;  /* 0x000060001a097824 */ /* 0x004fe200078e0206 */
[----:B------:R-:W-:Y:S01]  /*11910*/  R2UR UR9, R7 ;  /* 0x00000000070972ca */ /* 0x000fe200000e0000 */
[----:B-----5:R-:W-:Y:S01]  /*11920*/  IMAD R10, R2, 0xc0, R3 ;  /* 0x000000c0020a7824 */ /* 0x020fe200078e0203 */
[----:B------:R-:W-:Y:S01]  /*11930*/  R2UR UR12, R5 ;  /* 0x00000000050c72ca */ /* 0x000fe200000e0000 */
[----:B------:R-:W-:Y:S01]  /*11940*/  UIADD3 UR4, UP0, UR38, 0x570, URZ ;  /* 0x0000057026047890 */ /* 0x000fe2000ff1e03f */
[----:B------:R-:W-:Y:S01]  /*11950*/  R2UR UR8, R9 ;  /* 0x00000000090872ca */ /* 0x000fe200000e0000 */
[----:B------:R-:W-:Y:S01]  /*11960*/  VIADD R10, R10, 0xffffff40 ;  /* 0xffffff400a0a7836 */ /* 0x000fe20000000000 */
[----:B------:R-:W-:Y:S01]  /*11970*/  R2UR UR13, R4 ;  /* 0x00000000040d72ca */ /* 0x000fe200000e0000 */
[----:B------:R-:W-:Y:S01]  /*11980*/  UIADD3.X UR5, URZ, UR39, URZ, UP0, !UPT ;  /* 0x000000273f057290 */ /* 0x000fe200087fe43f */
[----:B------:R-:W-:Y:S02]  /*11990*/  UMOV UR6, 0x0 ;  /* 0x0000000000067882 */ /* 0x000fe40000000000 */
[----:B------:R-:W-:Y:S01]  /*119a0*/  R2UR UR11, R10 ;  /* 0x000000000a0b72ca */ /* 0x000fe200000e0000 */
[----:B------:R-:W-:Y:S01]  /*119b0*/  UMOV UR7, 0x12f00000 ;  /* 0x12f0000000077882 */ /* 0x000fe20000000000 */
[----:B------:R-:W-:Y:S01]  /*119c0*/  UMOV UR10, URZ ;  /* 0x0000003f000a7c82 */ /* 0x000fe20008000000 */
[----:B------:R-:W-:-:S04]  /*119d0*/  UIADD3 UR9, UR9, 0x30890, URZ ;  /* 0x0003089009097890 */ /* 0x000fc8000fffe03f */
[----:B------:R-:W-:-:S09]  /*119e0*/  UIADD3 UR8, UR8, 0x12400, URZ ;  /* 0x0001240008087890 */ /* 0x000fd2000fffe03f */
[----:B------:R2:W-:Y:S01]  /*119f0*/  UTMALDG.4D [UR8], [UR4], desc[UR6] ;  /* 0x00000608040075b4 */ /* 0x0005e20008019000 */
[----:B------:R-:W3:Y:S02]  /*11a00*/  SYNCS.PHASECHK.TRANS64.TRYWAIT P0, [R7+URZ+0x308c0], R8 ;  /* 0x0308c008070075a7 */ /* 0x000ee4000800017f */
[----:B--23--:R-:W-:Y:S05]  /*11a10*/  @!P0 BRA `(.L_x_466) ;  /* 0x0000004000508947 */ /* 0x00cfea0003800000 */
.L_x_588:
[----:B------:R-:W-:Y:S05]  /*11a20*/  @P1 BRA `(.L_x_467) ;  /* 0x0000000000141947 */ /* 0x000fea0003800000 */
[----:B------:R-:W-:Y:S01]  /*11a30*/  ISETP.NE.AND P0, PT, R29, RZ, PT ;  /* 0x000000ff1d00720c */ /* 0x000fe20003f05270 */
[----:B0-2---:R-:W-:-:S04]  /*11a40*/  IMAD.MOV.U32 R8, RZ, RZ, 0x6000 ;  /* 0x00006000ff087424 */ /* 0x005fc800078e00ff */
[----:B------:R3:W-:Y:S08]  /*11a50*/  SYNCS.ARRIVE.TRANS64 RZ, [R7+URZ+0x308b0], R8 ;  /* 0x0308b00807ff79a7 */ /* 0x0007f0000800003f */
[----:B------:R-:W-:Y:S05]  /*11a60*/  @!P0 BRA `(.L_x_467) ;  /* 0x0000000000048947 */ /* 0x000fea0003800000 */
[----:B------:R-:W-:Y:S01]  /*11a70*/  BPT.TRAP 0x1 ;  /* 0x000000040000795c */ /* 0x000fe20000300000 */
.L_x_467:
        /* <DEDUP_REMOVED lines=10> */
[----:B------:R-:W-:Y:S02]  /*11b20*/  UIADD3 UR8, UR8, 0x400, URZ ;  /* 0x0000040008087890 */ /* 0x000fe4000fffe03f */
[----:B------:R-:W-:-:S09]  /*11b30*/  UIADD3 UR9, UR9, 0x308b0, URZ ;  /* 0x000308b009097890 */ /* 0x000fd2000fffe03f */
[----:B------:R4:W-:Y:S02]  /*11b40*/  UTMALDG.4D [UR8], [UR4], desc[UR6] ;  /* 0x00000608040075b4 */ /* 0x0009e40008019000 */
[----:B----4-:R-:W-:Y:S01]  /*11b50*/  NOP ;  /* 0x0000000000007918 */ /* 0x010fe20000000000 */
.L_x_463:
[----:B------:R-:W-:Y:S05]  /*11b60*/  BSYNC B1 ;  /* 0x0000000000017941 */ /* 0x000fea0003800000 */
.L_x_462:
[----:B------:R-:W-:Y:S01]  /*11b70*/  VIADD R26, R26, 0x1 ;  /* 0x000000011a1a7836 */ /* 0x000fe20000000000 */
[----:B------:R-:W-:Y:S01]  /*11b80*/  PLOP3.LUT P2, PT, PT, PT, PT, 0x8, 0x0 ;  /* 0x000000000000781c */ /* 0x000fe20003f4e170 */
[----:B------:R-:W-:-:S03]  /*11b90*/  VIADD R2, R2, 0xfffffffe ;  /* 0xfffffffe02027836 */ /* 0x000fc60000000000 */
[----:B------:R-:W-:-:S04]  /*11ba0*/  ISETP.NE.AND P0, PT, R26, 0x2, PT ;  /* 0x000000021a00780c */ /* 0x000fc80003f05270 */
[----:B------:R-:W-:Y:S02]  /*11bb0*/  SEL R26, R26, RZ, P0 ;  /* 0x000000ff1a1a7207 */ /* 0x000fe40000000000 */
[----:B0-23--:R-:W-:Y:S02]  /*11bc0*/  SEL R8, RZ, 0x1, P0 ;  /* 0x00000001ff087807 */ /* 0x00dfe40000000000 */
[----:B------:R-:W-:Y:S02]  /*11bd0*/  ISETP.GE.AND P0, PT, R2, R0, PT ;  /* 0x000000000200720c */ /* 0x000fe40003f06270 */
[----:B------:R-:W-:-:S11]  /*11be0*/  LOP3.LUT R27, R27, R8, RZ, 0x3c, !PT ;  /* 0x000000081b1b7212 */ /* 0x000fd600078e3cff */
[----:B------:R-:W-:Y:S05]  /*11bf0*/  @!P0 BRA `(.L_x_457) ;  /* 0x0000000000f88947 */ /* 0x000fea0003800000 */
.L_x_474:
[----:B------:R-:W-:Y:S05]  /*11c00*/  YIELD ;  /* 0x0000000000007946 */ /* 0x000fea0003800000 */
[----:B------:R-:W-:Y:S04]  /*11c10*/  BSSY B1, `(.L_x_468) ;  /* 0x0000034000017945 */ /* 0x000fe80003800000 */
[----:B0-23--:R-:W-:Y:S05]  /*11c20*/  @!P6 BRA `(.L_x_469) ;  /* 0x0000000000c8e947 */ /* 0x00dfea0003800000 */
[----:B------:R-:W-:Y:S01]  /*11c30*/  IMAD R7, R26, 0x8, R6 ;  /* 0x000000081a077824 */ /* 0x000fe200078e0206 */
[----:B------:R-:W-:-:S04]  /*11c40*/  SHF.L.U32 R10, R27, 0x1f, RZ ;  /* 0x0000001f1b0a7819 */ /* 0x000fc800000006ff */
[----:B------:R-:W0:Y:S02]  /*11c50*/  SYNCS.PHASECHK.TRANS64.TRYWAIT P0, [R7+URZ+0x308a0], R10 ;  /* 0x0308a00a070075a7 */ /* 0x000e24000800017f */
[----:B0-----:R-:W-:Y:S05]  /*11c60*/  @!P0 BRA `(.L_x_470) ;  /* 0x0000003c00d08947 */ /* 0x001fea0003800000 */
.L_x_589:
        /* <DEDUP_REMOVED lines=9> */
.L_x_471:
[----:B--2---:R-:W-:Y:S01]  /*11d00*/  IMAD R8, R26, 0x6000, R6 ;  /* 0x000060001a087824 */ /* 0x004fe200078e0206 */
[----:B------:R-:W-:Y:S01]  /*11d10*/  R2UR UR9, R7 ;  /* 0x00000000070972ca */ /* 0x000fe200000e0000 */
[----:B-----5:R-:W-:Y:S01]  /*11d20*/  IMAD R9, R2, 0xc0, R3 ;  /* 0x000000c002097824 */ /* 0x020fe200078e0203 */
        /* <DEDUP_REMOVED lines=8> */
[----:B------:R-:W-:-:S03]  /*11db0*/  UMOV UR10, URZ ;  /* 0x0000003f000a7c82 */ /* 0x000fc60008000000 */
[----:B------:R-:W-:-:S04]  /*11dc0*/  UIADD3 UR9, UR9, 0x30890, URZ ;  /* 0x0003089009097890 */ /* 0x000fc8000fffe03f */
[----:B------:R-:W-:-:S09]  /*11dd0*/  UIADD3 UR8, UR8, 0x12400, URZ ;  /* 0x0001240008087890 */ /* 0x000fd2000fffe03f */
[----:B------:R2:W-:Y:S01]  /*11de0*/  UTMALDG.4D [UR8], [UR4], desc[UR6] ;  /* 0x00000608040075b4 */ /* 0x0005e20008019000 */
[----:B------:R-:W3:Y:S02]  /*11df0*/  SYNCS.PHASECHK.TRANS64.TRYWAIT P1, [R7+URZ+0x308c0], R10 ;  /* 0x0308c00a070075a7 */ /* 0x000ee4000802017f */
[----:B--23--:R-:W-:Y:S05]  /*11e00*/  @!P1 BRA `(.L_x_472) ;  /* 0x0000003c007c9947 */ /* 0x00cfea0003800000 */
.L_x_590:
[----:B------:R-:W-:Y:S05]  /*11e10*/  @P0 BRA `(.L_x_473) ;  /* 0x0000000000140947 */ /* 0x000fea0003800000 */
[----:B------:R-:W-:Y:S01]  /*11e20*/  ISETP.NE.AND P1, PT, R29, RZ, PT ;  /* 0x000000ff1d00720c */ /* 0x000fe20003f25270 */
[----:B0-2---:R-:W-:-:S04]  /*11e30*/  IMAD.MOV.U32 R10, RZ, RZ, 0x6000 ;  /* 0x00006000ff0a7424 */ /* 0x005fc800078e00ff */
[----:B------:R3:W-:Y:S08]  /*11e40*/  SYNCS.ARRIVE.TRANS64 RZ, [R7+URZ+0x308b0], R10 ;  /* 0x0308b00a07ff79a7 */ /* 0x0007f0000800003f */
[----:B------:R-:W-:Y:S05]  /*11e50*/  @!P1 BRA `(.L_x_473) ;  /* 0x0000000000049947 */ /* 0x000fea0003800000 */
[----:B------:R-:W-:Y:S01]  /*11e60*/  BPT.TRAP 0x1 ;  /* 0x000000040000795c */ /* 0x000fe20000300000 */
.L_x_473:
        /* <DEDUP_REMOVED lines=14> */
.L_x_469:
[----:B------:R-:W-:Y:S05]  /*11f50*/  BSYNC B1 ;  /* 0x0000000000017941 */ /* 0x000fea0003800000 */
.L_x_468:
[----:B------:R-:W-:-:S05]  /*11f60*/  VIADD R26, R26, 0x1 ;  /* 0x000000011a1a7836 */ /* 0x000fca0000000000 */
[----:B------:R-:W-:-:S04]  /*11f70*/  ISETP.NE.AND P0, PT, R26, 0x2, PT ;  /* 0x000000021a00780c */ /* 0x000fc80003f05270 */
[----:B------:R-:W-:Y:S02]  /*11f80*/  SEL R8, RZ, 0x1, P0 ;  /* 0x00000001ff087807 */ /* 0x000fe40000000000 */
[----:B------:R-:W-:Y:S02]  /*11f90*/  SEL R26, R26, RZ, P0 ;  /* 0x000000ff1a1a7207 */ /* 0x000fe40000000000 */
[C---:B------:R-:W-:Y:S01]  /*11fa0*/  ISETP.GT.AND P0, PT, R2.reuse, R0, PT ;  /* 0x000000000200720c */ /* 0x040fe20003f04270 */
[----:B------:R-:W-:Y:S01]  /*11fb0*/  VIADD R2, R2, 0xffffffff ;  /* 0xffffffff02027836 */ /* 0x000fe20000000000 */
[----:B------:R-:W-:-:S11]  /*11fc0*/  LOP3.LUT R27, R27, R8, RZ, 0x3c, !PT ;  /* 0x000000081b1b7212 */ /* 0x000fd600078e3cff */
[----:B------:R-:W-:Y:S05]  /*11fd0*/  @P0 BRA `(.L_x_474) ;  /* 0xfffffffc00080947 */ /* 0x000fea000383ffff */
.L_x_457:
[----:B------:R-:W-:Y:S05]  /*11fe0*/  BSYNC B0 ;  /* 0x0000000000007941 */ /* 0x000fea0003800000 */
.L_x_456:
[----:B0-23--:R-:W2:Y:S01]  /*11ff0*/  LDL R7, [R1+0x14] ;  /* 0x0000140001077983 */ /* 0x00dea20000100800 */
[----:B------:R-:W-:Y:S05]  /*12000*/  @!P2 WARPSYNC.ALL ;  /* 0x000000000000a948 */ /* 0x000fea0003800000 */
[----:B------:R-:W-:Y:S01]  /*12010*/  BSSY B6, `(.L_x_475) ;  /* 0x0000233000067945 */ /* 0x000fe20003800000 */
[----:B------:R-:W-:Y:S01]  /*12020*/  @!P2 BAR.SYNC.DEFER_BLOCKING 0xc, 0x1a0 ;  /* 0x030680000000ab1d */ /* 0x000fe20000010000 */
[----:B--2---:R-:W-:-:S13]  /*12030*/  ISETP.GT.AND P0, PT, R7, RZ, PT ;  /* 0x000000ff0700720c */ /* 0x004fda0003f04270 */
[----:B------:R-:W-:Y:S05]  /*12040*/  @P0 BRA `(.L_x_476) ;  /* 0x00000000003c0947 */ /* 0x000fea0003800000 */
[----:B------:R-:W-:-:S13]  /*12050*/  ISETP.NE.AND P1, PT, R29, RZ, PT ;  /* 0x000000ff1d00720c */ /* 0x000fda0003f25270 */
[----:B------:R-:W-:Y:S05]  /*12060*/  @P1 BRA `(.L_x_477) ;  /* 0x0000002000b41947 */ /* 0x000fea0003800000 */
[----:B------:R-:W0:Y:S01]  /*12070*/  S2R R7, SR_LANEID ;  /* 0x0000000000077919 */ /* 0x000e220000000000 */
[----:B------:R-:W-:Y:S01]  /*12080*/  VOTEU.ANY UR4, UPT, PT ;  /* 0x0000000000047886 */ /* 0x000fe200038e0100 */
[----:B-----5:R-:W2:Y:S01]  /*12090*/  LDC.64 R2, c[0x0][0xc38] ;  /* 0x00030e00ff027b82 */ /* 0x020ea20000000a00 */
        /* <DEDUP_REMOVED lines=10> */
.L_x_476:
[----:B-----5:R-:W0:Y:S01]  /*12140*/  S2R R3, SR_CgaCtaId ;  /* 0x0000000000037919 */ /* 0x020e220000008800 */
        /* <DEDUP_REMOVED lines=21> */
.L_x_478:
        /* <DEDUP_REMOVED lines=16> */
[----:B0-----:R-:W-:-:S07]  /*123a0*/  IMAD.MOV.U32 R13, RZ, RZ, RZ ;  /* 0x000000ffff0d7224 */ /* 0x001fce00078e00ff */
[----:B------:R-:W-:-:S07]  /*123b0*/  LEPC R20, `(.L_x_480) ;  /* 0x000000001014794e */ /* 0x000fce0000000000 */
[----:B-12---:R-:W-:Y:S05]  /*123c0*/  CALL.ABS.NOINC R2 ;  /* 0x0000000002007343 */ /* 0x006fea0003c00000 */
.L_x_480:
        /* <DEDUP_REMOVED lines=16> */
.L_x_479:
[----:B------:R-:W2:Y:S01]  /*124d0*/  LDL.LU R2, [R1+0x8] ;  /* 0x0000080001027983 */ /* 0x000ea20000300800 */
[----:B------:R-:W-:-:S03]  /*124e0*/  ULDC.64 UR4, c[0x0][0x9f8] ;  /* 0x00027e0000047ab9 */ /* 0x000fc60000000a00 */
[----:B------:R-:W3:Y:S04]  /*124f0*/  LDL.LU R0, [R1+0xc] ;  /* 0x00000c0001007983 */ /* 0x000ee80000300800 */
[----:B------:R-:W4:Y:S04]  /*12500*/  LDL.LU R21, [R1] ;  /* 0x0000000001157983 */ /* 0x000f280000300800 */
[----:B------:R-:W4:Y:S01]  /*12510*/  LDL.LU R20, [R1+0x18] ;  /* 0x0000180001147983 */ /* 0x000f220000300800 */
[----:B------:R-:W-:-:S04]  /*12520*/  ISETP.NE.U32.AND P0, PT, RZ, UR4, PT ;  /* 0x00000004ff007c0c */ /* 0x000fc8000bf05070 */
        /* <DEDUP_REMOVED lines=8> */
[----:B------:R-:W-:Y:S01]  /*125b0*/  ULDC.64 UR4, c[0x0][0xa00] ;  /* 0x0002800000047ab9 */ /* 0x000fe20000000a00 */
[----:B------:R-:W0:Y:S01]  /*125c0*/  LDC R0, c[0x0][0x428] ;  /* 0x00010a00ff007b82 */ /* 0x000e220000000800 */
[----:B----4-:R-:W-:-:S06]  /*125d0*/  IMAD.MOV.U32 R6, RZ, RZ, R21 ;  /* 0x000000ffff067224 */ /* 0x010fcc00078e0015 */
[----:B------:R2:W5:Y:S01]  /*125e0*/  @P0 LDG.E R6, desc[UR56][R2.64] ;  /* 0x0000003802060981 */ /* 0x000562000c1e1900 */
[----:B------:R-:W-:Y:S01]  /*125f0*/  IMAD R17, R17, 0xc0, R20 ;  /* 0x000000c011117824 */ /* 0x000fe200078e0214 */
[----:B------:R-:W-:Y:S02]  /*12600*/  PLOP3.LUT P1, PT, P6, PT, PT, 0x8, 0x0 ;  /* 0x000000000000781c */ /* 0x000fe4000372e170 */
[----:B0-----:R-:W-:Y:S01]  /*12610*/  ISETP.NE.AND P0, PT, R0, 0x1, PT ;  /* 0x000000010000780c */ /* 0x001fe20003f05270 */
[----:B------:R-:W-:-:S12]  /*12620*/  IMAD.MOV.U32 R0, RZ, RZ, R18 ;  /* 0x000000ffff007224 */ /* 0x000fd800078e0012 */
[----:B------:R-:W0:Y:S08]  /*12630*/  @P0 LDC R5, c[0x0][0x42c] ;  /* 0x00010b00ff050b82 */ /* 0x000e300000000800 */
[----:B------:R-:W3:Y:S01]  /*12640*/  @P0 LDC R4, c[0x0][0x430] ;  /* 0x00010c00ff040b82 */ /* 0x000ee20000000800 */
[----:B0-----:R-:W-:-:S05]  /*12650*/  @P0 IMAD.HI.U32 R5, R18, R5, RZ ;  /* 0x0000000512050227 */ /* 0x001fca00078e00ff */
[----:B---3--:R-:W-:Y:S02]  /*12660*/  @P0 SHF.R.U32.HI R0, RZ, R4, R5 ;  /* 0x00000004ff000219 */ /* 0x008fe40000011605 */
[----:B------:R-:W-:-:S04]  /*12670*/  ISETP.NE.U32.AND P0, PT, RZ, UR4, PT ;  /* 0x00000004ff007c0c */ /* 0x000fc8000bf05070 */
[----:B------:R-:W-:-:S04]  /*12680*/  ISETP.NE.AND.EX P0, PT, RZ, UR5, PT, P0 ;  /* 0x00000005ff007c0c */ /* 0x000fc8000bf05300 */
[----:B--2---:R-:W-:-:S09]  /*12690*/  SEL R8, R21, RZ, !P0 ;  /* 0x000000ff15087207 */ /* 0x004fd20004000000 */
.L_x_481:
        /* <DEDUP_REMOVED lines=17> */
.L_x_593:
[----:B------:R-:W2:Y:S01]  /*127b0*/  LDL R4, [R1+0x4] ;  /* 0x0000040001047983 */ /* 0x000ea20000100800 */
[----:B------:R-:W-:Y:S01]  /*127c0*/  UMOV UR4, 0xffffffff ;  /* 0xffffffff00047882 */ /* 0x000fe20000000000 */
[----:B------:R-:W-:Y:S01]  /*127d0*/  SHF.R.S32.HI R11, RZ, 0x1f, R6 ;  /* 0x0000001fff0b7819 */ /* 0x000fe20000011406 */
[----:B--2---:R-:W-:Y:S01]  /*127e0*/  VIADD R9, R4, 0xffffffff ;  /* 0xffffffff04097836 */ /* 0x004fe20000000000 */
[----:B------:R-:W-:Y:S06]  /*127f0*/  BRA.DIV UR4, `(.L_x_483) ;  /* 0x0000003604487947 */ /* 0x000fec000b800000 */
[----:B------:R-:W-:-:S13]  /*12800*/  ELECT P6, URZ, PT ;  /* 0x00000000003f782f */ /* 0x000fda00038c0000 */
.L_x_596:
[----:B------:R-:W-:Y:S05]  /*12810*/  @!P6 BRA `(.L_x_484) ;  /* 0x0000000000cce947 */ /* 0x000fea0003800000 */
[----:B------:R-:W-:Y:S01]  /*12820*/  ISETP.NE.U32.AND P0, PT, R2, RZ, PT ;  /* 0x000000ff0200720c */ /* 0x000fe20003f05070 */
[----:B------:R-:W-:-:S03]  /*12830*/  IMAD.MOV.U32 R25, RZ, RZ, R9 ;  /* 0x000000ffff197224 */ /* 0x000fc600078e0009 */
[----:B------:R-:W-:-:S13]  /*12840*/  ISETP.NE.AND.EX P0, PT, R3, RZ, PT, P0 ;  /* 0x000000ff0300720c */ /* 0x000fda0003f05300 */
[----:B------:R-:W-:Y:S05]  /*12850*/  @!P0 BRA `(.L_x_485) ;  /* 0x0000000000448947 */ /* 0x000fea0003800000 */
[----:B------:R-:W0:Y:S01]  /*12860*/  LDC R10, c[0x0][0x41c] ;  /* 0x00010700ff0a7b82 */ /* 0x000e220000000800 */
[----:B------:R-:W-:Y:S02]  /*12870*/  ULDC.64 UR4, c[0x0][0x408] ;  /* 0x0001020000047ab9 */ /* 0x000fe40000000a00 */
[----:B------:R-:W-:-:S04]  /*12880*/  IMAD R7, R11, UR4, RZ ;  /* 0x000000040b077c24 */ /* 0x000fc8000f8e02ff */
[----:B------:R-:W-:Y:S01]  /*12890*/  IMAD R7, R6, UR5, R7 ;  /* 0x0000000506077c24 */ /* 0x000fe2000f8e0207 */
[----:B0-----:R-:W-:-:S13]  /*128a0*/  ISETP.NE.AND P0, PT, R10, 0x1, PT ;  /* 0x000000010a00780c */ /* 0x001fda0003f05270 */
[----:B------:R-:W0:Y:S02]  /*128b0*/  @P0 LDC.64 R4, c[0x0][0x420] ;  /* 0x00010800ff040b82 */ /* 0x000e240000000a00 */
[----:B0-----:R-:W-:-:S04]  /*128c0*/  @P0 IMAD.HI.U32 R12, R9, R4, RZ ;  /* 0x00000004090c0227 */ /* 0x001fc800078e00ff */
[----:B------:R-:W-:Y:S01]  /*128d0*/  IMAD.MOV.U32 R4, RZ, RZ, R9 ;  /* 0x000000ffff047224 */ /* 0x000fe200078e0009 */
[----:B------:R-:W-:-:S04]  /*128e0*/  @P0 SHF.R.U32.HI R4, RZ, R5, R12 ;  /* 0x00000005ff040219 */ /* 0x000fc8000001160c */
[--C-:B------:R-:W-:Y:S01]  /*128f0*/  SHF.R.S32.HI R5, RZ, 0x1f, R4.reuse ;  /* 0x0000001fff057819 */ /* 0x100fe20000011404 */
[--C-:B------:R-:W-:Y:S02]  /*12900*/  IMAD.MOV R25, RZ, RZ, -R4.reuse ;  /* 0x000000ffff197224 */ /* 0x100fe400078e0a04 */
[----:B------:R-:W-:-:S04]  /*12910*/  IMAD.WIDE.U32 R4, R6, UR4, R4 ;  /* 0x0000000406047c25 */ /* 0x000fc8000f8e0004 */
[----:B------:R-:W-:Y:S01]  /*12920*/  IMAD.IADD R7, R5, 0x1, R7 ;  /* 0x0000000105077824 */ /* 0x000fe200078e0207 */
[----:B------:R-:W-:Y:S01]  /*12930*/  LEA R12, P0, R4, R2, 0x2 ;  /* 0x00000002040c7211 */ /* 0x000fe200078010ff */
[----:B------:R-:W-:-:S03]  /*12940*/  IMAD R25, R10, R25, R9 ;  /* 0x000000190a197224 */ /* 0x000fc600078e0209 */
[----:B------:R-:W-:-:S05]  /*12950*/  LEA.HI.X R13, R4, R3, R7, 0x2, P0 ;  /* 0x00000003040d7211 */ /* 0x000fca00000f1407 */
[----:B------:R0:W5:Y:S04]  /*12960*/  LDG.E R7, desc[UR56][R12.64] ;  /* 0x000000380c077981 */ /* 0x000168000c1e1900 */
.L_x_485:
[----:B------:R-:W-:Y:S01]  /*12970*/  IMAD R5, R22, 0x8, R28 ;  /* 0x0000000816057824 */ /* 0x000fe200078e021c */
[----:B------:R-:W-:-:S04]  /*12980*/  SHF.L.U32 R4, R24, 0x1f, RZ ;  /* 0x0000001f18047819 */ /* 0x000fc800000006ff */
[----:B------:R-:W2:Y:S02]  /*12990*/  SYNCS.PHASECHK.TRANS64.TRYWAIT P0, [R5+URZ+0x30840], R4 ;  /* 0x03084004050075a7 */ /* 0x000ea4000800017f */
[----:B--2---:R-:W-:Y:S05]  /*129a0*/  @!P0 BRA `(.L_x_486) ;  /* 0x0000003000fc8947 */ /* 0x004fea0003800000 */
.L_x_597:
        /* <DEDUP_REMOVED lines=9> */
.L_x_487:
        /* <DEDUP_REMOVED lines=17> */
.L_x_484:
        /* <DEDUP_REMOVED lines=27> */
.L_x_598:
[----:B------:R-:W-:Y:S05]  /*12d00*/  BSYNC B0 ;  /* 0x0000000000007941 */ /* 0x000fea0003800000 */
.L_x_488:
[----:B------:R-:W3:Y:S01]  /*12d10*/  LDL.LU R4, [R1+0x14] ;  /* 0x0000140001047983 */ /* 0x000ee20000300800 */
[----:B------:R-:W-:Y:S01]  /*12d20*/  BSSY B0, `(.L_x_490) ;  /* 0x000012b000007945 */ /* 0x000fe20003800000 */
[----:B---3--:R-:W-:-:S13]  /*12d30*/  ISETP.GE.AND P0, PT, R4, 0xc1, PT ;  /* 0x000000c10400780c */ /* 0x008fda0003f06270 */
[----:B------:R-:W-:Y:S05]  /*12d40*/  @!P0 BRA `(.L_x_491) ;  /* 0x0000001000a08947 */ /* 0x000fea0003800000 */
[----:B------:R-:W0:Y:S01]  /*12d50*/  LDL R8, [R1+0x4] ;  /* 0x0000040001087983 */ /* 0x000e220000100800 */
[----:B------:R-:W-:Y:S01]  /*12d60*/  IMAD.MOV.U32 R4, RZ, RZ, 0x1 ;  /* 0x00000001ff047424 */ /* 0x000fe200078e00ff */
[----:B------:R-:W-:Y:S01]  /*12d70*/  BSSY B1, `(.L_x_492) ;  /* 0x0000067000017945 */ /* 0x000fe20003800000 */
[----:B0-----:R-:W-:-:S05]  /*12d80*/  IMAD.MOV R13, RZ, RZ, -R8 ;  /* 0x000000ffff0d7224 */ /* 0x001fca00078e0a08 */
[----:B------:R-:W-:-:S05]  /*12d90*/  VIADDMNMX R13, R13, R4, 0xffffffff, !PT ;  /* 0xffffffff0d0d7446 */ /* 0x000fca0007800104 */
[C---:B------:R-:W-:Y:S02]  /*12da0*/  IMAD.IADD R4, R8.reuse, 0x1, R13 ;  /* 0x0000000108047824 */ /* 0x040fe400078e020d */
[----:B------:R-:W-:-:S03]  /*12db0*/  VIADD R8, R8, 0xfffffffe ;  /* 0xfffffffe08087836 */ /* 0x000fc60000000000 */
[----:B------:R-:W-:-:S04]  /*12dc0*/  LOP3.LUT R4, R4, 0x1, RZ, 0xc0, !PT ;  /* 0x0000000104047812 */ /* 0x000fc800078ec0ff */
[----:B------:R-:W-:-:S13]  /*12dd0*/  ISETP.NE.U32.AND P0, PT, R4, 0x1, PT ;  /* 0x000000010400780c */ /* 0x000fda0003f05070 */
[----:B------:R-:W-:Y:S05]  /*12de0*/  @P0 BRA `(.L_x_493) ;  /* 0x00000004007c0947 */ /* 0x000fea0003800000 */
[----:B------:R-:W-:Y:S01]  /*12df0*/  VIADD R10, R22, 0x1 ;  /* 0x00000001160a7836 */ /* 0x000fe20000000000 */
[----:B------:R-:W-:Y:S04]  /*12e00*/  BSSY B2, `(.L_x_494) ;  /* 0x0000059000027945 */ /* 0x000fe80003800000 */
[----:B------:R-:W-:-:S04]  /*12e10*/  ISETP.NE.AND P0, PT, R10, 0x2, PT ;  /* 0x000000020a00780c */ /* 0x000fc80003f05270 */
[----:B--2---:R-:W-:Y:S02]  /*12e20*/  SEL R5, RZ, 0x1, P0 ;  /* 0x00000001ff057807 */ /* 0x004fe40000000000 */
        /* <DEDUP_REMOVED lines=25> */
.L_x_496:
[----:B0-----:R-:W-:Y:S01]  /*12fc0*/  IMAD R3, R10, 0x8, R28 ;  /* 0x000000080a037824 */ /* 0x001fe200078e021c */
[----:B------:R-:W-:-:S04]  /*12fd0*/  SHF.L.U32 R2, R14, 0x1f, RZ ;  /* 0x0000001f0e027819 */ /* 0x000fc800000006ff */
[----:B------:R-:W0:Y:S02]  /*12fe0*/  SYNCS.PHASECHK.TRANS64.TRYWAIT P0, [R3+URZ+0x30840], R2 ;  /* 0x03084002030075a7 */ /* 0x000e24000800017f */
[----:B0-----:R-:W-:Y:S05]  /*12ff0*/  @!P0 BRA `(.L_x_497) ;  /* 0x0000002c00908947 */ /* 0x001fea0003800000 */
.L_x_599:
[----:B------:R-:W2:Y:S02]  /*13000*/  S2R R5, SR_TID.X ;  /* 0x0000000000057919 */ /* 0x000ea40000002100 */
        /* <DEDUP_REMOVED lines=8> */
.L_x_498:
        /* <DEDUP_REMOVED lines=21> */
.L_x_600:
[----:B------:R-:W-:Y:S05]  /*131e0*/  @P1 BRA `(.L_x_500) ;  /* 0x0000000000181947 */ /* 0x000fea0003800000 */
[----:B------:R-:W-:Y:S01]  /*131f0*/  ISETP.NE.AND P0, PT, R29, RZ, PT ;  /* 0x000000ff1d00720c */ /* 0x000fe20003f05270 */
[----:B0-----:R-:W-:Y:S02]  /*13200*/  IMAD R2, R22, 0x8, R28 ;  /* 0x0000000816027824 */ /* 0x001fe400078e021c */
[----:B------:R-:W-:-:S04]  /*13210*/  IMAD.MOV.U32 R3, RZ, RZ, 0x6000 ;  /* 0x00006000ff037424 */ /* 0x000fc800078e00ff */
[----:B------:R2:W-:Y:S06]  /*13220*/  SYNCS.ARRIVE.TRANS64 RZ, [R2+URZ+0x30850], R3 ;  /* 0x0308500302ff79a7 */ /* 0x0005ec000800003f */
[----:B------:R-:W-:Y:S05]  /*13230*/  @!P0 BRA `(.L_x_500) ;  /* 0x0000000000048947 */ /* 0x000fea0003800000 */
[----:B------:R-:W-:Y:S01]  /*13240*/  BPT.TRAP 0x1 ;  /* 0x000000040000795c */ /* 0x000fe20000300000 */
.L_x_500:
        /* <DEDUP_REMOVED lines=20> */
.L_x_495:
[----:B------:R-:W-:Y:S05]  /*13390*/  BSYNC B2 ;  /* 0x0000000000027941 */ /* 0x000fea0003800000 */
.L_x_494:
[----:B------:R-:W2:Y:S01]  /*133a0*/  LDL.LU R2, [R1+0x4] ;  /* 0x0000040001027983 */ /* 0x000ea20000300800 */
[----:B------:R-:W-:Y:S02]  /*133b0*/  IMAD.MOV.U32 R22, RZ, RZ, R10 ;  /* 0x000000ffff167224 */ /* 0x000fe400078e000a */
[----:B------:R-:W-:Y:S02]  /*133c0*/  IMAD.MOV.U32 R24, RZ, RZ, R14 ;  /* 0x000000ffff187224 */ /* 0x000fe400078e000e */
[----:B--2---:R-:W-:-:S07]  /*133d0*/  VIADD R8, R2, 0xfffffffd ;  /* 0xfffffffd02087836 */ /* 0x004fce0000000000 */
.L_x_493:
[----:B------:R-:W-:Y:S05]  /*133e0*/  BSYNC B1 ;  /* 0x0000000000017941 */ /* 0x000fea0003800000 */
.L_x_492:
[----:B------:R-:W-:-:S05]  /*133f0*/  IMAD.MOV R2, RZ, RZ, -R13 ;  /* 0x000000ffff027224 */ /* 0x000fca00078e0a0d */
[----:B------:R-:W-:-:S13]  /*13400*/  ISETP.NE.AND P0, PT, R9, R2, PT ;  /* 0x000000020900720c */ /* 0x000fda0003f05270 */
[----:B------:R-:W-:Y:S05]  /*13410*/  @!P0 BRA `(.L_x_491) ;  /* 0x0000000800ec8947 */ /* 0x000fea0003800000 */
[----:B------:R-:W-:-:S07]  /*13420*/  IMAD.MOV.U32 R4, RZ, RZ, R7 ;  /* 0x000000ffff047224 */ /* 0x000fce00078e0007 */
.L_x_515:
        /* <DEDUP_REMOVED lines=9> */
[----:B------:R-:W-:Y:S01]  /*134c0*/  IMAD.MOV.U32 R12, RZ, RZ, R8 ;  /* 0x000000ffff0c7224 */ /* 0x000fe200078e0008 */
        /* <DEDUP_REMOVED lines=17> */
[----:B------:R-:W-:Y:S01]  /*135e0*/  LEA.HI.X R5, R2, UR5, R3, 0x2, P0 ;  /* 0x0000000502057c11 */ /* 0x000fe200080f1403 */
[----:B------:R-:W-:-:S04]  /*135f0*/  IMAD.MOV R3, RZ, RZ, -R13 ;  /* 0x000000ffff037224 */ /* 0x000fc800078e0a0d */
[----:B------:R0:W5:Y:S01]  /*13600*/  LDG.E R4, desc[UR56][R4.64] ;  /* 0x0000003804047981 */ /* 0x000162000c1e1900 */
[----:B------:R-:W-:-:S07]  /*13610*/  IMAD R12, R12, R3, R8 ;  /* 0x000000030c0c7224 */ /* 0x000fce00078e0208 */
.L_x_503:
[----:B------:R-:W-:Y:S01]  /*13620*/  IMAD R3, R9, 0x8, R28 ;  /* 0x0000000809037824 */ /* 0x000fe200078e021c */
[----:B------:R-:W-:-:S04]  /*13630*/  SHF.L.U32 R2, R10, 0x1f, RZ ;  /* 0x0000001f0a027819 */ /* 0x000fc800000006ff */
[----:B------:R-:W3:Y:S02]  /*13640*/  SYNCS.PHASECHK.TRANS64.TRYWAIT P0, [R3+URZ+0x30840], R2 ;  /* 0x03084002030075a7 */ /* 0x000ee4000800017f */
[----:B---3--:R-:W-:Y:S05]  /*13650*/  @!P0 BRA `(.L_x_504) ;  /* 0x0000002800208947 */ /* 0x008fea0003800000 */
.L_x_601:
        /* <DEDUP_REMOVED lines=9> */
.L_x_505:
[----:B0--3--:R-:W-:Y:S01]  /*136f0*/  IMAD R2, R9, 0x6000, R28 ;  /* 0x0000600009027824 */ /* 0x009fe200078e021c */
        /* <DEDUP_REMOVED lines=9> */
[----:B-----5:R-:W-:-:S02]  /*13790*/  R2UR UR13, R4 ;  /* 0x00000000040d72ca */ /* 0x020fc400000e0000 */
[----:B------:R-:W-:Y:S01]  /*137a0*/  IADD3 R3, R28, 0x30800, RZ ;  /* 0x000308001c037810 */ /* 0x000fe20007ffe0ff */
[----:B------:R-:W-:Y:S01]  /*137b0*/  UIADD3 UR9, UR9, 0x30830, URZ ;  /* 0x0003083009097890 */ /* 0x000fe2000fffe03f */
[----:B------:R-:W-:-:S03]  /*137c0*/  SHF.L.U32 R24, R24, 0x1f, RZ ;  /* 0x0000001f18187819 */ /* 0x000fc600000006ff */
[----:B------:R-:W-:Y:S01]  /*137d0*/  UIMAD UR11, UR11, 0xc0, UR4 ;  /* 0x000000c00b0b78a4 */ /* 0x000fe2000f8e0204 */
[----:B------:R-:W-:Y:S01]  /*137e0*/  IMAD R3, R22, 0x8, R3 ;  /* 0x0000000816037824 */ /* 0x000fe200078e0203 */
[----:B------:R-:W-:Y:S01]  /*137f0*/  UIADD3 UR8, UR8, 0x12400, URZ ;  /* 0x0001240008087890 */ /* 0x000fe2000fffe03f */
[----:B------:R-:W-:-:S08]  /*13800*/  UMOV UR4, 0x0 ;  /* 0x0000000000047882 */ /* 0x000fd00000000000 */
[----:B------:R0:W-:Y:S01]  /*13810*/  UTMALDG.4D [UR8], [UR6], desc[UR4] ;  /* 0x00000408060075b4 */ /* 0x0001e20008019000 */
[----:B------:R-:W2:Y:S02]  /*13820*/  SYNCS.PHASECHK.TRANS64.TRYWAIT P1, [R3+URZ+0x60], R24 ;  /* 0x00006018030075a7 */ /* 0x000ea4000802017f */
[----:B0-2---:R-:W-:Y:S05]  /*13830*/  @!P1 BRA `(.L_x_506) ;  /* 0x0000002400bc9947 */ /* 0x005fea0003800000 */
.L_x_602:
[----:B------:R-:W-:Y:S05]  /*13840*/  @P0 BRA `(.L_x_507) ;  /* 0x0000000000140947 */ /* 0x000fea0003800000 */
[----:B------:R-:W-:Y:S01]  /*13850*/  ISETP.NE.AND P1, PT, R29, RZ, PT ;  /* 0x000000ff1d00720c */ /* 0x000fe20003f25270 */
[----:B------:R-:W-:-:S04]  /*13860*/  IMAD.MOV.U32 R2, RZ, RZ, 0x6000 ;  /* 0x00006000ff027424 */ /* 0x000fc800078e00ff */
[----:B------:R2:W-:Y:S08]  /*13870*/  SYNCS.ARRIVE.TRANS64 RZ, [R3+URZ+0x50], R2 ;  /* 0x0000500203ff79a7 */ /* 0x0005f0000800003f */
[----:B------:R-:W-:Y:S05]  /*13880*/  @!P1 BRA `(.L_x_507) ;  /* 0x0000000000049947 */ /* 0x000fea0003800000 */
[----:B------:R-:W-:Y:S01]  /*13890*/  BPT.TRAP 0x1 ;  /* 0x000000040000795c */ /* 0x000fe20000300000 */
.L_x_507:
        /* <DEDUP_REMOVED lines=19> */
.L_x_502:
[----:B------:R-:W-:Y:S05]  /*139d0*/  BSYNC B1 ;  /* 0x0000000000017941 */ /* 0x000fea0003800000 */
.L_x_501:
[----:B------:R-:W-:Y:S01]  /*139e0*/  VIADD R22, R9, 0x1 ;  /* 0x0000000109167836 */ /* 0x000fe20000000000 */
[----:B------:R-:W-:Y:S04]  /*139f0*/  BSSY B1, `(.L_x_508) ;  /* 0x0000059000017945 */ /* 0x000fe80003800000 */
[----:B------:R-:W-:-:S04]  /*13a00*/  ISETP.NE.AND P0, PT, R22, 0x2, PT ;  /* 0x000000021600780c */ /* 0x000fc80003f05270 */
[----:B0-2---:R-:W-:Y:S02]  /*13a10*/  SEL R3, RZ, 0x1, P0 ;  /* 0x00000001ff037807 */ /* 0x005fe40000000000 */
        /* <DEDUP_REMOVED lines=26> */
.L_x_510:
[----:B------:R-:W-:Y:S01]  /*13bc0*/  IMAD R2, R22, 0x8, R28 ;  /* 0x0000000816027824 */ /* 0x000fe200078e021c */
[----:B------:R-:W-:-:S04]  /*13bd0*/  SHF.L.U32 R3, R24, 0x1f, RZ ;  /* 0x0000001f18037819 */ /* 0x000fc800000006ff */
[----:B------:R-:W2:Y:S02]  /*13be0*/  SYNCS.PHASECHK.TRANS64.TRYWAIT P0, [R2+URZ+0x30840], R3 ;  /* 0x03084003020075a7 */ /* 0x000ea4000800017f */
[----:B--2---:R-:W-:Y:S05]  /*13bf0*/  @!P0 BRA `(.L_x_511) ;  /* 0x0000002000e08947 */ /* 0x004fea0003800000 */
.L_x_603:
        /* <DEDUP_REMOVED lines=9> */
.L_x_512:
[----:B0-2---:R-:W-:Y:S01]  /*13c90*/  IMAD R2, R22, 0x6000, R28 ;  /* 0x0000600016027824 */ /* 0x005fe200078e021c */
[----:B------:R-:W-:Y:S01]  /*13ca0*/  R2UR UR11, R13 ;  /* 0x000000000d0b72ca */ /* 0x000fe200000e0000 */
[----:B------:R-:W-:Y:S01]  /*13cb0*/  UIADD3 UR6, UP0, UR38, 0x370, URZ ;  /* 0x0000037026067890 */ /* 0x000fe2000ff1e03f */
[----:B------:R-:W-:Y:S01]  /*13cc0*/  R2UR UR4, R23 ;  /* 0x00000000170472ca */ /* 0x000fe200000e0000 */
[----:B------:R-:W-:Y:S01]  /*13cd0*/  UMOV UR5, 0x14f00000 ;  /* 0x14f0000000057882 */ /* 0x000fe20000000000 */
[----:B------:R-:W-:Y:S01]  /*13ce0*/  R2UR UR8, R2 ;  /* 0x00000000020872ca */ /* 0x000fe200000e0000 */
[----:B------:R-:W-:Y:S01]  /*13cf0*/  VIADD R2, R28, 0x30800 ;  /* 0x000308001c027836 */ /* 0x000fe20000000000 */
[----:B------:R-:W-:Y:S01]  /*13d00*/  R2UR UR12, R0 ;  /* 0x00000000000c72ca */ /* 0x000fe200000e0000 */
[----:B------:R-:W-:Y:S01]  /*13d10*/  UIADD3.X UR7, URZ, UR39, URZ, UP0, !UPT ;  /* 0x000000273f077290 */ /* 0x000fe200087fe43f */
[----:B-----5:R-:W-:Y:S01]  /*13d20*/  R2UR UR13, R4 ;  /* 0x00000000040d72ca */ /* 0x020fe200000e0000 */
[--C-:B------:R-:W-:Y:S01]  /*13d30*/  IMAD R3, R22, 0x8, R2.reuse ;  /* 0x0000000816037824 */ /* 0x100fe200078e0202 */
[----:B------:R-:W-:Y:S01]  /*13d40*/  UMOV UR10, URZ ;  /* 0x0000003f000a7c82 */ /* 0x000fe20008000000 */
[----:B------:R-:W-:-:S03]  /*13d50*/  IMAD R2, R9, 0x8, R2 ;  /* 0x0000000809027824 */ /* 0x000fc600078e0202 */
[----:B------:R-:W-:Y:S01]  /*13d60*/  R2UR UR9, R3 ;  /* 0x00000000030972ca */ /* 0x000fe200000e0000 */
[----:B------:R-:W-:Y:S01]  /*13d70*/  UIMAD UR11, UR11, 0xc0, UR4 ;  /* 0x000000c00b0b78a4 */ /* 0x000fe2000f8e0204 */
[----:B------:R-:W-:Y:S01]  /*13d80*/  SHF.L.U32 R3, R10, 0x1f, RZ ;  /* 0x0000001f0a037819 */ /* 0x000fe200000006ff */
[----:B------:R-:W-:Y:S01]  /*13d90*/  UIADD3 UR8, UR8, 0x12400, URZ ;  /* 0x0001240008087890 */ /* 0x000fe2000fffe03f */
[----:B------:R-:W-:-:S09]  /*13da0*/  UMOV UR4, 0x0 ;  /* 0x0000000000047882 */ /* 0x000fd20000000000 */
[----:B------:R-:W-:-:S09]  /*13db0*/  UIADD3 UR9, UR9, 0x30, URZ ;  /* 0x0000003009097890 */ /* 0x000fd2000fffe03f */
[----:B------:R0:W-:Y:S01]  /*13dc0*/  UTMALDG.4D [UR8], [UR6], desc[UR4] ;  /* 0x00000408060075b4 */ /* 0x0001e20008019000 */
[----:B------:R-:W2:Y:S02]  /*13dd0*/  SYNCS.PHASECHK.TRANS64.TRYWAIT P1, [R2+URZ+0x60], R3 ;  /* 0x00006003020075a7 */ /* 0x000ea4000802017f */
[----:B0-2---:R-:W-:Y:S05]  /*13de0*/  @!P1 BRA `(.L_x_513) ;  /* 0x0000002000789947 */ /* 0x005fea0003800000 */
.L_x_604:
[----:B------:R-:W-:Y:S05]  /*13df0*/  @P0 BRA `(.L_x_514) ;  /* 0x0000000000140947 */ /* 0x000fea0003800000 */
[----:B------:R-:W-:Y:S01]  /*13e00*/  ISETP.NE.AND P1, PT, R29, RZ, PT ;  /* 0x000000ff1d00720c */ /* 0x000fe20003f25270 */
[----:B0-----:R-:W-:-:S04]  /*13e10*/  IMAD.MOV.U32 R3, RZ, RZ, 0x6000 ;  /* 0x00006000ff037424 */ /* 0x001fc800078e00ff */
[----:B------:R2:W-:Y:S08]  /*13e20*/  SYNCS.ARRIVE.TRANS64 RZ, [R2+URZ+0x50], R3 ;  /* 0x0000500302ff79a7 */ /* 0x0005f0000800003f */
[----:B------:R-:W-:Y:S05]  /*13e30*/  @!P1 BRA `(.L_x_514) ;  /* 0x0000000000049947 */ /* 0x000fea0003800000 */
[----:B------:R-:W-:Y:S01]  /*13e40*/  BPT.TRAP 0x1 ;  /* 0x000000040000795c */ /* 0x000fe20000300000 */
.L_x_514:
        /* <DEDUP_REMOVED lines=19> */
.L_x_509:
[----:B------:R-:W-:Y:S05]  /*13f80*/  BSYNC B1 ;  /* 0x0000000000017941 */ /* 0x000fea0003800000 */
.L_x_508:
[C---:B------:R-:W-:Y:S01]  /*13f90*/  ISETP.GT.AND P0, PT, R8.reuse, 0x1, PT ;  /* 0x000000010800780c */ /* 0x040fe20003f04270 */
[----:B0-2---:R-:W-:-:S04]  /*13fa0*/  VIADD R2, R8, 0xfffffffe ;  /* 0xfffffffe08027836 */ /* 0x005fc80000000000 */
[----:B------:R-:W-:-:S08]  /*13fb0*/  IMAD.MOV.U32 R8, RZ, RZ, R2 ;  /* 0x000000ffff087224 */ /* 0x000fd000078e0002 */
[----:B------:R-:W-:Y:S05]  /*13fc0*/  @P0 BRA `(.L_x_515) ;  /* 0xfffffff400180947 */ /* 0x000fea000383ffff */
.L_x_491:
[----:B------:R-:W-:Y:S05]  /*13fd0*/  BSYNC B0 ;  /* 0x0000000000007941 */ /* 0x000fea0003800000 */
.L_x_490:
        /* <DEDUP_REMOVED lines=15> */
.L_x_517:
[----:B------:R-:W-:Y:S05]  /*140d0*/  BSYNC B0 ;  /* 0x0000000000007941 */ /* 0x000fea0003800000 */
.L_x_516:
[----:B------:R-:W-:Y:S04]  /*140e0*/  BSSY B0, `(.L_x_518) ;  /* 0x0000020000007945 */ /* 0x000fe80003800000 */
[----:B------:R-:W-:Y:S05]  /*140f0*/  @!P6 BRA `(.L_x_519) ;  /* 0x000000000078e947 */ /* 0x000fea0003800000 */
[----:B------:R-:W-:Y:S01]  /*14100*/  IMAD R3, R22, 0x8, R28 ;  /* 0x0000000816037824 */ /* 0x000fe200078e021c */
[----:B------:R-:W-:-:S04]  /*14110*/  SHF.L.U32 R2, R24, 0x1f, RZ ;  /* 0x0000001f18027819 */ /* 0x000fc800000006ff */
[----:B------:R-:W3:Y:S02]  /*14120*/  SYNCS.PHASECHK.TRANS64.TRYWAIT P0, [R3+URZ+0x30860], R2 ;  /* 0x03086002030075a7 */ /* 0x000ee4000800017f */
[----:B---3--:R-:W-:Y:S05]  /*14130*/  @!P0 BRA `(.L_x_520) ;  /* 0x0000001c00b88947 */ /* 0x008fea0003800000 */
.L_x_605:
        /* <DEDUP_REMOVED lines=9> */
.L_x_521:
        /* <DEDUP_REMOVED lines=17> */
.L_x_519:
[----:B------:R-:W-:Y:S05]  /*142e0*/  BSYNC B0 ;  /* 0x0000000000007941 */ /* 0x000fea0003800000 */
.L_x_518:
[----:B------:R-:W-:-:S05]  /*142f0*/  VIADD R22, R22, 0x1 ;  /* 0x0000000116167836 */ /* 0x000fca0000000000 */
[----:B------:R-:W-:-:S04]  /*14300*/  ISETP.NE.AND P0, PT, R22, 0x2, PT ;  /* 0x000000021600780c */ /* 0x000fc80003f05270 */
[----:B---34-:R-:W-:Y:S02]  /*14310*/  SEL R3, RZ, 0x1, P0 ;  /* 0x00000001ff037807 */ /* 0x018fe40000000000 */
[----:B------:R-:W-:Y:S02]  /*14320*/  SEL R22, R22, RZ, P0 ;  /* 0x000000ff16167207 */ /* 0x000fe40000000000 */
[----:B------:R-:W-:-:S07]  /*14330*/  LOP3.LUT R24, R24, R3, RZ, 0x3c, !PT ;  /* 0x0000000318187212 */ /* 0x000fce00078e3cff */
.L_x_477:
[----:B------:R-:W-:Y:S05]  /*14340*/  BSYNC B6 ;  /* 0x0000000000067941 */ /* 0x000fea0003800000 */
.L_x_475:
[----:B------:R-:W-:-:S03]  /*14350*/  UMOV UR4, 0xffffffff ;  /* 0xffffffff00047882 */ /* 0x000fc60000000000 */
[----:B------:R-:W-:Y:S05]  /*14360*/  BRA.DIV UR4, `(.L_x_522) ;  /* 0x0000001e04407947 */ /* 0x000fea000b800000 */
[----:B--2---:R2:W3:Y:S04]  /*14370*/  SHFL.IDX PT, R5, R16, RZ, 0x1f ;  /* 0x00001fff10057589 */ /* 0x0044e800000e0000 */
[----:B------:R2:W4:Y:S02]  /*14380*/  SHFL.IDX PT, R4, R16, 0x1, 0x1f ;  /* 0x00201f0010047f89 */ /* 0x00052400000e0000 */
.L_x_609:
        /* <DEDUP_REMOVED lines=8> */
[----:B-----5:R-:W0:Y:S02]  /*14410*/  LDC.64 R2, c[0x0][0xc58] ;  /* 0x00031600ff027b82 */ /* 0x020e240000000a00 */
[----:B0-----:R-:W-:-:S06]  /*14420*/  IMAD.WIDE R2, R7, 0x4, R2 ;  /* 0x0000000407027825 */ /* 0x001fcc00078e0202 */
[----:B------:R0:W5:Y:S02]  /*14430*/  LDG.E R2, desc[UR56][R2.64] ;  /* 0x0000003802027981 */ /* 0x000164000c1e1900 */
.L_x_524:
[----:B------:R-:W-:Y:S05]  /*14440*/  BSYNC B0 ;  /* 0x0000000000007941 */ /* 0x000fea0003800000 */
.L_x_523:
        /* <DEDUP_REMOVED lines=23> */
.L_x_617:
[----:B------:R-:W-:Y:S02]  /*145c0*/  ULDC UR4, c[0x0][0xc10] ;  /* 0x0003040000047ab9 */ /* 0x000fe40000000800 */
[----:B--2---:R-:W-:-:S04]  /*145d0*/  IMAD.U32 R16, RZ, RZ, UR4 ;  /* 0x00000004ff107e24 */ /* 0x004fc8000f8e00ff */
[----:B0-----:R-:W-:-:S04]  /*145e0*/  IMAD R7, R14, R16, RZ ;  /* 0x000000100e077224 */ /* 0x001fc800078e02ff */
[----:B----4-:R-:W-:-:S05]  /*145f0*/  IMAD.IADD R4, R4, 0x1, R7 ;  /* 0x0000000104047824 */ /* 0x010fca00078e0207 */
[----:B---3--:R-:W-:-:S13]  /*14600*/  ISETP.GT.AND P0, PT, R4, R5, PT ;  /* 0x000000050400720c */ /* 0x008fda0003f04270 */
[----:B------:R-:W-:Y:S05]  /*14610*/  @P0 BRA `(.L_x_526) ;  /* 0x0000000000ac0947 */ /* 0x000fea0003800000 */
[----:B------:R-:W0:Y:S02]  /*14620*/  LDC R0, c[0x0][0xc14] ;  /* 0x00030500ff007b82 */ /* 0x000e240000000800 */
.L_x_531:
        /* <DEDUP_REMOVED lines=12> */
.L_x_529:
[----:B------:R-:W-:Y:S05]  /*146f0*/  BSYNC B0 ;  /* 0x0000000000007941 */ /* 0x000fea0003800000 */
.L_x_528:
[----:B------:R-:W-:-:S03]  /*14700*/  UMOV UR4, 0xffffffff ;  /* 0xffffffff00047882 */ /* 0x000fc60000000000 */
[----:B------:R-:W-:Y:S05]  /*14710*/  BRA.DIV UR4, `(.L_x_530) ;  /* 0x0000001e04707947 */ /* 0x000fea000b800000 */
[----:B-----5:R-:W2:Y:S01]  /*14720*/  SHFL.UP PT, R14, R2, 0x1, RZ ;  /* 0x04200000020e7989 */ /* 0x020ea200000e00ff */
[C---:B------:R-:W-:Y:S02]  /*14730*/  ISETP.NE.AND P0, PT, R29.reuse, RZ, PT ;  /* 0x000000ff1d00720c */ /* 0x040fe40003f05270 */
[C---:B------:R-:W-:Y:S02]  /*14740*/  ISETP.GE.U32.AND P1, PT, R29.reuse, 0x2, PT ;  /* 0x000000021d00780c */ /* 0x040fe40003f26070 */
[----:B--2---:R-:W-:Y:S02]  /*14750*/  SEL R13, R14, RZ, P0 ;  /* 0x000000ff0e0d7207 */ /* 0x004fe40000000000 */
[----:B------:R-:W-:-:S03]  /*14760*/  ISETP.GE.U32.AND P0, PT, R29, 0x4, PT ;  /* 0x000000041d00780c */ /* 0x000fc60003f06070 */
[----:B------:R-:W-:-:S05]  /*14770*/  IMAD.IADD R13, R2, 0x1, R13 ;  /* 0x00000001020d7824 */ /* 0x000fca00078e020d */
[----:B------:R-:W2:Y:S02]  /*14780*/  SHFL.UP PT, R14, R13, 0x2, RZ ;  /* 0x044000000d0e7989 */ /* 0x000ea400000e00ff */
[----:B--2---:R-:W-:Y:S02]  /*14790*/  SEL R14, R14, RZ, P1 ;  /* 0x000000ff0e0e7207 */ /* 0x004fe40000800000 */
[----:B------:R-:W-:-:S03]  /*147a0*/  ISETP.GE.U32.AND P1, PT, R29, 0x8, PT ;  /* 0x000000081d00780c */ /* 0x000fc60003f26070 */
[----:B0-----:R-:W-:-:S05]  /*147b0*/  IMAD.IADD R3, R13, 0x1, R14 ;  /* 0x000000010d037824 */ /* 0x001fca00078e020e */
        /* <DEDUP_REMOVED lines=10> */
[----:B------:R0:W2:Y:S02]  /*14860*/  SHFL.IDX PT, R14, R3, 0x1f, 0x1f ;  /* 0x03e01f00030e7f89 */ /* 0x0000a400000e0000 */
.L_x_625:
[----:B------:R-:W-:Y:S02]  /*14870*/  ULDC UR4, c[0x0][0xc10] ;  /* 0x0003040000047ab9 */ /* 0x000fe40000000800 */
[----:B------:R-:W-:-:S04]  /*14880*/  IMAD.U32 R16, RZ, RZ, UR4 ;  /* 0x00000004ff107e24 */ /* 0x000fc8000f8e00ff */
[----:B--2---:R-:W-:-:S04]  /*14890*/  IMAD R7, R14, R16, RZ ;  /* 0x000000100e077224 */ /* 0x004fc800078e02ff */
[----:B------:R-:W-:-:S05]  /*148a0*/  IMAD.IADD R4, R7, 0x1, R4 ;  /* 0x0000000107047824 */ /* 0x000fca00078e0204 */
[----:B------:R-:W-:-:S13]  /*148b0*/  ISETP.GT.AND P0, PT, R4, R5, PT ;  /* 0x000000050400720c */ /* 0x000fda0003f04270 */
[----:B------:R-:W-:Y:S05]  /*148c0*/  @!P0 BRA `(.L_x_531) ;  /* 0xfffffffc00588947 */ /* 0x000fea000383ffff */
.L_x_526:
[----:B------:R-:W-:Y:S01]  /*148d0*/  IMAD.IADD R7, R4, 0x1, -R7 ;  /* 0x0000000104077824 */ /* 0x000fe200078e0a07 */
[----:B------:R-:W-:-:S03]  /*148e0*/  UMOV UR4, 0xffffffff ;  /* 0xffffffff00047882 */ /* 0x000fc60000000000 */
[----:B------:R-:W-:-:S05]  /*148f0*/  IMAD R4, R3, R16, R7 ;  /* 0x0000001003047224 */ /* 0x000fca00078e0207 */
[----:B------:R-:W-:Y:S01]  /*14900*/  ISETP.GT.AND P6, PT, R4, R5, PT ;  /* 0x000000050400720c */ /* 0x000fe20003fc4270 */
[----:B------:R-:W-:-:S12]  /*14910*/  BRA.DIV UR4, `(.L_x_532) ;  /* 0x0000001e04c07947 */ /* 0x000fd8000b800000 */
[----:B------:R-:W-:-:S04]  /*14920*/  VOTE.ANY R6, PT, !P6 ;  /* 0x0000000000067806 */ /* 0x000fc800070e0100 */
[----:B------:R-:W2:Y:S02]  /*14930*/  POPC R4, R6 ;  /* 0x0000000600047309 */ /* 0x000ea40000000000 */
[----:B--2---:R2:W3:Y:S02]  /*14940*/  SHFL.IDX PT, R17, R2, R4, 0x1f ;  /* 0x00001f0402117589 */ /* 0x0044e400000e0000 */
.L_x_629:
[----:B------:R-:W-:Y:S01]  /*14950*/  ISETP.NE.AND P0, PT, R6, RZ, PT ;  /* 0x000000ff0600720c */ /* 0x000fe20003f05270 */
[----:B------:R-:W-:-:S12]  /*14960*/  IMAD.MOV.U32 R14, RZ, RZ, RZ ;  /* 0x000000ffff0e7224 */ /* 0x000fd800078e00ff */
[----:B------:R-:W-:Y:S05]  /*14970*/  @!P0 BRA `(.L_x_533) ;  /* 0x0000000000108947 */ /* 0x000fea0003800000 */
[----:B------:R-:W-:Y:S01]  /*14980*/  UMOV UR4, 0xffffffff ;  /* 0xffffffff00047882 */ /* 0x000fe20000000000 */
[----:B------:R-:W-:Y:S02]  /*14990*/  VIADD R12, R4, 0xffffffff ;  /* 0xffffffff040c7836 */ /* 0x000fe40000000000 */
[----:B------:R-:W-:Y:S05]  /*149a0*/  BRA.DIV UR4, `(.L_x_534) ;  /* 0x0000001e04e47947 */ /* 0x000fea000b800000 */
[----:B------:R4:W0:Y:S02]  /*149b0*/  SHFL.IDX PT, R14, R3, R12, 0x1f ;  /* 0x00001f0c030e7589 */ /* 0x00082400000e0000 */
.L_x_533:
[-C--:B---3--:R-:W-:Y:S01]  /*149c0*/  IABS R6, R17.reuse ;  /* 0x0000001100067213 */ /* 0x088fe20000000000 */
[----:B0-----:R-:W-:Y:S02]  /*149d0*/  IMAD R16, R14, R16, R7 ;  /* 0x000000100e107224 */ /* 0x001fe400078e0207 */
[----:B------:R-:W-:Y:S01]  /*149e0*/  IMAD.IADD R19, R4, 0x1, R19 ;  /* 0x0000000104137824 */ /* 0x000fe200078e0213 */
[----:B------:R-:W0:Y:S01]  /*149f0*/  I2F.RP R8, R6 ;  /* 0x0000000600087306 */ /* 0x000e220000209400 */
[----:B------:R-:W-:Y:S01]  /*14a00*/  IMAD.IADD R10, R5, 0x1, -R16 ;  /* 0x00000001050a7824 */ /* 0x000fe200078e0a10 */
[----:B------:R-:W-:-:S05]  /*14a10*/  IABS R5, R17 ;  /* 0x0000001100057213 */ /* 0x000fca0000000000 */
[----:B------:R-:W-:Y:S01]  /*14a20*/  IMAD.MOV R5, RZ, RZ, -R5 ;  /* 0x000000ffff057224 */ /* 0x000fe200078e0a05 */
[----:B0-----:R-:W2:Y:S02]  /*14a30*/  MUFU.RCP R8, R8 ;  /* 0x0000000800087308 */ /* 0x001ea40000001000 */
[----:B--2---:R-:W-:-:S06]  /*14a40*/  VIADD R2, R8, 0xffffffe ;  /* 0x0ffffffe08027836 */ /* 0x004fcc0000000000 */
[----:B----4-:R0:W2:Y:S02]  /*14a50*/  F2I.FTZ.U32.TRUNC.NTZ R3, R2 ;  /* 0x0000000200037305 */ /* 0x0100a4000021f000 */
        /* <DEDUP_REMOVED lines=21> */
.L_x_527:
[----:B------:R-:W-:Y:S01]  /*14bb0*/  UMOV UR4, URZ ;  /* 0x0000003f00047c82 */ /* 0x000fe20008000000 */
[----:B------:R-:W-:Y:S01]  /*14bc0*/  UMOV UR5, URZ ;  /* 0x0000003f00057c82 */ /* 0x000fe20008000000 */
[----:B------:R-:W-:Y:S01]  /*14bd0*/  ULDC UR6, c[0x0][0xc14] ;  /* 0x0003050000067ab9 */ /* 0x000fe20000000800 */
[----:B------:R-:W-:Y:S02]  /*14be0*/  IMAD.MOV.U32 R16, RZ, RZ, R5 ;  /* 0x000000ffff107224 */ /* 0x000fe400078e0005 */
[----:B------:R-:W-:Y:S02]  /*14bf0*/  IMAD.U32 R17, RZ, RZ, UR4 ;  /* 0x00000004ff117e24 */ /* 0x000fe4000f8e00ff */
[----:B------:R-:W-:Y:S02]  /*14c00*/  IMAD.U32 R18, RZ, RZ, UR5 ;  /* 0x00000005ff127e24 */ /* 0x000fe4000f8e00ff */
[----:B------:R-:W-:-:S07]  /*14c10*/  IMAD.U32 R19, RZ, RZ, UR6 ;  /* 0x00000006ff137e24 */ /* 0x000fce000f8e00ff */
.L_x_535:
        /* <DEDUP_REMOVED lines=10> */
.L_x_454:
[----:B0-----:R-:W3:Y:S01]  /*14cc0*/  LDL.LU R0, [R1+0x10] ;  /* 0x0000100001007983 */ /* 0x001ee20000300800 */
[----:B------:R-:W-:Y:S01]  /*14cd0*/  BSSY B0, `(.L_x_537) ;  /* 0x000000b000007945 */ /* 0x000fe20003800000 */
[----:B------:R-:W0:Y:S01]  /*14ce0*/  S2R R5, SR_CgaCtaId ;  /* 0x0000000000057919 */ /* 0x000e220000008800 */
[----:B---3--:R-:W-:-:S05]  /*14cf0*/  VIADD R0, R0, 0x1 ;  /* 0x0000000100007836 */ /* 0x008fca0000000000 */
[----:B--2---:R-:W-:-:S04]  /*14d00*/  LEA.HI R2, R0, R0, RZ, 0x1 ;  /* 0x0000000000027211 */ /* 0x004fc800078f08ff */
[----:B------:R-:W-:Y:S02]  /*14d10*/  LOP3.LUT R3, R2, 0xfffffffe, RZ, 0xc0, !PT ;  /* 0xfffffffe02037812 */ /* 0x000fe400078ec0ff */
[----:B------:R-:W-:-:S03]  /*14d20*/  MOV R2, 0x400 ;  /* 0x0000040000027802 */ /* 0x000fc60000000f00 */
[----:B------:R-:W-:Y:S01]  /*14d30*/  IMAD.IADD R0, R0, 0x1, -R3 ;  /* 0x0000000100007824 */ /* 0x000fe200078e0a03 */
[----:B0-----:R-:W-:-:S04]  /*14d40*/  LEA R9, R5, R2, 0x18 ;  /* 0x0000000205097211 */ /* 0x001fc800078ec0ff */
[----:B------:R-:W-:-:S04]  /*14d50*/  SHF.L.U32 R0, R0, 0x1f, RZ ;  /* 0x0000001f00007819 */ /* 0x000fc800000006ff */
[----:B------:R-:W0:Y:S02]  /*14d60*/  SYNCS.PHASECHK.TRANS64.TRYWAIT P0, [R9+URZ+0x30820], R0 ;  /* 0x03082000090075a7 */ /* 0x000e24000800017f */
[----:B0-----:R-:W-:Y:S05]  /*14d70*/  @!P0 BRA `(.L_x_538) ;  /* 0x0000001c00148947 */ /* 0x001fea0003800000 */
.L_x_632:
[----:B------:R-:W-:Y:S05]  /*14d80*/  BSYNC B0 ;  /* 0x0000000000007941 */ /* 0x000fea0003800000 */
.L_x_537:
[----:B------:R-:W-:-:S03]  /*14d90*/  UMOV UR4, 0xffffffff ;  /* 0xffffffff00047882 */ /* 0x000fc60000000000 */
[----:B------:R-:W-:Y:S05]  /*14da0*/  BRA.DIV UR4, `(.L_x_539) ;  /* 0x0000001e041c7947 */ /* 0x000fea000b800000 */
[----:B0-----:R-:W0:Y:S02]  /*14db0*/  S2R R0, SR_TID.X ;  /* 0x0000000000007919 */ /* 0x001e240000002100 */
[----:B0-----:R-:W-:-:S04]  /*14dc0*/  SHF.R.U32.HI R0, RZ, 0x5, R0 ;  /* 0x00000005ff007819 */ /* 0x001fc80000011600 */
[----:B------:R-:W-:-:S05]  /*14dd0*/  LOP3.LUT R0, R0, 0x3, RZ, 0xc0, !PT ;  /* 0x0000000300007812 */ /* 0x000fca00078ec0ff */
[----:B------:R0:W2:Y:S02]  /*14de0*/  SHFL.IDX PT, R14, R0, RZ, 0x1f ;  /* 0x00001fff000e7589 */ /* 0x0000a400000e0000 */
.L_x_635:
[----:B--2---:R-:W-:-:S13]  /*14df0*/  ISETP.NE.AND P0, PT, R14, RZ, PT ;  /* 0x000000ff0e00720c */ /* 0x004fda0003f05270 */
[----:B------:R-:W-:Y:S05]  /*14e00*/  @P0 BRA `(.L_x_311) ;  /* 0x0000000000880947 */ /* 0x000fea0003800000 */
[----:B------:R-:W-:-:S03]  /*14e10*/  UMOV UR4, 0xffffffff ;  /* 0xffffffff00047882 */ /* 0x000fc60000000000 */
[----:B------:R-:W-:Y:S05]  /*14e20*/  BRA.DIV UR4, `(.L_x_540) ;  /* 0x0000001e04307947 */ /* 0x000fea000b800000 */
[----:B------:R-:W-:-:S13]  /*14e30*/  ELECT P6, URZ, PT ;  /* 0x00000000003f782f */ /* 0x000fda00038c0000 */
.L_x_638:
[----:B------:R-:W-:Y:S05]  /*14e40*/  @!P6 BRA `(.L_x_311) ;  /* 0x000000000078e947 */ /* 0x000fea0003800000 */
[----:B0-----:R-:W2:Y:S02]  /*14e50*/  LDL.LU R0, [R1+0x1c] ;  /* 0x00001c0001007983 */ /* 0x001ea40000300800 */
[----:B--2---:R-:W-:-:S04]  /*14e60*/  LOP3.LUT R0, R0, 0x2, RZ, 0xfc, !PT ;  /* 0x0000000200007812 */ /* 0x004fc800078efcff */
[----:B------:R-:W-:-:S13]  /*14e70*/  ISETP.NE.AND P2, PT, R0, 0x3, PT ;  /* 0x000000030000780c */ /* 0x000fda0003f45270 */
[----:B------:R-:W-:Y:S05]  /*14e80*/  @!P2 BRA `(.L_x_541) ;  /* 0x000000000004a947 */ /* 0x000fea0003800000 */
[----:B------:R-:W-:Y:S01]  /*14e90*/  BPT.TRAP 0x1 ;  /* 0x000000040000795c */ /* 0x000fe20000300000 */
.L_x_541:
        /* <DEDUP_REMOVED lines=12> */
.L_x_639:
[----:B------:R-:W2:Y:S02]  /*14f60*/  SYNCS.PHASECHK.TRANS64.TRYWAIT P0, [R3+URZ], R0 ;  /* 0x00000000030075a7 */ /* 0x000ea4000800017f */
[----:B--2---:R-:W-:Y:S05]  /*14f70*/  @!P0 BRA `(.L_x_543) ;  /* 0x0000001c00108947 */ /* 0x004fea0003800000 */
.L_x_640:
[----:B------:R-:W-:Y:S05]  /*14f80*/  @!P2 BRA `(.L_x_544) ;  /* 0x000000000004a947 */ /* 0x000fea0003800000 */
[----:B------:R-:W-:Y:S01]  /*14f90*/  BPT.TRAP 0x1 ;  /* 0x000000040000795c */ /* 0x000fe20000300000 */
.L_x_544:
[----:B--2---:R-:W-:-:S04]  /*14fa0*/  VIADD R3, R9, 0x30860 ;  /* 0x0003086009037836 */ /* 0x004fc80000000000 */
[----:B------:R-:W-:-:S04]  /*14fb0*/  IMAD R5, R22, 0x8, R3 ;  /* 0x0000000816057824 */ /* 0x000fc800078e0203 */
[----:B------:R-:W2:Y:S02]  /*14fc0*/  SYNCS.PHASECHK.TRANS64.TRYWAIT P0, [R5+URZ], R2 ;  /* 0x00000002050075a7 */ /* 0x000ea4000800017f */
[----:B--2---:R-:W-:Y:S05]  /*14fd0*/  @!P0 BRA `(.L_x_545) ;  /* 0x0000001c000c8947 */ /* 0x004fea0003800000 */
.L_x_641:
[----:B------:R-:W-:-:S07]  /*14fe0*/  IMAD R3, R4, 0x8, R3 ;  /* 0x0000000804037824 */ /* 0x000fce00078e0203 */
.L_x_546:
[----:B---3--:R3:W4:Y:S02]  /*14ff0*/  SYNCS.PHASECHK.TRANS64.TRYWAIT P0, [R3+URZ], R0 ;  /* 0x00000000030075a7 */ /* 0x008724000800017f */
[----:B----4-:R-:W-:Y:S05]  /*15000*/  @!P0 NANOSLEEP.SYNCS 0x989680 ;  /* 0x009896800000895d */ /* 0x010fea0003900000 */
[----:B------:R-:W4:Y:S02]  /*15010*/  @!P0 SYNCS.PHASECHK.TRANS64 P0, [R3+URZ], R0 ;  /* 0x00000000030085a7 */ /* 0x000f24000800007f */
[----:B----4-:R-:W-:Y:S05]  /*15020*/  @!P0 BRA `(.L_x_546) ;  /* 0xfffffffc00f08947 */ /* 0x010fea000383ffff */
.L_x_311:
[----:B------:R-:W-:Y:S05]  /*15030*/  BSYNC B7 ;  /* 0x0000000000077941 */ /* 0x000fea0003800000 */
.L_x_308:
[----:B------:R-:W-:Y:S05]  /*15040*/  EXIT ;  /* 0x000000000000794d */ /* 0x000fea0003800000 */
.L_x_329:
[----:B0-----:R0:W1:Y:S02]  /*15050*/  SYNCS.PHASECHK.TRANS64.TRYWAIT P6, [R83+URZ+0x30890], R95 ;  /* 0x0308905f530075a7 */ /* 0x00106400080c017f */
[----:B-1----:R-:W-:Y:S05]  /*15060*/  @!P6 NANOSLEEP.SYNCS 0x989680 ;  /* 0x009896800000e95d */ /* 0x002fea0003900000 */
[----:B------:R-:W1:Y:S02]  /*15070*/  @!P6 SYNCS.PHASECHK.TRANS64 P6, [R83+URZ+0x30890], R95 ;  /* 0x0308905f5300e5a7 */ /* 0x000e6400080c007f */
[----:B-1----:R-:W-:Y:S05]  /*15080*/  @!P6 BRA `(.L_x_329) ;  /* 0xfffffffc00f0e947 */ /* 0x002fea000383ffff */
[----:B------:R-:W-:Y:S05]  /*15090*/  BRA `(.L_x_547) ;  /* 0xfffffed800d47947 */ /* 0x000fea000383ffff */
.L_x_349:
[----:B0-----:R0:W1:Y:S02]  /*150a0*/  SYNCS.PHASECHK.TRANS64.TRYWAIT P5, [R83+URZ+0x30890], R95 ;  /* 0x0308905f530075a7 */ /* 0x00106400080a017f */
[----:B-1----:R-:W-:Y:S05]  /*150b0*/  @!P5 NANOSLEEP.SYNCS 0x989680 ;  /* 0x009896800000d95d */ /* 0x002fea0003900000 */
[----:B------:R-:W1:Y:S02]  /*150c0*/  @!P5 SYNCS.PHASECHK.TRANS64 P5, [R83+URZ+0x30890], R95 ;  /* 0x0308905f5300d5a7 */ /* 0x000e6400080a007f */
[----:B-1----:R-:W-:Y:S05]  /*150d0*/  @!P5 BRA `(.L_x_349) ;  /* 0xfffffffc00f0d947 */ /* 0x002fea000383ffff */
[----:B------:R-:W-:Y:S05]  /*150e0*/  BRA `(.L_x_548) ;  /* 0xfffffeec00a47947 */ /* 0x000fea000383ffff */
.L_x_358:
[----:B-1----:R1:W2:Y:S02]  /*150f0*/  SYNCS.PHASECHK.TRANS64.TRYWAIT P4, [R83+URZ+0x30890], R95 ;  /* 0x0308905f530075a7 */ /* 0x0022a4000808017f */
[----:B--2---:R-:W-:Y:S05]  /*15100*/  @!P4 NANOSLEEP.SYNCS 0x989680 ;  /* 0x009896800000c95d */ /* 0x004fea0003900000 */
[----:B------:R-:W2:Y:S02]  /*15110*/  @!P4 SYNCS.PHASECHK.TRANS64 P4, [R83+URZ+0x30890], R95 ;  /* 0x0308905f5300c5a7 */ /* 0x000ea4000808007f */
[----:B--2---:R-:W-:Y:S05]  /*15120*/  @!P4 BRA `(.L_x_358) ;  /* 0xfffffffc00f0c947 */ /* 0x004fea000383ffff */
[----:B------:R-:W-:Y:S05]  /*15130*/  BRA `(.L_x_549) ;  /* 0xfffffefc00f47947 */ /* 0x000fea000383ffff */
.L_x_364:
[----:B--2---:R2:W3:Y:S02]  /*15140*/  SYNCS.PHASECHK.TRANS64.TRYWAIT P3, [R83+URZ+0x308b0], R95 ;  /* 0x0308b05f530075a7 */ /* 0x0044e4000806017f */
[----:B---3--:R-:W-:Y:S05]  /*15150*/  @!P3 NANOSLEEP.SYNCS 0x989680 ;  /* 0x009896800000b95d */ /* 0x008fea0003900000 */
[----:B------:R-:W3:Y:S02]  /*15160*/  @!P3 SYNCS.PHASECHK.TRANS64 P3, [R83+URZ+0x308b0], R95 ;  /* 0x0308b05f5300b5a7 */ /* 0x000ee4000806007f */
[----:B---3--:R-:W-:Y:S05]  /*15170*/  @!P3 BRA `(.L_x_364) ;  /* 0xfffffffc00f0b947 */ /* 0x008fea000383ffff */
[----:B------:R-:W-:Y:S05]  /*15180*/  BRA `(.L_x_550) ;  /* 0xffffff0000887947 */ /* 0x000fea000383ffff */
.L_x_372:
[----:B------:R-:W0:Y:S01]  /*15190*/  S2R R0, SR_TID.X ;  /* 0x0000000000007919 */ /* 0x000e220000002100 */
[----:B------:R-:W-:Y:S01]  /*151a0*/  BSSY B0, `(.L_x_551) ;  /* 0x000000c000007945 */ /* 0x000fe20003800000 */
[----:B------:R-:W-:Y:S02]  /*151b0*/  IMAD.MOV.U32 R12, RZ, RZ, RZ ;  /* 0x000000ffff0c7224 */ /* 0x000fe400078e00ff */
[----:B------:R-:W-:Y:S02]  /*151c0*/  IMAD.MOV.U32 R11, RZ, RZ, 0x1f ;  /* 0x0000001fff0b7424 */ /* 0x000fe400078e00ff */
[----:B------:R-:W-:Y:S02]  /*151d0*/  IMAD.MOV.U32 R15, RZ, RZ, -0x1 ;  /* 0xffffffffff0f7424 */ /* 0x000fe400078e00ff */
[----:B0-----:R-:W-:-:S05]  /*151e0*/  VIADD R3, R0, 0xffffff80 ;  /* 0xffffff8000037836 */ /* 0x001fca0000000000 */
[----:B------:R-:W-:-:S04]  /*151f0*/  SHF.R.S32.HI R0, RZ, 0x1f, R3 ;  /* 0x0000001fff007819 */ /* 0x000fc80000011403 */
[----:B------:R-:W-:-:S04]  /*15200*/  LEA.HI R0, R0, R3, RZ, 0x7 ;  /* 0x0000000300007211 */ /* 0x000fc800078f38ff */
[----:B------:R-:W-:-:S05]  /*15210*/  SHF.R.S32.HI R0, RZ, 0x7, R0 ;  /* 0x00000007ff007819 */ /* 0x000fca0000011400 */
[----:B------:R-:W-:-:S07]  /*15220*/  IMAD.MOV.U32 R13, RZ, RZ, R0 ;  /* 0x000000ffff0d7224 */ /* 0x000fce00078e0000 */
[----:B-----5:R-:W-:Y:S05]  /*15230*/  WARPSYNC.COLLECTIVE R15, `(.L_x_552) ;  /* 0x000000000f087348 */ /* 0x020fea0003c00000 */
[----:B------:R0:W1:Y:S02]  /*15240*/  SHFL.IDX P6, R14, R13, R12, R11 ;  /* 0x0000000c0d0e7389 */ /* 0x00006400000c000b */
[----:B01---5:R-:W-:Y:S01]  /*15250*/  ENDCOLLECTIVE ;  /* 0x000000000000791b */ /* 0x023fe20003800000 */
.L_x_552:
[----:B------:R-:W-:Y:S05]  /*15260*/  BSYNC B0 ;  /* 0x0000000000007941 */ /* 0x000fea0003800000 */
.L_x_551:
[----:B------:R0:W-:Y:S01]  /*15270*/  STL [R1+0x30], R14 ;  /* 0x0000300e01007387 */ /* 0x0001e20000100800 */
[----:B------:R-:W-:Y:S05]  /*15280*/  BRA `(.L_x_553) ;  /* 0xffffff0400d87947 */ /* 0x000fea000383ffff */
.L_x_386:
[----:B------:R-:W-:Y:S01]  /*15290*/  BSSY B1, `(.L_x_554) ;  /* 0x0000008000017945 */ /* 0x000fe20003800000 */
[----:B------:R-:W-:Y:S02]  /*152a0*/  IMAD.MOV.U32 R13, RZ, RZ, R29 ;  /* 0x000000ffff0d7224 */ /* 0x000fe400078e001d */
[----:B------:R-:W-:Y:S02]  /*152b0*/  IMAD.MOV.U32 R12, RZ, RZ, RZ ;  /* 0x000000ffff0c7224 */ /* 0x000fe400078e00ff */
[----:B------:R-:W-:Y:S02]  /*152c0*/  IMAD.MOV.U32 R11, RZ, RZ, 0x1c1f ;  /* 0x00001c1fff0b7424 */ /* 0x000fe400078e00ff */
[----:B------:R-:W-:-:S07]  /*152d0*/  IMAD.MOV.U32 R15, RZ, RZ, -0x1 ;  /* 0xffffffffff0f7424 */ /* 0x000fce00078e00ff */
[----:B0-----:R-:W-:Y:S05]  /*152e0*/  WARPSYNC.COLLECTIVE R15, `(.L_x_555) ;  /* 0x000000000f087348 */ /* 0x001fea0003c00000 */
[----:B------:R1:W2:Y:S02]  /*152f0*/  SHFL.IDX P6, R14, R13, R12, R11 ;  /* 0x0000000c0d0e7389 */ /* 0x0002a400000c000b */
[----:B012---:R-:W-:Y:S01]  /*15300*/  ENDCOLLECTIVE ;  /* 0x000000000000791b */ /* 0x007fe20003800000 */
.L_x_555:
[----:B------:R-:W-:Y:S05]  /*15310*/  BSYNC B1 ;  /* 0x0000000000017941 */ /* 0x000fea0003800000 */
.L_x_554:
[----:B------:R-:W-:Y:S05]  /*15320*/  BRA `(.L_x_556) ;  /* 0xffffff0c00fc7947 */ /* 0x000fea000383ffff */
.L_x_387:
        /* <DEDUP_REMOVED lines=8> */
.L_x_558:
[----:B------:R-:W-:Y:S05]  /*153b0*/  BSYNC B1 ;  /* 0x0000000000017941 */ /* 0x000fea0003800000 */
.L_x_557:
[----:B------:R-:W-:Y:S05]  /*153c0*/  BRA `(.L_x_559) ;  /* 0xffffff0c00e07947 */ /* 0x000fea000383ffff */
.L_x_388:
        /* <DEDUP_REMOVED lines=8> */
.L_x_561:
[----:B------:R-:W-:Y:S05]  /*15450*/  BSYNC B1 ;  /* 0x0000000000017941 */ /* 0x000fea0003800000 */
.L_x_560:
[----:B------:R-:W-:Y:S05]  /*15460*/  BRA `(.L_x_562) ;  /* 0xffffff0c00c47947 */ /* 0x000fea000383ffff */
.L_x_389:
        /* <DEDUP_REMOVED lines=8> */
.L_x_564:
[----:B------:R-:W-:Y:S05]  /*154f0*/  BSYNC B1 ;  /* 0x0000000000017941 */ /* 0x000fea0003800000 */
.L_x_563:
[----:B------:R-:W-:Y:S05]  /*15500*/  BRA `(.L_x_565) ;  /* 0xffffff0c00a87947 */ /* 0x000fea000383ffff */
.L_x_391:
[----:B0-----:R0:W1:Y:S02]  /*15510*/  SYNCS.PHASECHK.TRANS64.TRYWAIT P1, [R2+URZ+0x30800], R9 ;  /* 0x03080009020075a7 */ /* 0x001064000802017f */
[----:B-1----:R-:W-:Y:S05]  /*15520*/  @!P1 NANOSLEEP.SYNCS 0x989680 ;  /* 0x009896800000995d */ /* 0x002fea0003900000 */
[----:B------:R-:W1:Y:S02]  /*15530*/  @!P1 SYNCS.PHASECHK.TRANS64 P1, [R2+URZ+0x30800], R9 ;  /* 0x03080009020095a7 */ /* 0x000e64000802007f */
[----:B-1----:R-:W-:Y:S05]  /*15540*/  @!P1 BRA `(.L_x_391) ;  /* 0xfffffffc00f09947 */ /* 0x002fea000383ffff */
[----:B------:R-:W-:Y:S05]  /*15550*/  BRA `(.L_x_566) ;  /* 0xffffff10001c7947 */ /* 0x000fea000383ffff */
.L_x_399:
[----:B------:R-:W-:Y:S01]  /*15560*/  BSSY B1, `(.L_x_567) ;  /* 0x0000008000017945 */ /* 0x000fe20003800000 */
[----:B------:R-:W-:Y:S02]  /*15570*/  IMAD.MOV.U32 R13, RZ, RZ, R29 ;  /* 0x000000ffff0d7224 */ /* 0x000fe400078e001d */
[----:B------:R-:W-:Y:S02]  /*15580*/  IMAD.MOV.U32 R12, RZ, RZ, RZ ;  /* 0x000000ffff0c7224 */ /* 0x000fe400078e00ff */
[----:B------:R-:W-:Y:S02]  /*15590*/  IMAD.MOV.U32 R11, RZ, RZ, 0x1c1f ;  /* 0x00001c1fff0b7424 */ /* 0x000fe400078e00ff */
[----:B------:R-:W-:-:S07]  /*155a0*/  IMAD.MOV.U32 R15, RZ, RZ, -0x1 ;  /* 0xffffffffff0f7424 */ /* 0x000fce00078e00ff */
[----:B-----5:R-:W-:Y:S05]  /*155b0*/  WARPSYNC.COLLECTIVE R15, `(.L_x_568) ;  /* 0x000000000f087348 */ /* 0x020fea0003c00000 */
[----:B------:R0:W1:Y:S02]  /*155c0*/  SHFL.IDX P6, R14, R13, R12, R11 ;  /* 0x0000000c0d0e7389 */ /* 0x00006400000c000b */
[----:B01---5:R-:W-:Y:S01]  /*155d0*/  ENDCOLLECTIVE ;  /* 0x000000000000791b */ /* 0x023fe20003800000 */
.L_x_568:
[----:B------:R-:W-:Y:S05]  /*155e0*/  BSYNC B1 ;  /* 0x0000000000017941 */ /* 0x000fea0003800000 */
.L_x_567:
[----:B------:R-:W-:Y:S05]  /*155f0*/  BRA `(.L_x_569) ;  /* 0xffffff1800f47947 */ /* 0x000fea000383ffff */
.L_x_400:
        /* <DEDUP_REMOVED lines=8> */
.L_x_571:
[----:B------:R-:W-:Y:S05]  /*15680*/  BSYNC B1 ;  /* 0x0000000000017941 */ /* 0x000fea0003800000 */
.L_x_570:
[----:B------:R-:W-:Y:S05]  /*15690*/  BRA `(.L_x_572) ;  /* 0xffffff1800d87947 */ /* 0x000fea000383ffff */
.L_x_401:
        /* <DEDUP_REMOVED lines=8> */
.L_x_574:
[----:B------:R-:W-:Y:S05]  /*15720*/  BSYNC B1 ;  /* 0x0000000000017941 */ /* 0x000fea0003800000 */
.L_x_573:
[----:B------:R-:W-:Y:S05]  /*15730*/  BRA `(.L_x_575) ;  /* 0xffffff1800bc7947 */ /* 0x000fea000383ffff */
.L_x_402:
        /* <DEDUP_REMOVED lines=8> */
.L_x_577:
[----:B------:R-:W-:Y:S05]  /*157c0*/  BSYNC B1 ;  /* 0x0000000000017941 */ /* 0x000fea0003800000 */
.L_x_576:
[----:B------:R-:W-:Y:S05]  /*157d0*/  BRA `(.L_x_578) ;  /* 0xffffff1800a07947 */ /* 0x000fea000383ffff */
.L_x_404:
[----:B0-----:R0:W1:Y:S02]  /*157e0*/  SYNCS.PHASECHK.TRANS64.TRYWAIT P1, [R2+URZ+0x30800], R9 ;  /* 0x03080009020075a7 */ /* 0x001064000802017f */
[----:B-1----:R-:W-:Y:S05]  /*157f0*/  @!P1 NANOSLEEP.SYNCS 0x989680 ;  /* 0x009896800000995d */ /* 0x002fea0003900000 */
[----:B------:R-:W1:Y:S02]  /*15800*/  @!P1 SYNCS.PHASECHK.TRANS64 P1, [R2+URZ+0x30800], R9 ;  /* 0x03080009020095a7 */ /* 0x000e64000802007f */
[----:B-1----:R-:W-:Y:S05]  /*15810*/  @!P1 BRA `(.L_x_404) ;  /* 0xfffffffc00f09947 */ /* 0x002fea000383ffff */
[----:B------:R-:W-:Y:S05]  /*15820*/  BRA `(.L_x_579) ;  /* 0xffffff1c00087947 */ /* 0x000fea000383ffff */
.L_x_410:
[----:B-1----:R1:W3:Y:S02]  /*15830*/  SYNCS.PHASECHK.TRANS64.TRYWAIT P1, [R4+URZ+0x30830], R5 ;  /* 0x03083005040075a7 */ /* 0x0022e4000802017f */
[----:B---3--:R-:W-:Y:S05]  /*15840*/  @!P1 NANOSLEEP.SYNCS 0x989680 ;  /* 0x009896800000995d */ /* 0x008fea0003900000 */
[----:B------:R-:W3:Y:S02]  /*15850*/  @!P1 SYNCS.PHASECHK.TRANS64 P1, [R4+URZ+0x30830], R5 ;  /* 0x03083005040095a7 */ /* 0x000ee4000802007f */
[----:B---3--:R-:W-:Y:S05]  /*15860*/  @!P1 BRA `(.L_x_410) ;  /* 0xfffffffc00f09947 */ /* 0x008fea000383ffff */
[----:B------:R-:W-:Y:S05]  /*15870*/  BRA `(.L_x_409) ;  /* 0xffffff2800507947 */ /* 0x000fea000383ffff */
.L_x_416:
[----:B-1----:R1:W2:Y:S02]  /*15880*/  SYNCS.PHASECHK.TRANS64.TRYWAIT P3, [R0+URZ+0x30830], R3 ;  /* 0x03083003000075a7 */ /* 0x0022a4000806017f */
[----:B--2---:R-:W-:Y:S05]  /*15890*/  @!P3 NANOSLEEP.SYNCS 0x989680 ;  /* 0x009896800000b95d */ /* 0x004fea0003900000 */
[----:B------:R-:W2:Y:S02]  /*158a0*/  @!P3 SYNCS.PHASECHK.TRANS64 P3, [R0+URZ+0x30830], R3 ;  /* 0x030830030000b5a7 */ /* 0x000ea4000806007f */
[----:B--2---:R-:W-:Y:S05]  /*158b0*/  @!P3 BRA `(.L_x_416) ;  /* 0xfffffffc00f0b947 */ /* 0x004fea000383ffff */
[----:B------:R-:W-:Y:S05]  /*158c0*/  BRA `(.L_x_415) ;  /* 0xffffff5800287947 */ /* 0x000fea000383ffff */
.L_x_421:
[----:B-1----:R1:W2:Y:S02]  /*158d0*/  SYNCS.PHASECHK.TRANS64.TRYWAIT P2, [R3+URZ+0x30850], R0 ;  /* 0x03085000030075a7 */ /* 0x0022a4000804017f */
[----:B--2---:R-:W-:Y:S05]  /*158e0*/  @!P2 NANOSLEEP.SYNCS 0x989680 ;  /* 0x009896800000a95d */ /* 0x004fea0003900000 */
[----:B------:R-:W2:Y:S02]  /*158f0*/  @!P2 SYNCS.PHASECHK.TRANS64 P2, [R3+URZ+0x30850], R0 ;  /* 0x030850000300a5a7 */ /* 0x000ea4000804007f */
[----:B--2---:R-:W-:Y:S05]  /*15900*/  @!P2 BRA `(.L_x_421) ;  /* 0xfffffffc00f0a947 */ /* 0x004fea000383ffff */
[----:B------:R-:W-:Y:S05]  /*15910*/  BRA `(.L_x_420) ;  /* 0xffffff5800fc7947 */ /* 0x000fea000383ffff */
.L_x_426:
[----:B-1----:R1:W2:Y:S02]  /*15920*/  SYNCS.PHASECHK.TRANS64.TRYWAIT P0, [R12+URZ+0x30850], R5 ;  /* 0x030850050c0075a7 */ /* 0x0022a4000800017f */
[----:B--2---:R-:W-:Y:S05]  /*15930*/  @!P0 NANOSLEEP.SYNCS 0x989680 ;  /* 0x009896800000895d */ /* 0x004fea0003900000 */
[----:B------:R-:W2:Y:S02]  /*15940*/  @!P0 SYNCS.PHASECHK.TRANS64 P0, [R12+URZ+0x30850], R5 ;  /* 0x030850050c0085a7 */ /* 0x000ea4000800007f */
[----:B--2---:R-:W-:Y:S05]  /*15950*/  @!P0 BRA `(.L_x_426) ;  /* 0xfffffffc00f08947 */ /* 0x004fea000383ffff */
[----:B------:R-:W-:Y:S05]  /*15960*/  BRA `(.L_x_425) ;  /* 0xffffff8400707947 */ /* 0x000fea000383ffff */
.L_x_458:
        /* <DEDUP_REMOVED lines=8> */
[----:B-1---5:R-:W-:Y:S05]  /*159f0*/  WARPSYNC.COLLECTIVE R15, `(.L_x_581) ;  /* 0x000000000f087348 */ /* 0x022fea0003c00000 */
[----:B------:R0:W2:Y:S02]  /*15a00*/  SHFL.IDX P6, R14, R13, R12, R11 ;  /* 0x0000000c0d0e7389 */ /* 0x0000a400000c000b */
[----:B012--5:R-:W-:Y:S01]  /*15a10*/  ENDCOLLECTIVE ;  /* 0x000000000000791b */ /* 0x027fe20003800000 */
.L_x_581:
[----:B------:R-:W-:Y:S05]  /*15a20*/  BSYNC B1 ;  /* 0x0000000000017941 */ /* 0x000fea0003800000 */
.L_x_580:
[----:B------:R-:W-:Y:S05]  /*15a30*/  BRA `(.L_x_582) ;  /* 0xffffffbc00347947 */ /* 0x000fea000383ffff */
.L_x_459:
[----:B------:R-:W-:Y:S01]  /*15a40*/  BSSY B1, `(.L_x_583) ;  /* 0x0000006000017945 */ /* 0x000fe20003800000 */
[----:B------:R-:W-:-:S07]  /*15a50*/  IMAD.MOV.U32 R15, RZ, RZ, -0x1 ;  /* 0xffffffffff0f7424 */ /* 0x000fce00078e00ff */
[----:B-1---5:R-:W-:Y:S05]  /*15a60*/  WARPSYNC.COLLECTIVE R15, `(.L_x_584) ;  /* 0x000000000f0c7348 */ /* 0x022fea0003c00000 */
[----:B------:R-:W-:Y:S02]  /*15a70*/  ELECT P6, UR62, PT ;  /* 0x00000000003e782f */ /* 0x000fe400038c0000 */
[----:B------:R-:W-:Y:S01]  /*15a80*/  MOV R14, UR62 ;  /* 0x0000003e000e7c02 */ /* 0x000fe20008000f00 */
[----:B-1---5:R-:W-:Y:S10]  /*15a90*/  ENDCOLLECTIVE ;  /* 0x000000000000791b */ /* 0x022ff40003800000 */
.L_x_584:
[----:B------:R-:W-:Y:S05]  /*15aa0*/  BSYNC B1 ;  /* 0x0000000000017941 */ /* 0x000fea0003800000 */
.L_x_583:
[----:B------:R-:W-:Y:S05]  /*15ab0*/  BRA `(.L_x_585) ;  /* 0xffffffbc00207947 */ /* 0x000fea000383ffff */
.L_x_461:
[----:B0-----:R0:W2:Y:S02]  /*15ac0*/  SYNCS.PHASECHK.TRANS64.TRYWAIT P0, [R6+URZ+0x30820], R7 ;  /* 0x03082007060075a7 */ /* 0x0010a4000800017f */
[----:B--2---:R-:W-:Y:S05]  /*15ad0*/  @!P0 NANOSLEEP.SYNCS 0x989680 ;  /* 0x009896800000895d */ /* 0x004fea0003900000 */
[----:B------:R-:W2:Y:S02]  /*15ae0*/  @!P0 SYNCS.PHASECHK.TRANS64 P0, [R6+URZ+0x30820], R7 ;  /* 0x03082007060085a7 */ /* 0x000ea4000800007f */
[----:B--2---:R-:W-:Y:S05]  /*15af0*/  @!P0 BRA `(.L_x_461) ;  /* 0xfffffffc00f08947 */ /* 0x004fea000383ffff */
[----:B------:R-:W-:Y:S05]  /*15b00*/  BRA `(.L_x_586) ;  /* 0xffffffbc003c7947 */ /* 0x000fea000383ffff */
.L_x_464:
[----:B0-----:R0:W2:Y:S02]  /*15b10*/  SYNCS.PHASECHK.TRANS64.TRYWAIT P0, [R7+URZ+0x308a0], R8 ;  /* 0x0308a008070075a7 */ /* 0x0010a4000800017f */
[----:B--2---:R-:W-:Y:S05]  /*15b20*/  @!P0 NANOSLEEP.SYNCS 0x989680 ;  /* 0x009896800000895d */ /* 0x004fea0003900000 */
[----:B------:R-:W2:Y:S02]  /*15b30*/  @!P0 SYNCS.PHASECHK.TRANS64 P0, [R7+URZ+0x308a0], R8 ;  /* 0x0308a008070085a7 */ /* 0x000ea4000800007f */
[----:B--2---:R-:W-:Y:S05]  /*15b40*/  @!P0 BRA `(.L_x_464) ;  /* 0xfffffffc00f08947 */ /* 0x004fea000383ffff */
[----:B------:R-:W-:Y:S05]  /*15b50*/  BRA `(.L_x_587) ;  /* 0xffffffbc00447947 */ /* 0x000fea000383ffff */
.L_x_466:
[----:B--2---:R2:W3:Y:S02]  /*15b60*/  SYNCS.PHASECHK.TRANS64.TRYWAIT P0, [R7+URZ+0x308c0], R8 ;  /* 0x0308c008070075a7 */ /* 0x0044e4000800017f */
[----:B---3--:R-:W-:Y:S05]  /*15b70*/  @!P0 NANOSLEEP.SYNCS 0x989680 ;  /* 0x009896800000895d */ /* 0x008fea0003900000 */
[----:B------:R-:W3:Y:S02]  /*15b80*/  @!P0 SYNCS.PHASECHK.TRANS64 P0, [R7+URZ+0x308c0], R8 ;  /* 0x0308c008070085a7 */ /* 0x000ee4000800007f */
[----:B---3--:R-:W-:Y:S05]  /*15b90*/  @!P0 BRA `(.L_x_466) ;  /* 0xfffffffc00f08947 */ /* 0x008fea000383ffff */
[----:B------:R-:W-:Y:S05]  /*15ba0*/  BRA `(.L_x_588) ;  /* 0xffffffbc009c7947 */ /* 0x000fea000383ffff */
.L_x_470:
[----:B0-----:R0:W2:Y:S02]  /*15bb0*/  SYNCS.PHASECHK.TRANS64.TRYWAIT P0, [R7+URZ+0x308a0], R10 ;  /* 0x0308a00a070075a7 */ /* 0x0010a4000800017f */
[----:B--2---:R-:W-:Y:S05]  /*15bc0*/  @!P0 NANOSLEEP.SYNCS 0x989680 ;  /* 0x009896800000895d */ /* 0x004fea0003900000 */
[----:B------:R-:W2:Y:S02]  /*15bd0*/  @!P0 SYNCS.PHASECHK.TRANS64 P0, [R7+URZ+0x308a0], R10 ;  /* 0x0308a00a070085a7 */ /* 0x000ea4000800007f */
[----:B--2---:R-:W-:Y:S05]  /*15be0*/  @!P0 BRA `(.L_x_470) ;  /* 0xfffffffc00f08947 */ /* 0x004fea000383ffff */
[----:B------:R-:W-:Y:S05]  /*15bf0*/  BRA `(.L_x_589) ;  /* 0xffffffc0001c7947 */ /* 0x000fea000383ffff */
.L_x_472:
[----:B--2---:R2:W3:Y:S02]  /*15c00*/  SYNCS.PHASECHK.TRANS64.TRYWAIT P1, [R7+URZ+0x308c0], R10 ;  /* 0x0308c00a070075a7 */ /* 0x0044e4000802017f */
[----:B---3--:R-:W-:Y:S05]  /*15c10*/  @!P1 NANOSLEEP.SYNCS 0x989680 ;  /* 0x009896800000995d */ /* 0x008fea0003900000 */
[----:B------:R-:W3:Y:S02]  /*15c20*/  @!P1 SYNCS.PHASECHK.TRANS64 P1, [R7+URZ+0x308c0], R10 ;  /* 0x0308c00a070095a7 */ /* 0x000ee4000802007f */
[----:B---3--:R-:W-:Y:S05]  /*15c30*/  @!P1 BRA `(.L_x_472) ;  /* 0xfffffffc00f09947 */ /* 0x008fea000383ffff */
[----:B------:R-:W-:Y:S05]  /*15c40*/  BRA `(.L_x_590) ;  /* 0xffffffc000707947 */ /* 0x000fea000383ffff */
.L_x_482:
        /* <DEDUP_REMOVED lines=11> */
.L_x_592:
[----:B------:R-:W-:Y:S05]  /*15d00*/  BSYNC B0 ;  /* 0x0000000000007941 */ /* 0x000fea0003800000 */
.L_x_591:
[----:B------:R-:W-:Y:S05]  /*15d10*/  BRA `(.L_x_593) ;  /* 0xffffffc800a47947 */ /* 0x000fea000383ffff */
.L_x_483:
[----:B------:R-:W-:Y:S01]  /*15d20*/  BSSY B0, `(.L_x_594) ;  /* 0x0000006000007945 */ /* 0x000fe20003800000 */
[----:B------:R-:W-:-:S07]  /*15d30*/  IMAD.MOV.U32 R15, RZ, RZ, -0x1 ;  /* 0xffffffffff0f7424 */ /* 0x000fce00078e00ff */
[----:B-1----:R-:W-:Y:S05]  /*15d40*/  WARPSYNC.COLLECTIVE R15, `(.L_x_595) ;  /* 0x000000000f0c7348 */ /* 0x002fea0003c00000 */
[----:B------:R-:W-:Y:S02]  /*15d50*/  ELECT P6, UR62, PT ;  /* 0x00000000003e782f */ /* 0x000fe400038c0000 */
[----:B------:R-:W-:Y:S01]  /*15d60*/  MOV R14, UR62 ;  /* 0x0000003e000e7c02 */ /* 0x000fe20008000f00 */
[----:B-1----:R-:W-:Y:S10]  /*15d70*/  ENDCOLLECTIVE ;  /* 0x000000000000791b */ /* 0x002ff40003800000 */
.L_x_595:
[----:B------:R-:W-:Y:S05]  /*15d80*/  BSYNC B0 ;  /* 0x0000000000007941 */ /* 0x000fea0003800000 */
.L_x_594:
[----:B------:R-:W-:Y:S05]  /*15d90*/  BRA `(.L_x_596) ;  /* 0xffffffc8009c7947 */ /* 0x000fea000383ffff */
.L_x_486:
[----:B--2---:R2:W3:Y:S02]  /*15da0*/  SYNCS.PHASECHK.TRANS64.TRYWAIT P0, [R5+URZ+0x30840], R4 ;  /* 0x03084004050075a7 */ /* 0x0044e4000800017f */
[----:B---3--:R-:W-:Y:S05]  /*15db0*/  @!P0 NANOSLEEP.SYNCS 0x989680 ;  /* 0x009896800000895d */ /* 0x008fea0003900000 */
[----:B------:R-:W3:Y:S02]  /*15dc0*/  @!P0 SYNCS.PHASECHK.TRANS64 P0, [R5+URZ+0x30840], R4 ;  /* 0x03084004050085a7 */ /* 0x000ee4000800007f */
[----:B---3--:R-:W-:Y:S05]  /*15dd0*/  @!P0 BRA `(.L_x_486) ;  /* 0xfffffffc00f08947 */ /* 0x008fea000383ffff */
[----:B------:R-:W-:Y:S05]  /*15de0*/  BRA `(.L_x_597) ;  /* 0xffffffc800f07947 */ /* 0x000fea000383ffff */
.L_x_489:
[----:B--2---:R2:W3:Y:S02]  /*15df0*/  SYNCS.PHASECHK.TRANS64.TRYWAIT P0, [R28+URZ+0x30820], R5 ;  /* 0x030820051c0075a7 */ /* 0x0044e4000800017f */
[----:B---3--:R-:W-:Y:S05]  /*15e00*/  @!P0 NANOSLEEP.SYNCS 0x989680 ;  /* 0x009896800000895d */ /* 0x008fea0003900000 */
[----:B------:R-:W3:Y:S02]  /*15e10*/  @!P0 SYNCS.PHASECHK.TRANS64 P0, [R28+URZ+0x30820], R5 ;  /* 0x030820051c0085a7 */ /* 0x000ee4000800007f */
[----:B---3--:R-:W-:Y:S05]  /*15e20*/  @!P0 BRA `(.L_x_489) ;  /* 0xfffffffc00f08947 */ /* 0x008fea000383ffff */
[----:B------:R-:W-:Y:S05]  /*15e30*/  BRA `(.L_x_598) ;  /* 0xffffffcc00b07947 */ /* 0x000fea000383ffff */
.L_x_497:
[----:B0-----:R0:W2:Y:S02]  /*15e40*/  SYNCS.PHASECHK.TRANS64.TRYWAIT P0, [R3+URZ+0x30840], R2 ;  /* 0x03084002030075a7 */ /* 0x0010a4000800017f */
[----:B--2---:R-:W-:Y:S05]  /*15e50*/  @!P0 NANOSLEEP.SYNCS 0x989680 ;  /* 0x009896800000895d */ /* 0x004fea0003900000 */
[----:B------:R-:W2:Y:S02]  /*15e60*/  @!P0 SYNCS.PHASECHK.TRANS64 P0, [R3+URZ+0x30840], R2 ;  /* 0x03084002030085a7 */ /* 0x000ea4000800007f */
[----:B--2---:R-:W-:Y:S05]  /*15e70*/  @!P0 BRA `(.L_x_497) ;  /* 0xfffffffc00f08947 */ /* 0x004fea000383ffff */
[----:B------:R-:W-:Y:S05]  /*15e80*/  BRA `(.L_x_599) ;  /* 0xffffffd0005c7947 */ /* 0x000fea000383ffff */
.L_x_499:
[----:B0-----:R0:W2:Y:S02]  /*15e90*/  SYNCS.PHASECHK.TRANS64.TRYWAIT P0, [R2+URZ+0x60], R5 ;  /* 0x00006005020075a7 */ /* 0x0010a4000800017f */
[----:B--2---:R-:W-:Y:S05]  /*15ea0*/  @!P0 NANOSLEEP.SYNCS 0x989680 ;  /* 0x009896800000895d */ /* 0x004fea0003900000 */
[----:B------:R-:W2:Y:S02]  /*15eb0*/  @!P0 SYNCS.PHASECHK.TRANS64 P0, [R2+URZ+0x60], R5 ;  /* 0x00006005020085a7 */ /* 0x000ea4000800007f */
[----:B--2---:R-:W-:Y:S05]  /*15ec0*/  @!P0 BRA `(.L_x_499) ;  /* 0xfffffffc00f08947 */ /* 0x004fea000383ffff */
[----:B------:R-:W-:Y:S05]  /*15ed0*/  BRA `(.L_x_600) ;  /* 0xffffffd000c07947 */ /* 0x000fea000383ffff */
.L_x_504:
[----:B---3--:R3:W4:Y:S02]  /*15ee0*/  SYNCS.PHASECHK.TRANS64.TRYWAIT P0, [R3+URZ+0x30840], R2 ;  /* 0x03084002030075a7 */ /* 0x008724000800017f */
[----:B----4-:R-:W-:Y:S05]  /*15ef0*/  @!P0 NANOSLEEP.SYNCS 0x989680 ;  /* 0x009896800000895d */ /* 0x010fea0003900000 */
[----:B------:R-:W4:Y:S02]  /*15f00*/  @!P0 SYNCS.PHASECHK.TRANS64 P0, [R3+URZ+0x30840], R2 ;  /* 0x03084002030085a7 */ /* 0x000f24000800007f */
[----:B----4-:R-:W-:Y:S05]  /*15f10*/  @!P0 BRA `(.L_x_504) ;  /* 0xfffffffc00f08947 */ /* 0x010fea000383ffff */
[----:B------:R-:W-:Y:S05]  /*15f20*/  BRA `(.L_x_601) ;  /* 0xffffffd400cc7947 */ /* 0x000fea000383ffff */
.L_x_506:
[----:B0-----:R0:W2:Y:S02]  /*15f30*/  SYNCS.PHASECHK.TRANS64.TRYWAIT P1, [R3+URZ+0x60], R24 ;  /* 0x00006018030075a7 */ /* 0x0010a4000802017f */
[----:B--2---:R-:W-:Y:S05]  /*15f40*/  @!P1 NANOSLEEP.SYNCS 0x989680 ;  /* 0x009896800000995d */ /* 0x004fea0003900000 */
[----:B------:R-:W2:Y:S02]  /*15f50*/  @!P1 SYNCS.PHASECHK.TRANS64 P1, [R3+URZ+0x60], R24 ;  /* 0x00006018030095a7 */ /* 0x000ea4000802007f */
[----:B--2---:R-:W-:Y:S05]  /*15f60*/  @!P1 BRA `(.L_x_506) ;  /* 0xfffffffc00f09947 */ /* 0x004fea000383ffff */
[----:B------:R-:W-:Y:S05]  /*15f70*/  BRA `(.L_x_602) ;  /* 0xffffffd800307947 */ /* 0x000fea000383ffff */
.L_x_511:
[----:B--2---:R2:W3:Y:S02]  /*15f80*/  SYNCS.PHASECHK.TRANS64.TRYWAIT P0, [R2+URZ+0x30840], R3 ;  /* 0x03084003020075a7 */ /* 0x0044e4000800017f */
[----:B---3--:R-:W-:Y:S05]  /*15f90*/  @!P0 NANOSLEEP.SYNCS 0x989680 ;  /* 0x009896800000895d */ /* 0x008fea0003900000 */
[----:B------:R-:W3:Y:S02]  /*15fa0*/  @!P0 SYNCS.PHASECHK.TRANS64 P0, [R2+URZ+0x30840], R3 ;  /* 0x03084003020085a7 */ /* 0x000ee4000800007f */
[----:B---3--:R-:W-:Y:S05]  /*15fb0*/  @!P0 BRA `(.L_x_511) ;  /* 0xfffffffc00f08947 */ /* 0x008fea000383ffff */
[----:B------:R-:W-:Y:S05]  /*15fc0*/  BRA `(.L_x_603) ;  /* 0xffffffdc000c7947 */ /* 0x000fea000383ffff */
.L_x_513:
[----:B0-----:R0:W2:Y:S02]  /*15fd0*/  SYNCS.PHASECHK.TRANS64.TRYWAIT P1, [R2+URZ+0x60], R3 ;  /* 0x00006003020075a7 */ /* 0x0010a4000802017f */
[----:B--2---:R-:W-:Y:S05]  /*15fe0*/  @!P1 NANOSLEEP.SYNCS 0x989680 ;  /* 0x009896800000995d */ /* 0x004fea0003900000 */
[----:B------:R-:W2:Y:S02]  /*15ff0*/  @!P1 SYNCS.PHASECHK.TRANS64 P1, [R2+URZ+0x60], R3 ;  /* 0x00006003020095a7 */ /* 0x000ea4000802007f */
[----:B--2---:R-:W-:Y:S05]  /*16000*/  @!P1 BRA `(.L_x_513) ;  /* 0xfffffffc00f09947 */ /* 0x004fea000383ffff */
[----:B------:R-:W-:Y:S05]  /*16010*/  BRA `(.L_x_604) ;  /* 0xffffffdc00747947 */ /* 0x000fea000383ffff */
.L_x_520:
[----:B---3--:R3:W4:Y:S02]  /*16020*/  SYNCS.PHASECHK.TRANS64.TRYWAIT P0, [R3+URZ+0x30860], R2 ;  /* 0x03086002030075a7 */ /* 0x008724000800017f */
[----:B----4-:R-:W-:Y:S05]  /*16030*/  @!P0 NANOSLEEP.SYNCS 0x989680 ;  /* 0x009896800000895d */ /* 0x010fea0003900000 */
[----:B------:R-:W4:Y:S02]  /*16040*/  @!P0 SYNCS.PHASECHK.TRANS64 P0, [R3+URZ+0x30860], R2 ;  /* 0x03086002030085a7 */ /* 0x000f24000800007f */
[----:B----4-:R-:W-:Y:S05]  /*16050*/  @!P0 BRA `(.L_x_520) ;  /* 0xfffffffc00f08947 */ /* 0x010fea000383ffff */
[----:B------:R-:W-:Y:S05]  /*16060*/  BRA `(.L_x_605) ;  /* 0xffffffe000347947 */ /* 0x000fea000383ffff */
.L_x_522:
[----:B------:R-:W-:Y:S01]  /*16070*/  BSSY B0, `(.L_x_606) ;  /* 0x0000008000007945 */ /* 0x000fe20003800000 */
[----:B0-----:R-:W-:Y:S02]  /*16080*/  IMAD.MOV.U32 R13, RZ, RZ, R16 ;  /* 0x000000ffff0d7224 */ /* 0x001fe400078e0010 */
[----:B------:R-:W-:Y:S02]  /*16090*/  IMAD.MOV.U32 R12, RZ, RZ, RZ ;  /* 0x000000ffff0c7224 */ /* 0x000fe400078e00ff */
[----:B------:R-:W-:Y:S02]  /*160a0*/  IMAD.MOV.U32 R11, RZ, RZ, 0x1f ;  /* 0x0000001fff0b7424 */ /* 0x000fe400078e00ff */
[----:B------:R-:W-:-:S07]  /*160b0*/  IMAD.MOV.U32 R15, RZ, RZ, -0x1 ;  /* 0xffffffffff0f7424 */ /* 0x000fce00078e00ff */
[----:B-12--5:R-:W-:Y:S05]  /*160c0*/  WARPSYNC.COLLECTIVE R15, `(.L_x_607) ;  /* 0x000000000f087348 */ /* 0x026fea0003c00000 */
[----:B------:R0:W3:Y:S02]  /*160d0*/  SHFL.IDX P6, R14, R13, R12, R11 ;  /* 0x0000000c0d0e7389 */ /* 0x0000e400000c000b */
[----:B0123-5:R-:W-:Y:S01]  /*160e0*/  ENDCOLLECTIVE ;  /* 0x000000000000791b */ /* 0x02ffe20003800000 */
.L_x_607:
[----:B------:R-:W-:Y:S05]  /*160f0*/  BSYNC B0 ;  /* 0x0000000000007941 */ /* 0x000fea0003800000 */
.L_x_606:
        /* <DEDUP_REMOVED lines=8> */
.L_x_608:
[----:B------:R-:W-:Y:S01]  /*16180*/  IMAD.MOV.U32 R4, RZ, RZ, R14 ;  /* 0x000000ffff047224 */ /* 0x000fe200078e000e */
[----:B------:R-:W-:Y:S06]  /*16190*/  BRA `(.L_x_609) ;  /* 0xffffffe0007c7947 */ /* 0x000fec000383ffff */
.L_x_525:
        /* <DEDUP_REMOVED lines=8> */
.L_x_611:
[----:B------:R-:W-:Y:S05]  /*16220*/  BSYNC B0 ;  /* 0x0000000000007941 */ /* 0x000fea0003800000 */
.L_x_610:
        /* <DEDUP_REMOVED lines=10> */
.L_x_612:
        /* <DEDUP_REMOVED lines=8> */
.L_x_613:
        /* <DEDUP_REMOVED lines=8> */
.L_x_614:
        /* <DEDUP_REMOVED lines=8> */
.L_x_615:
        /* <DEDUP_REMOVED lines=8> */
.L_x_616:
[----:B------:R-:W-:Y:S05]  /*164d0*/  BRA `(.L_x_617) ;  /* 0xffffffe000387947 */ /* 0x000fea000383ffff */
.L_x_530:
[----:B------:R-:W-:Y:S01]  /*164e0*/  BSSY B0, `(.L_x_618) ;  /* 0x0000008000007945 */ /* 0x000fe20003800000 */
[----:B-----5:R-:W-:Y:S02]  /*164f0*/  IMAD.MOV.U32 R13, RZ, RZ, R2 ;  /* 0x000000ffff0d7224 */ /* 0x020fe400078e0002 */
[----:B------:R-:W-:Y:S02]  /*16500*/  IMAD.MOV.U32 R12, RZ, RZ, 0x1 ;  /* 0x00000001ff0c7424 */ /* 0x000fe400078e00ff */
[----:B------:R-:W-:Y:S02]  /*16510*/  IMAD.MOV.U32 R11, RZ, RZ, RZ ;  /* 0x000000ffff0b7224 */ /* 0x000fe400078e00ff */
[----:B------:R-:W-:-:S07]  /*16520*/  IMAD.MOV.U32 R15, RZ, RZ, -0x1 ;  /* 0xffffffffff0f7424 */ /* 0x000fce00078e00ff */
[----:B01----:R-:W-:Y:S05]  /*16530*/  WARPSYNC.COLLECTIVE R15, `(.L_x_619) ;  /* 0x000000000f087348 */ /* 0x003fea0003c00000 */
[----:B------:R2:W3:Y:S02]  /*16540*/  SHFL.UP P6, R14, R13, R12, R11 ;  /* 0x0400000c0d0e7389 */ /* 0x0004e400000c000b */
[----:B0123--:R-:W-:Y:S01]  /*16550*/  ENDCOLLECTIVE ;  /* 0x000000000000791b */ /* 0x00ffe20003800000 */
.L_x_619:
[----:B------:R-:W-:Y:S05]  /*16560*/  BSYNC B0 ;  /* 0x0000000000007941 */ /* 0x000fea0003800000 */
.L_x_618:
        /* <DEDUP_REMOVED lines=10> */
.L_x_620:
        /* <DEDUP_REMOVED lines=8> */
.L_x_621:
        /* <DEDUP_REMOVED lines=8> */
.L_x_622:
        /* <DEDUP_REMOVED lines=8> */
.L_x_623:
        /* <DEDUP_REMOVED lines=8> */
.L_x_624:
[----:B------:R-:W-:Y:S05]  /*16810*/  BRA `(.L_x_625) ;  /* 0xffffffe000147947 */ /* 0x000fea000383ffff */
.L_x_532:
[----:B------:R-:W-:Y:S01]  /*16820*/  BSSY B0, `(.L_x_626) ;  /* 0x0000006000007945 */ /* 0x000fe20003800000 */
[----:B------:R-:W-:Y:S01]  /*16830*/  PLOP3.LUT P6, PT, P6, PT, PT, 0x8, 0x0 ;  /* 0x000000000000781c */ /* 0x000fe200037ce170 */
[----:B------:R-:W-:-:S12]  /*16840*/  IMAD.MOV.U32 R15, RZ, RZ, -0x1 ;  /* 0xffffffffff0f7424 */ /* 0x000fd800078e00ff */
[----:B01----:R-:W-:Y:S05]  /*16850*/  WARPSYNC.COLLECTIVE R15, `(.L_x_627) ;  /* 0x000000000f087348 */ /* 0x003fea0003c00000 */
[----:B------:R-:W-:Y:S01]  /*16860*/  VOTE.ANY R14, PT, P6 ;  /* 0x00000000000e7806 */ /* 0x000fe200030e0100 */
[----:B01----:R-:W-:Y:S06]  /*16870*/  ENDCOLLECTIVE ;  /* 0x000000000000791b */ /* 0x003fec0003800000 */
.L_x_627:
[----:B------:R-:W-:Y:S05]  /*16880*/  BSYNC B0 ;  /* 0x0000000000007941 */ /* 0x000fea0003800000 */
.L_x_626:
        /* <DEDUP_REMOVED lines=9> */
.L_x_628:
[----:B------:R-:W-:Y:S01]  /*16920*/  IMAD.MOV.U32 R17, RZ, RZ, R14 ;  /* 0x000000ffff117224 */ /* 0x000fe200078e000e */
[----:B------:R-:W-:Y:S06]  /*16930*/  BRA `(.L_x_629) ;  /* 0xffffffe000047947 */ /* 0x000fec000383ffff */
.L_x_534:
[----:B------:R-:W-:Y:S01]  /*16940*/  BSSY B0, `(.L_x_630) ;  /* 0x0000007000007945 */ /* 0x000fe20003800000 */
[----:B------:R-:W-:Y:S02]  /*16950*/  IMAD.MOV.U32 R13, RZ, RZ, R3 ;  /* 0x000000ffff0d7224 */ /* 0x000fe400078e0003 */
[----:B------:R-:W-:Y:S02]  /*16960*/  IMAD.MOV.U32 R11, RZ, RZ, 0x1f ;  /* 0x0000001fff0b7424 */ /* 0x000fe400078e00ff */
[----:B------:R-:W-:-:S07]  /*16970*/  IMAD.MOV.U32 R15, RZ, RZ, -0x1 ;  /* 0xffffffffff0f7424 */ /* 0x000fce00078e00ff */
[----:B0123--:R-:W-:Y:S05]  /*16980*/  WARPSYNC.COLLECTIVE R15, `(.L_x_631) ;  /* 0x000000000f087348 */ /* 0x00ffea0003c00000 */
[----:B------:R4:W0:Y:S02]  /*16990*/  SHFL.IDX P6, R14, R13, R12, R11 ;  /* 0x0000000c0d0e7389 */ /* 0x00082400000c000b */
[----:B01234-:R-:W-:Y:S01]  /*169a0*/  ENDCOLLECTIVE ;  /* 0x000000000000791b */ /* 0x01ffe20003800000 */
.L_x_631:
[----:B------:R-:W-:Y:S05]  /*169b0*/  BSYNC B0 ;  /* 0x0000000000007941 */ /* 0x000fea0003800000 */
.L_x_630:
[----:B------:R-:W-:Y:S05]  /*169c0*/  BRA `(.L_x_533) ;  /* 0xffffffdc00fc7947 */ /* 0x000fea000383ffff */
.L_x_538:
[----:B0-----:R0:W2:Y:S02]  /*169d0*/  SYNCS.PHASECHK.TRANS64.TRYWAIT P0, [R9+URZ+0x30820], R0 ;  /* 0x03082000090075a7 */ /* 0x0010a4000800017f */
[----:B--2---:R-:W-:Y:S05]  /*169e0*/  @!P0 NANOSLEEP.SYNCS 0x989680 ;  /* 0x009896800000895d */ /* 0x004fea0003900000 */
[----:B------:R-:W2:Y:S02]  /*169f0*/  @!P0 SYNCS.PHASECHK.TRANS64 P0, [R9+URZ+0x30820], R0 ;  /* 0x03082000090085a7 */ /* 0x000ea4000800007f */
[----:B--2---:R-:W-:Y:S05]  /*16a00*/  @!P0 BRA `(.L_x_538) ;  /* 0xfffffffc00f08947 */ /* 0x004fea000383ffff */
[----:B------:R-:W-:Y:S05]  /*16a10*/  BRA `(.L_x_632) ;  /* 0xffffffe000d87947 */ /* 0x000fea000383ffff */
.L_x_539:
        /* <DEDUP_REMOVED lines=11> */
.L_x_634:
[----:B------:R-:W-:Y:S05]  /*16ad0*/  BSYNC B0 ;  /* 0x0000000000007941 */ /* 0x000fea0003800000 */
.L_x_633:
[----:B------:R-:W-:Y:S05]  /*16ae0*/  BRA `(.L_x_635) ;  /* 0xffffffe000c07947 */ /* 0x000fea000383ffff */
.L_x_540:
[----:B------:R-:W-:Y:S01]  /*16af0*/  BSSY B0, `(.L_x_636) ;  /* 0x0000006000007945 */ /* 0x000fe20003800000 */
[----:B------:R-:W-:-:S07]  /*16b00*/  IMAD.MOV.U32 R15, RZ, RZ, -0x1 ;  /* 0xffffffffff0f7424 */ /* 0x000fce00078e00ff */
[----:B01----:R-:W-:Y:S05]  /*16b10*/  WARPSYNC.COLLECTIVE R15, `(.L_x_637) ;  /* 0x000000000f0c7348 */ /* 0x003fea0003c00000 */
[----:B------:R-:W-:Y:S02]  /*16b20*/  ELECT P6, UR62, PT ;  /* 0x00000000003e782f */ /* 0x000fe400038c0000 */
[----:B------:R-:W-:Y:S01]  /*16b30*/  MOV R14, UR62 ;  /* 0x0000003e000e7c02 */ /* 0x000fe20008000f00 */
[----:B01----:R-:W-:Y:S10]  /*16b40*/  ENDCOLLECTIVE ;  /* 0x000000000000791b */ /* 0x003ff40003800000 */
.L_x_637:
[----:B------:R-:W-:Y:S05]  /*16b50*/  BSYNC B0 ;  /* 0x0000000000007941 */ /* 0x000fea0003800000 */
.L_x_636:
[----:B------:R-:W-:Y:S05]  /*16b60*/  BRA `(.L_x_638) ;  /* 0xffffffe000b47947 */ /* 0x000fea000383ffff */
.L_x_542:
[----:B0-----:R0:W2:Y:S02]  /*16b70*/  SYNCS.PHASECHK.TRANS64.TRYWAIT P0, [R7+URZ], R2 ;  /* 0x00000002070075a7 */ /* 0x0010a4000800017f */
[----:B--2---:R-:W-:Y:S05]  /*16b80*/  @!P0 NANOSLEEP.SYNCS 0x989680 ;  /* 0x009896800000895d */ /* 0x004fea0003900000 */
[----:B------:R-:W2:Y:S02]  /*16b90*/  @!P0 SYNCS.PHASECHK.TRANS64 P0, [R7+URZ], R2 ;  /* 0x00000002070085a7 */ /* 0x000ea4000800007f */
[----:B--2---:R-:W-:Y:S05]  /*16ba0*/  @!P0 BRA `(.L_x_542) ;  /* 0xfffffffc00f08947 */ /* 0x004fea000383ffff */
[----:B------:R-:W-:Y:S05]  /*16bb0*/  BRA `(.L_x_639) ;  /* 0xffffffe000e87947 */ /* 0x000fea000383ffff */
.L_x_543:
[----:B--2---:R2:W3:Y:S02]  /*16bc0*/  SYNCS.PHASECHK.TRANS64.TRYWAIT P0, [R3+URZ], R0 ;  /* 0x00000000030075a7 */ /* 0x0044e4000800017f */
[----:B---3--:R-:W-:Y:S05]  /*16bd0*/  @!P0 NANOSLEEP.SYNCS 0x989680 ;  /* 0x009896800000895d */ /* 0x008fea0003900000 */
[----:B------:R-:W3:Y:S02]  /*16be0*/  @!P0 SYNCS.PHASECHK.TRANS64 P0, [R3+URZ], R0 ;  /* 0x00000000030085a7 */ /* 0x000ee4000800007f */
[----:B---3--:R-:W-:Y:S05]  /*16bf0*/  @!P0 BRA `(.L_x_543) ;  /* 0xfffffffc00f08947 */ /* 0x008fea000383ffff */
[----:B------:R-:W-:Y:S05]  /*16c00*/  BRA `(.L_x_640) ;  /* 0xffffffe000dc7947 */ /* 0x000fea000383ffff */
.L_x_545:
[----:B--2---:R2:W3:Y:S02]  /*16c10*/  SYNCS.PHASECHK.TRANS64.TRYWAIT P0, [R5+URZ], R2 ;  /* 0x00000002050075a7 */ /* 0x0044e4000800017f */
[----:B---3--:R-:W-:Y:S05]  /*16c20*/  @!P0 NANOSLEEP.SYNCS 0x989680 ;  /* 0x009896800000895d */ /* 0x008fea0003900000 */
[----:B------:R-:W3:Y:S02]  /*16c30*/  @!P0 SYNCS.PHASECHK.TRANS64 P0, [R5+URZ], R2 ;  /* 0x00000002050085a7 */ /* 0x000ee4000800007f */
[----:B---3--:R-:W-:Y:S05]  /*16c40*/  @!P0 BRA `(.L_x_545) ;  /* 0xfffffffc00f08947 */ /* 0x008fea000383ffff */
[----:B------:R-:W-:Y:S05]  /*16c50*/  BRA `(.L_x_641) ;  /* 0xffffffe000e07947 */ /* 0x000fea000383ffff */
.L_x_642:
        /* <DEDUP_REMOVED lines=10> */
.L_x_2278:


//--------------------- .text._ZN7cutlass13device_kernelIN5flash11enable_sm90INS1_16FlashAttnFwdSm90INS1_25CollectiveMainloopFwdSm90ILi2EN4cute5tupleIJNS5_1CILi1EEES8_S8_EEENS6_IJNS7_ILi192EEENS7_ILi128EEENS7_ILi64EEEEEELi64ENS_10bfloat16_tEfNS_4arch4Sm90ELb0ELb1ELb0ELb0ELb0ELb0ELb0ELb1ELb1ELb0ELb0ELb0EEENS1_21CollectiveEpilogueFwdINS6_IJSA_SC_SB_EEES9_SE_SG_Li384ELb0ELb0ELb0ELb0EEENS1_30DynamicPersistentTileSchedulerILi384ELi32ELb0ELb0ELb1EEEEEEEEEvNT_6ParamsE --------------------------
	.section	.text._ZN7cutlass13device_kernelIN5flash11enable_sm90INS1_16FlashAttnFwdSm90INS1_25CollectiveMainloopFwdSm90ILi2EN4cute5tupleIJNS5_1CILi1EEES8_S8_EEENS6_IJNS7_ILi192EEENS7_ILi128EEENS7_ILi64EEEEEELi64ENS_10bfloat16_tEfNS_4arch4Sm90ELb0ELb1ELb0ELb0ELb0ELb0ELb0ELb1ELb1ELb0ELb0ELb0EEENS1_21CollectiveEpilogueFwdINS6_IJSA_SC_SB_EEES9_SE_SG_Li384ELb0ELb0ELb0ELb0EEENS1_30DynamicPersistentTileSchedulerILi384ELi32ELb0ELb0ELb1EEEEEEEEEvNT_6ParamsE,"ax",@progbits
	.align	128
.text._ZN7cutlass13device_kernelIN5flash11enable_sm90INS1_16FlashAttnFwdSm90INS1_25CollectiveMainloopFwdSm90ILi2EN4cute5tupleIJNS5_1CILi1EEES8_S8_EEENS6_IJNS7_ILi192EEENS7_ILi128EEENS7_ILi64EEEEEELi64ENS_10bfloat16_tEfNS_4arch4Sm90ELb0ELb1ELb0ELb0ELb0ELb0ELb0ELb1ELb1ELb0ELb0ELb0EEENS1_21CollectiveEpilogueFwdINS6_IJSA_SC_SB_EEES9_SE_SG_Li384ELb0ELb0ELb0ELb0EEENS1_30DynamicPersistentTileSchedulerILi384ELi32ELb0ELb0ELb1EEEEEEEEEvNT_6ParamsE:
        .type           _ZN7cutlass13device_kernelIN5flash11enable_sm90INS1_16FlashAttnFwdSm90INS1_25CollectiveMainloopFwdSm90ILi2EN4cute5tupleIJNS5_1CILi1EEES8_S8_EEENS6_IJNS7_ILi192EEENS7_ILi128EEENS7_ILi64EEEEEELi64ENS_10bfloat16_tEfNS_4arch4Sm90ELb0ELb1ELb0ELb0ELb0ELb0ELb0ELb1ELb1ELb0ELb0ELb0EEENS1_21CollectiveEpilogueFwdINS6_IJSA_SC_SB_EEES9_SE_SG_Li384ELb0ELb0ELb0ELb0EEENS1_30DynamicPersistentTileSchedulerILi384ELi32ELb0ELb0ELb1EEEEEEEEEvNT_6ParamsE,@function
        .size           _ZN7cutlass13device_kernelIN5flash11enable_sm90INS1_16FlashAttnFwdSm90INS1_25CollectiveMainloopFwdSm90ILi2EN4cute5tupleIJNS5_1CILi1EEES8_S8_EEENS6_IJNS7_ILi192EEENS7_ILi128EEENS7_ILi64EEEEEELi64ENS_10bfloat16_tEfNS_4arch4Sm90ELb0ELb1ELb0ELb0ELb0ELb0ELb0ELb1ELb1ELb0ELb0ELb0EEENS1_21CollectiveEpilogueFwdINS6_IJSA_SC_SB_EEES9_SE_SG_Li384ELb0ELb0ELb0ELb0EEENS1_30DynamicPersistentTileSchedulerILi384ELi32ELb0ELb0ELb1EEEEEEEEEvNT_6ParamsE,(.L_x_2279 - _ZN7cutlass13device_kernelIN5flash11enable_sm90INS1_16FlashAttnFwdSm90INS1_25CollectiveMainloopFwdSm90ILi2EN4cute5tupleIJNS5_1CILi1EEES8_S8_EEENS6_IJNS7_ILi192EEENS7_ILi128EEENS7_ILi64EEEEEELi64ENS_10bfloat16_tEfNS_4arch4Sm90ELb0ELb1ELb0ELb0ELb0ELb0ELb0ELb1ELb1ELb0ELb0ELb0EEENS1_21CollectiveEpilogueFwdINS6_IJSA_SC_SB_EEES9_SE_SG_Li384ELb0ELb0ELb0ELb0EEENS1_30DynamicPersistentTileSchedulerILi384ELi32ELb0ELb0ELb1EEEEEEEEEvNT_6ParamsE)
        .other          _ZN7cutlass13device_kernelIN5flash11enable_sm90INS1_16FlashAttnFwdSm90INS1_25CollectiveMainloopFwdSm90ILi2EN4cute5tupleIJNS5_1CILi1EEES8_S8_EEENS6_IJNS7_ILi192EEENS7_ILi128EEENS7_ILi64EEEEEELi64ENS_10bfloat16_tEfNS_4arch4Sm90ELb0ELb1ELb0ELb0ELb0ELb0ELb0ELb1ELb1ELb0ELb0ELb0EEENS1_21CollectiveEpilogueFwdINS6_IJSA_SC_SB_EEES9_SE_SG_Li384ELb0ELb0ELb0ELb0EEENS1_30DynamicPersistentTileSchedulerILi384ELi32ELb0ELb0ELb1EEEEEEEEEvNT_6ParamsE,@"STO_CUDA_ENTRY STV_DEFAULT"
_ZN7cutlass13device_kernelIN5flash11enable_sm90INS1_16FlashAttnFwdSm90INS1_25CollectiveMainloopFwdSm90ILi2EN4cute5tupleIJNS5_1CILi1EEES8_S8_EEENS6_IJNS7_ILi192EEENS7_ILi128EEENS7_ILi64EEEEEELi64ENS_10bfloat16_tEfNS_4arch4Sm90ELb0ELb1ELb0ELb0ELb0ELb0ELb0ELb1ELb1ELb0ELb0ELb0EEENS1_21CollectiveEpilogueFwdINS6_IJSA_SC_SB_EEES9_SE_SG_Li384ELb0ELb0ELb0ELb0EEENS1_30DynamicPersistentTileSchedulerILi384ELi32ELb0ELb0ELb1EEEEEEEEEvNT_6ParamsE:
[----:B------:R-:W1:Y:S01]  /*0000*/  LDC R1, c[0x0][0x28] ;  /* 0x00000a00ff017b82 */ /* 0x000e620000000800 */
[----:B------:R-:W2:Y:S01]  /*0010*/  S2R R2, SR_TID.X ;  /* 0x0000000000027919 */ /* 0x000ea20000002100 */
[----:B------:R-:W-:Y:S01]  /*0020*/  ELECT P0, URZ, PT ;  /* 0x00000000003f782f */ /* 0x000fe20003800000 */
[----:B------:R-:W-:Y:S01]  /*0030*/  BSSY B0, `(.L_x_643) ;  /* 0x0000014000007945 */ /* 0x000fe20003800000 */
[--C-:B--2---:R-:W-:Y:S02]  /*0040*/  SHF.R.U32.HI R0, RZ, 0x5, R2.reuse ;  /* 0x00000005ff007819 */ /* 0x104fe40000011602 */
[----:B------:R-:W-:-:S03]  /*0050*/  SHF.R.U32.HI R16, RZ, 0x7, R2 ;  /* 0x00000007ff107819 */ /* 0x000fc60000011602 */
[----:B------:R-:W2:Y:S02]  /*0060*/  SHFL.IDX PT, R3, R0, RZ, 0x1f ;  /* 0x00001fff00037589 */ /* 0x000ea400000e0000 */
[----:B--2---:R-:W-:-:S13]  /*0070*/  ISETP.EQ.AND P0, PT, R3, RZ, P0 ;  /* 0x000000ff0300720c */ /* 0x004fda0000702270 */
[----:B-1----:R-:W-:Y:S05]  /*0080*/  @!P0 BRA `(.L_x_644) ;  /* 0x0000000000388947 */ /* 0x002fea0003800000 */
        /* <DEDUP_REMOVED lines=14> */
.L_x_644:
[----:B------:R-:W-:Y:S05]  /*0170*/  BSYNC B0 ;  /* 0x0000000000007941 */ /* 0x000fea0003800000 */
.L_x_643:
[----:B------:R-:W-:Y:S01]  /*0180*/  VOTEU.ANY UP0, P0 ;  /* 0x00000000003f7886 */ /* 0x000fe20000000100 */
[----:B------:R-:W1:Y:S01]  /*0190*/  SHFL.IDX PT, R4, R16, RZ, 0x1f ;  /* 0x00001fff10047589 */ /* 0x000e6200000e0000 */
[----:B------:R-:W-:Y:S01]  /*01a0*/  UMOV UR4, 0x1 ;  /* 0x0000000100047882 */ /* 0x000fe20000000000 */
[----:B------:R-:W-:Y:S01]  /*01b0*/  VOTEU.ANY UP1, P0 ;  /* 0x00000000003f7886 */ /* 0x000fe20000020100 */
[----:B------:R-:W-:Y:S01]  /*01c0*/  VOTEU.ANY UP2, P0 ;  /* 0x00000000003f7886 */ /* 0x000fe20000040100 */
[----:B------:R-:W2:Y:S01]  /*01d0*/  @UP0 S2UR UR7, SR_CgaCtaId ;  /* 0x00000000000709c3 */ /* 0x000ea20000008800 */
[----:B------:R-:W3:Y:S01]  /*01e0*/  SHFL.IDX PT, R3, R0, RZ, 0x1f ;  /* 0x00001fff00037589 */ /* 0x000ee200000e0000 */
[----:B------:R-:W-:Y:S01]  /*01f0*/  @UP0 UMOV UR6, 0x400 ;  /* 0x0000040000060882 */ /* 0x000fe20000000000 */
[----:B------:R-:W-:-:S04]  /*0200*/  @UP0 UIADD3 UR4, -UR4, 0x100000, URZ ;  /* 0x0010000004040890 */ /* 0x000fc8000fffe13f */
[----:B------:R-:W-:Y:S02]  /*0210*/  @UP0 USHF.L.U32 UR5, UR4, 0xb, URZ ;  /* 0x0000000b04050899 */ /* 0x000fe4000800063f */
[----:B------:R-:W-:Y:S01]  /*0220*/  @UP0 USHF.L.U32 UR4, UR4, 0x1, URZ ;  /* 0x0000000104040899 */ /* 0x000fe2000800063f */
[----:B-1----:R-:W-:Y:S01]  /*0230*/  R2UR UR8, R4 ;  /* 0x00000000040872ca */ /* 0x002fe200000e0000 */
[----:B--2---:R-:W-:Y:S01]  /*0240*/  @UP0 ULEA UR6, UR7, UR6, 0x18 ;  /* 0x0000000607060291 */ /* 0x004fe2000f8ec03f */
[----:B---3--:R-:W-:-:S11]  /*0250*/  ISETP.NE.AND P1, PT, R3, RZ, PT ;  /* 0x000000ff0300720c */ /* 0x008fd60003f25270 */
[----:B------:R-:W-:Y:S01]  /*0260*/  UISETP.NE.AND UP0, UPT, UR8, URZ, UPT ;  /* 0x0000003f0800728c */ /* 0x000fe2000bf05270 */
[----:B------:R-:W1:Y:S02]  /*0270*/  FENCE.VIEW.ASYNC.S ;  /* 0x00000000000073c6 */ /* 0x000e640000000000 */
[----:B-1----:R1:W2:Y:S01]  /*0280*/  @UP1 SYNCS.EXCH.64 URZ, [UR6+0x16800], UR4 ;  /* 0x01680004063f15b2 */ /* 0x0022a20008000100 */
[----:B------:R1:W3:Y:S01]  /*0290*/  @UP2 SYNCS.EXCH.64 URZ, [UR6+0x16820], UR4 ;  /* 0x01682004063f25b2 */ /* 0x0002e20008000100 */
[----:B------:R-:W-:Y:S06]  /*02a0*/  @P1 BRA `(.L_x_645) ;  /* 0x0000000000481947 */ /* 0x000fec0003800000 */
[----:B-1----:R-:W1:Y:S01]  /*02b0*/  S2UR UR5, SR_CgaCtaId ;  /* 0x00000000000579c3 */ /* 0x002e620000008800 */
        /* <DEDUP_REMOVED lines=15> */
[----:B------:R4:W1:Y:S02]  /*03b0*/  SYNCS.EXCH.64 URZ, [UR8+0x16848], UR4 ;  /* 0x01684804083f75b2 */ /* 0x0008640008000100 */
[----:B----4-:R-:W-:Y:S01]  /*03c0*/  NOP ;  /* 0x0000000000007918 */ /* 0x010fe20000000000 */
.L_x_645:
[----:B------:R-:W4:Y:S01]  /*03d0*/  SHFL.IDX PT, R3, R0, RZ, 0x1f ;  /* 0x00001fff00037589 */ /* 0x000f2200000e0000 */
[----:B------:R-:W-:Y:S01]  /*03e0*/  NOP ;  /* 0x0000000000007918 */ /* 0x000fe20000000000 */
[----:B----4-:R-:W-:-:S13]  /*03f0*/  ISETP.NE.AND P0, PT, R3, RZ, PT ;  /* 0x000000ff0300720c */ /* 0x010fda0003f05270 */
        /* <DEDUP_REMOVED lines=19> */
.L_x_646:
[----:B------:R-:W4:Y:S01]  /*0530*/  SHFL.IDX PT, R3, R0, RZ, 0x1f ;  /* 0x00001fff00037589 */ /* 0x000f2200000e0000 */
[----:B------:R-:W-:Y:S01]  /*0540*/  NOP ;  /* 0x0000000000007918 */ /* 0x000fe20000000000 */
[----:B----4-:R-:W-:-:S13]  /*0550*/  ISETP.NE.AND P0, PT, R3, RZ, PT ;  /* 0x000000ff0300720c */ /* 0x010fda0003f05270 */
        /* <DEDUP_REMOVED lines=13> */
[----:B------:R4:W1:Y:S02]  /*0630*/  SYNCS.EXCH.64 URZ, [UR6+0x16888], UR4 ;  /* 0x01688804063f75b2 */ /* 0x0008640008000100 */
[----:B----4-:R-:W-:Y:S01]  /*0640*/  NOP ;  /* 0x0000000000007918 */ /* 0x010fe20000000000 */
.L_x_647:
        /* <DEDUP_REMOVED lines=22> */
.L_x_648:
        /* <DEDUP_REMOVED lines=22> */
.L_x_649:
[----:B------:R-:W-:Y:S01]  /*0910*/  PLOP3.LUT P0, PT, PT, PT, UP0, 0x80, 0x0 ;  /* 0x000000000000781c */ /* 0x000fe20003f0f008 */
[----:B------:R-:W-:Y:S01]  /*0920*/  UMOV UR38, 0x1 ;  /* 0x0000000100267882 */ /* 0x000fe20000000000 */
[----:B------:R-:W-:Y:S01]  /*0930*/  NOP ;  /* 0x0000000000007918 */ /* 0x000fe20000000000 */
[----:B------:R-:W-:Y:S01]  /*0940*/  USEL UR38, UR38, 0x2, !UP0 ;  /* 0x0000000226267887 */ /* 0x000fe2000c000000 */
[----:B------:R-:W-:Y:S01]  /*0950*/  LOP3.LUT R17, R2, 0x7f, RZ, 0xc0, !PT ;  /* 0x0000007f02117812 */ /* 0x000fe200078ec0ff */
[----:B------:R-:W-:Y:S01]  /*0960*/  ULDC.64 UR50, c[0x0][0x208] ;  /* 0x0000820000327ab9 */ /* 0x000fe20000000a00 */
[----:B-123--:R-:W-:Y:S07]  /*0970*/  BAR.SYNC.DEFER_BLOCKING 0x0 ;  /* 0x0000000000007b1d */ /* 0x00efee0000010000 */
[----:B------:R-:W-:Y:S05]  /*0980*/  @!P0 BRA `(.L_x_650) ;  /* 0x000000cc00d48947 */ /* 0x000fea0003800000 */
.L_x_651:
[----:B------:R-:W-:-:S08]  /*0990*/  NOP ;  /* 0x0000000000007918 */ /* 0x000fd00000000000 */
[----:B------:R-:W1:Y:S02]  /*09a0*/  USETMAXREG.TRY_ALLOC.CTAPOOL UP0, 0xa0 ;  /* 0x000000a0000079c8 */ /* 0x000e640008000600 */
[----:B-1----:R-:W-:-:S13]  /*09b0*/  PLOP3.LUT P0, PT, PT, PT, UP0, 0x80, 0x0 ;  /* 0x000000000000781c */ /* 0x002fda0003f0f008 */
[----:B------:R-:W-:Y:S05]  /*09c0*/  @!P0 BRA `(.L_x_651) ;  /* 0xfffffffc00f08947 */ /* 0x000fea000383ffff */
[----:B------:R-:W-:Y:S01]  /*09d0*/  LOP3.LUT R0, R2, 0xffffff80, RZ, 0xc0, !PT ;  /* 0xffffff8002007812 */ /* 0x000fe200078ec0ff */
[----:B------:R-:W1:Y:S08]  /*09e0*/  S2UR UR7, SR_CTAID.X ;  /* 0x00000000000779c3 */ /* 0x000e700000002500 */
[----:B------:R-:W-:Y:S08]  /*09f0*/  BAR.ARV 0x4, 0x1a0 ;  /* 0x0106800000007b1d */ /* 0x000ff00000002000 */
[----:B------:R-:W-:Y:S06]  /*0a00*/  BAR.ARV 0x8, 0x1a0 ;  /* 0x0206800000007b1d */ /* 0x000fec0000002000 */
[----:B------:R-:W-:-:S02]  /*0a10*/  ISETP.NE.AND P0, PT, R0, 0x80, PT ;  /* 0x000000800000780c */ /* 0x000fc40003f05270 */
[----:B------:R-:W1:Y:S11]  /*0a20*/  LDC R0, c[0x0][0xda8] ;  /* 0x00036a00ff007b82 */ /* 0x000e760000000800 */
[----:B------:R-:W-:Y:S06]  /*0a30*/  @!P0 BAR.ARV 0x9, 0x100 ;  /* 0x0244000000008b1d */ /* 0x000fec0000002000 */
[----:B-1----:R-:W-:-:S13]  /*0a40*/  ISETP.LE.AND P0, PT, R0, UR7, PT ;  /* 0x0000000700007c0c */ /* 0x002fda000bf03270 */
[----:B------:R-:W-:Y:S05]  /*0a50*/  @P0 EXIT ;  /* 0x000000000000094d */ /* 0x000fea0003800000 */
[----:B------:R-:W-:Y:S01]  /*0a60*/  VIADD R0, R2, 0xffffff80 ;  /* 0xffffff8002007836 */ /* 0x000fe20000000000 */
[----:B------:R-:W1:Y:S01]  /*0a70*/  S2UR UR4, SR_CgaCtaId ;  /* 0x00000000000479c3 */ /* 0x000e620000008800 */
[----:B------:R-:W-:Y:S01]  /*0a80*/  UMOV UR40, 0x400 ;  /* 0x0000040000287882 */ /* 0x000fe20000000000 */
[----:B------:R-:W-:Y:S02]  /*0a90*/  ULOP3.LUT UR46, UR38, 0x1, URZ, 0xfc, !UPT ;  /* 0x00000001262e7892 */ /* 0x000fe4000f8efc3f */
[----:B------:R-:W-:Y:S01]  /*0aa0*/  SHF.R.S32.HI R3, RZ, 0x1f, R0 ;  /* 0x0000001fff037819 */ /* 0x000fe20000011400 */
[----:B------:R-:W-:Y:S01]  /*0ab0*/  UMOV UR36, URZ ;  /* 0x0000003f00247c82 */ /* 0x000fe20008000000 */
[----:B------:R-:W-:Y:S01]  /*0ac0*/  UMOV UR37, URZ ;  /* 0x0000003f00257c82 */ /* 0x000fe20008000000 */
[----:B------:R-:W-:Y:S01]  /*0ad0*/  UMOV UR39, URZ ;  /* 0x0000003f00277c82 */ /* 0x000fe20008000000 */
[----:B------:R-:W-:Y:S01]  /*0ae0*/  LEA.HI R4, R3, R0, RZ, 0x7 ;  /* 0x0000000003047211 */ /* 0x000fe200078f38ff */
[----:B------:R-:W2:Y:S03]  /*0af0*/  S2UR UR6, SR_SWINHI ;  /* 0x00000000000679c3 */ /* 0x000ea60000002f00 */
[----:B------:R-:W-:-:S02]  /*0b00*/  LOP3.LUT R5, R4, 0xffffff80, RZ, 0xc0, !PT ;  /* 0xffffff8004057812 */ /* 0x000fc400078ec0ff */
[----:B------:R-:W-:-:S03]  /*0b10*/  SHF.R.S32.HI R4, RZ, 0x7, R4 ;  /* 0x00000007ff047819 */ /* 0x000fc60000011404 */
[----:B------:R-:W-:Y:S01]  /*0b20*/  IMAD.IADD R17, R0, 0x1, -R5 ;  /* 0x0000000100117824 */ /* 0x000fe200078e0a05 */
[CC--:B------:R-:W-:Y:S02]  /*0b30*/  LEA.HI R5, R3.reuse, R0.reuse, RZ, 0x4 ;  /* 0x0000000003057211 */ /* 0x0c0fe400078f20ff */
[----:B------:R-:W-:Y:S02]  /*0b40*/  LEA.HI R3, R3, R0, RZ, 0x5 ;  /* 0x0000000003037211 */ /* 0x000fe400078f28ff */
[----:B------:R-:W-:Y:S02]  /*0b50*/  SHF.R.S32.HI R8, RZ, 0x1f, R17 ;  /* 0x0000001fff087819 */ /* 0x000fe40000011411 */
[C---:B------:R-:W-:Y:S01]  /*0b60*/  LOP3.LUT R7, R5.reuse, 0x3fffff0, RZ, 0xc0, !PT ;  /* 0x03fffff005077812 */ /* 0x040fe200078ec0ff */
[----:B-1----:R-:W-:Y:S01]  /*0b70*/  ULEA UR40, UR4, UR40, 0x18 ;  /* 0x0000002804287291 */ /* 0x002fe2000f8ec03f */
[----:B------:R-:W-:Y:S02]  /*0b80*/  SHF.R.S32.HI R6, RZ, 0x4, R5 ;  /* 0x00000004ff067819 */ /* 0x000fe40000011405 */
[----:B------:R-:W-:Y:S01]  /*0b90*/  LEA.HI R9, R8, R17, RZ, 0x2 ;  /* 0x0000001108097211 */ /* 0x000fe200078f10ff */
[----:B------:R-:W-:Y:S01]  /*0ba0*/  IMAD.IADD R7, R0, 0x1, -R7 ;  /* 0x0000000100077824 */ /* 0x000fe200078e0a07 */
[----:B------:R-:W-:-:S02]  /*0bb0*/  LEA.HI R5, R5, R6, RZ, 0x1 ;  /* 0x0000000605057211 */ /* 0x000fc400078f08ff */
[----:B------:R-:W-:Y:S01]  /*0bc0*/  SHF.R.S32.HI R0, RZ, 0x5, R3 ;  /* 0x00000005ff007819 */ /* 0x000fe20000011403 */
[----:B------:R-:W-:Y:S01]  /*0bd0*/  UMOV UR4, UR40 ;  /* 0x0000002800047c82 */ /* 0x000fe20008000000 */
[----:B--2---:R-:W-:Y:S01]  /*0be0*/  UMOV UR5, UR6 ;  /* 0x0000000600057c82 */ /* 0x004fe20008000000 */
[--C-:B------:R-:W-:Y:S01]  /*0bf0*/  SHF.R.S32.HI R3, RZ, 0x2, R9.reuse ;  /* 0x00000002ff037819 */ /* 0x100fe20000011409 */
[----:B------:R-:W-:Y:S01]  /*0c00*/  IMAD.U32 R22, RZ, RZ, UR4 ;  /* 0x00000004ff167e24 */ /* 0x000fe2000f8e00ff */
[----:B------:R-:W-:Y:S01]  /*0c10*/  SHF.R.S32.HI R10, RZ, 0x1f, R9 ;  /* 0x0000001fff0a7819 */ /* 0x000fe20000011409 */
[----:B------:R-:W-:Y:S01]  /*0c20*/  IMAD R12, R0, 0x10, R7 ;  /* 0x00000010000c7824 */ /* 0x000fe200078e0207 */
[----:B------:R-:W-:Y:S01]  /*0c30*/  LOP3.LUT R5, R5, 0x1ffffffe, RZ, 0xc0, !PT ;  /* 0x1ffffffe05057812 */ /* 0x000fe200078ec0ff */
[----:B------:R-:W-:Y:S01]  /*0c40*/  IMAD.HI R0, R4, 0x55555556, RZ ;  /* 0x5555555604007827 */ /* 0x000fe200078e02ff */
[----:B------:R-:W-:Y:S01]  /*0c50*/  LEA.HI R10, R10, R3, RZ, 0x3 ;  /* 0x000000030a0a7211 */ /* 0x000fe200078f18ff */
[----:B------:R-:W-:Y:S01]  /*0c60*/  UMOV UR4, UR7 ;  /* 0x0000000700047c82 */ /* 0x000fe20008000000 */
[----:B------:R-:W-:Y:S01]  /*0c70*/  LEA.HI R8, R8, R17, RZ, 0x5 ;  /* 0x0000001108087211 */ /* 0x000fe200078f28ff */
[----:B------:R-:W-:Y:S01]  /*0c80*/  IMAD.IADD R5, R6, 0x1, -R5 ;  /* 0x0000000106057824 */ /* 0x000fe200078e0a05 */
[----:B------:R-:W-:Y:S01]  /*0c90*/  LOP3.LUT R10, R10, 0xfffffff8, RZ, 0xc0, !PT ;  /* 0xfffffff80a0a7812 */ /* 0x000fe200078ec0ff */
[----:B------:R-:W-:Y:S01]  /*0ca0*/  IMAD.U32 R23, RZ, RZ, UR5 ;  /* 0x00000005ff177e24 */ /* 0x000fe2000f8e00ff */
[----:B------:R-:W-:Y:S01]  /*0cb0*/  SHF.R.S32.HI R8, RZ, 0x5, R8 ;  /* 0x00000005ff087819 */ /* 0x000fe20000011408 */
[----:B------:R-:W-:Y:S01]  /*0cc0*/  IMAD R12, R12, 0x8, R5 ;  /* 0x000000080c0c7824 */ /* 0x000fe200078e0205 */
[----:B------:R-:W-:Y:S01]  /*0cd0*/  LEA.HI R5, R0, R0, RZ, 0x1 ;  /* 0x0000000000057211 */ /* 0x000fe200078f08ff */
[----:B------:R-:W-:Y:S01]  /*0ce0*/  IMAD.IADD R7, R3, 0x1, -R10 ;  /* 0x0000000103077824 */ /* 0x000fe200078e0a0a */
[----:B------:R-:W-:Y:S01]  /*0cf0*/  LOP3.LUT R0, R9, 0x7ffffffc, RZ, 0xc0, !PT ;  /* 0x7ffffffc09007812 */ /* 0x000fe200078ec0ff */
[----:B------:R-:W-:-:S02]  /*0d00*/  IMAD.SHL.U32 R3, R12, 0x8, RZ ;  /* 0x000000080c037824 */ /* 0x000fc400078e00ff */
[----:B------:R-:W-:Y:S02]  /*0d10*/  IMAD R5, R5, -0x3, R4 ;  /* 0xfffffffd05057824 */ /* 0x000fe400078e0204 */
[----:B------:R-:W-:Y:S02]  /*0d20*/  IMAD R8, R8, 0x10, R7 ;  /* 0x0000001008087824 */ /* 0x000fe400078e0207 */
[----:B------:R-:W-:Y:S02]  /*0d30*/  IMAD.IADD R17, R17, 0x1, -R0 ;  /* 0x0000000111117824 */ /* 0x000fe400078e0a00 */
[----:B------:R-:W-:-:S04]  /*0d40*/  IMAD.WIDE R22, R3, 0x2, R22 ;  /* 0x0000000203167825 */ /* 0x000fc800078e0216 */
[----:B------:R-:W-:-:S07]  /*0d50*/  IMAD R18, R5, 0x40, R8 ;  /* 0x0000004005127824 */ /* 0x000fce00078e0208 */
.L_x_744:
[----:B------:R-:W-:Y:S01]  /*0d60*/  ULDC UR5, c[0x0][0xdd0] ;  /* 0x0003740000057ab9 */ /* 0x000fe20000000800 */
[----:B-1----:R-:W1:Y:S01]  /*0d70*/  LDC R0, c[0x0][0xde8] ;  /* 0x00037a00ff007b82 */ /* 0x002e620000000800 */
[----:B------:R-:W-:Y:S01]  /*0d80*/  UISETP.NE.AND UP0, UPT, UR5, 0x1, UPT ;  /* 0x000000010500788c */ /* 0x000fe2000bf05270 */
[----:B------:R-:W-:-:S10]  /*0d90*/  UMOV UR8, UR4 ;  /* 0x0000000400087c82 */ /* 0x000fd40008000000 */
[----:B------:R-:W-:Y:S01]  /*0da0*/  @UP0 ULDC UR6, c[0x0][0xdd4] ;  /* 0x0003750000060ab9 */ /* 0x000fe20000000800 */
[----:B------:R-:W-:Y:S01]  /*0db0*/  @UP0 ULDC UR9, c[0x0][0xdd8] ;  /* 0x0003760000090ab9 */ /* 0x000fe20000000800 */
[----:B------:R-:W-:-:S04]  /*0dc0*/  UIMAD.WIDE.U32 UR6, UR4, UR6, URZ ;  /* 0x00000006040672a5 */ /* 0x000fc8000f8e003f */
[----:B------:R-:W-:-:S04]  /*0dd0*/  @UP0 USHF.R.U32.HI UR8, URZ, UR9, UR7 ;  /* 0x000000093f080299 */ /* 0x000fc80008011607 */
[----:B------:R-:W-:Y:S02]  /*0de0*/  UIADD3 UR6, -UR8, URZ, URZ ;  /* 0x0000003f08067290 */ /* 0x000fe4000fffe13f */
[----:B-1----:R-:W-:Y:S02]  /*0df0*/  ISETP.LE.AND P0, PT, R0, UR8, PT ;  /* 0x0000000800007c0c */ /* 0x002fe4000bf03270 */
[----:B------:R-:W-:-:S11]  /*0e00*/  UIMAD UR7, UR5, UR6, UR4 ;  /* 0x00000006050772a4 */ /* 0x000fd6000f8e0204 */
[----:B--234-:R-:W-:Y:S05]  /*0e10*/  @!P0 BRA `(.L_x_652) ;  /* 0x0000000000208947 */ /* 0x01cfea0003800000 */
[----:B------:R-:W-:Y:S01]  /*0e20*/  ULDC UR6, c[0x0][0xddc] ;  /* 0x0003770000067ab9 */ /* 0x000fe20000000800 */
[----:B------:R-:W-:Y:S01]  /*0e30*/  UMOV UR48, UR7 ;  /* 0x0000000700307c82 */ /* 0x000fe20008000000 */
[----:B------:R-:W-:-:S11]  /*0e40*/  UISETP.NE.AND UP0, UPT, UR6, 0x1, UPT ;  /* 0x000000010600788c */ /* 0x000fd6000bf05270 */
[----:B------:R-:W-:Y:S02]  /*0e50*/  @UP0 ULDC.64 UR10, c[0x0][0xde0] ;  /* 0x00037800000a0ab9 */ /* 0x000fe40000000a00 */
[----:B------:R-:W-:-:S04]  /*0e60*/  UIMAD.WIDE.U32 UR4, UR7, UR10, URZ ;  /* 0x0000000a070472a5 */ /* 0x000fc8000f8e003f */
[----:B------:R-:W-:-:S04]  /*0e70*/  @UP0 USHF.R.U32.HI UR48, URZ, UR11, UR5 ;  /* 0x0000000b3f300299 */ /* 0x000fc80008011605 */
[----:B------:R-:W-:Y:S01]  /*0e80*/  UIMAD UR4, UR48, UR6, URZ ;  /* 0x00000006300472a4 */ /* 0x000fe2000f8e023f */
[----:B------:R-:W-:Y:S11]  /*0e90*/  BRA `(.L_x_653) ;  /* 0x00000000001c7947 */ /* 0x000ff60003800000 */
.L_x_652:
[----:B------:R-:W-:Y:S01]  /*0ea0*/  ULDC UR6, c[0x0][0xdc4] ;  /* 0x0003710000067ab9 */ /* 0x000fe20000000800 */
[----:B------:R-:W-:Y:S01]  /*0eb0*/  UMOV UR48, UR7 ;  /* 0x0000000700307c82 */ /* 0x000fe20008000000 */
[----:B------:R-:W-:-:S11]  /*0ec0*/  UISETP.NE.AND UP0, UPT, UR6, 0x1, UPT ;  /* 0x000000010600788c */ /* 0x000fd6000bf05270 */
[----:B------:R-:W-:Y:S02]  /*0ed0*/  @UP0 ULDC.64 UR10, c[0x0][0xdc8] ;  /* 0x00037200000a0ab9 */ /* 0x000fe40000000a00 */
[----:B------:R-:W-:-:S04]  /*0ee0*/  UIMAD.WIDE.U32 UR4, UR7, UR10, URZ ;  /* 0x0000000a070472a5 */ /* 0x000fc8000f8e003f */
[----:B------:R-:W-:-:S04]  /*0ef0*/  @UP0 USHF.R.U32.HI UR48, URZ, UR11, UR5 ;  /* 0x0000000b3f300299 */ /* 0x000fc80008011605 */
[----:B------:R-:W-:-:S12]  /*0f00*/  UIMAD UR4, UR48, UR6, URZ ;  /* 0x00000006300472a4 */ /* 0x000fd8000f8e023f */
.L_x_653:
[----:B------:R-:W-:Y:S01]  /*0f10*/  UIADD3 UR6, UR7, -UR4, URZ ;  /* 0x8000000407067290 */ /* 0x000fe2000fffe03f */
[----:B------:R-:W-:Y:S01]  /*0f20*/  ULDC UR43, c[0x0][0xdb8] ;  /* 0x00036e00002b7ab9 */ /* 0x000fe20000000800 */
[----:B------:R-:W-:Y:S02]  /*0f30*/  ULOP3.LUT UR7, URZ, UR48, URZ, 0x33, !UPT ;  /* 0x000000303f077292 */ /* 0x000fe4000f8e333f */
[----:B------:R-:W-:Y:S01]  /*0f40*/  UISETP.NE.AND UP1, UPT, UR43, 0x1, UPT ;  /* 0x000000012b00788c */ /* 0x000fe2000bf25270 */
[----:B------:R-:W-:Y:S01]  /*0f50*/  ULDC.64 UR12, c[0x0][0x3f8] ;  /* 0x0000fe00000c7ab9 */ /* 0x000fe20000000a00 */
[----:B------:R-:W-:Y:S01]  /*0f60*/  ULDC UR42, c[0x0][0xdac] ;  /* 0x00036b00002a7ab9 */ /* 0x000fe20000000800 */
[----:B------:R-:W-:Y:S02]  /*0f70*/  UISETP.NE.U32.AND UP0, UPT, UR12, URZ, UPT ;  /* 0x0000003f0c00728c */ /* 0x000fe4000bf05070 */
[----:B------:R-:W-:Y:S01]  /*0f80*/  UIADD3 UR42, UR7, UR42, URZ ;  /* 0x0000002a072a7290 */ /* 0x000fe2000fffe03f */
[----:B------:R-:W-:Y:S01]  /*0f90*/  ULDC.64 UR4, c[0x0][0x9e0] ;  /* 0x0002780000047ab9 */ /* 0x000fe20000000a00 */
[----:B------:R-:W-:Y:S01]  /*0fa0*/  ULDC UR11, c[0x0][0xdc4] ;  /* 0x00037100000b7ab9 */ /* 0x000fe20000000800 */
[----:B------:R-:W-:-:S02]  /*0fb0*/  UISETP.NE.AND.EX UP0, UPT, UR13, URZ, UPT, UP0 ;  /* 0x0000003f0d00728c */ /* 0x000fc4000bf05300 */
[----:B------:R-:W-:Y:S02]  /*0fc0*/  UISETP.GE.AND UP2, UPT, UR5, 0x1, UPT ;  /* 0x000000010500788c */ /* 0x000fe4000bf46270 */
[----:B------:R-:W-:Y:S01]  /*0fd0*/  UIMAD UR42, UR42, 0xc0, URZ ;  /* 0x000000c02a2a78a4 */ /* 0x000fe2000f8e023f */
[----:B------:R-:W-:Y:S01]  /*0fe0*/  ULDC UR47, c[0x0][0x404] ;  /* 0x00010100002f7ab9 */ /* 0x000fe20000000800 */
[----:B------:R-:W-:Y:S01]  /*0ff0*/  ULDC UR9, c[0x0][0x288] ;  /* 0x0000a20000097ab9 */ /* 0x000fe20000000800 */
[----:B------:R-:W-:Y:S01]  /*1000*/  UIMAD UR8, UR8, UR11, UR6 ;  /* 0x0000000b080872a4 */ /* 0x000fe2000f8e0206 */
[----:B------:R-:W-:Y:S01]  /*1010*/  PLOP3.LUT P1, PT, PT, PT, UP2, 0x80, 0x0 ;  /* 0x000000000000781c */ /* 0x000fe20003f2f028 */
[----:B------:R-:W-:Y:S01]  /*1020*/  USEL UR47, UR47, 0x1, UP0 ;  /* 0x000000012f2f7887 */ /* 0x000fe20008000000 */
[----:B------:R-:W-:Y:S01]  /*1030*/  @UP1 ULDC UR6, c[0x0][0xdbc] ;  /* 0x00036f0000061ab9 */ /* 0x000fe20000000800 */
[----:B------:R-:W-:Y:S01]  /*1040*/  UIADD3 UR49, UR42, 0xc0, -UR9 ;  /* 0x000000c02a317890 */ /* 0x000fe2000fffe809 */
[----:B------:R-:W-:Y:S01]  /*1050*/  ULDC UR10, c[0x0][0x2e0] ;  /* 0x0000b800000a7ab9 */ /* 0x000fe20000000800 */
[----:B------:R-:W-:Y:S01]  /*1060*/  UIMAD.WIDE.U32 UR6, UR8, UR6, URZ ;  /* 0x00000006080672a5 */ /* 0x000fe2000f8e003f */
[----:B------:R-:W-:Y:S01]  /*1070*/  @UP1 ULDC UR11, c[0x0][0xdc0] ;  /* 0x00037000000b1ab9 */ /* 0x000fe20000000800 */
[----:B------:R-:W-:Y:S01]  /*1080*/  UIMAD UR49, UR47, UR10, UR49 ;  /* 0x0000000a2f3172a4 */ /* 0x000fe2000f8e0231 */
[----:B------:R-:W-:Y:S01]  /*1090*/  UMOV UR44, UR8 ;  /* 0x00000008002c7c82 */ /* 0x000fe20008000000 */
[----:B------:R-:W-:-:S02]  /*10a0*/  @UP1 USHF.R.U32.HI UR44, URZ, UR11, UR7 ;  /* 0x0000000b3f2c1299 */ /* 0x000fc40008011607 */
[----:B------:R-:W-:Y:S02]  /*10b0*/  UIADD3 UR4, UR49, UR4, URZ ;  /* 0x0000000431047290 */ /* 0x000fe4000fffe03f */
[----:B------:R-:W-:-:S04]  /*10c0*/  UIADD3 UR6, -UR44, URZ, URZ ;  /* 0x0000003f2c067290 */ /* 0x000fc8000fffe13f */
[----:B------:R-:W-:Y:S01]  /*10d0*/  UIMAD UR43, UR43, UR6, UR8 ;  /* 0x000000062b2b72a4 */ /* 0x000fe2000f8e0208 */
[----:B------:R-:W-:Y:S01]  /*10e0*/  IMAD.U32 R0, RZ, RZ, UR4 ;  /* 0x00000004ff007e24 */ /* 0x000fe2000f8e00ff */
[----:B------:R-:W-:Y:S10]  /*10f0*/  @!P1 BRA `(.L_x_654) ;  /* 0x0000000000409947 */ /* 0x000ff40003800000 */
[----:B------:R-:W-:Y:S01]  /*1100*/  ISETP.LT.AND P0, PT, RZ, UR49, PT ;  /* 0x00000031ff007c0c */ /* 0x000fe2000bf01270 */
[----:B------:R-:W-:-:S12]  /*1110*/  UIADD3 UR4, UR49, -0x1, URZ ;  /* 0xffffffff31047890 */ /* 0x000fd8000fffe03f */
[----:B------:R-:W-:Y:S05]  /*1120*/  @P0 BRA `(.L_x_655) ;  /* 0x00000000001c0947 */ /* 0x000fea0003800000 */
[----:B------:R-:W-:Y:S02]  /*1130*/  UISETP.NE.AND UP0, UPT, UR5, 0x1, UPT ;  /* 0x000000010500788c */ /* 0x000fe4000bf05270 */
[----:B------:R-:W-:-:S09]  /*1140*/  UIADD3 UR4, -UR49, URZ, URZ ;  /* 0x0000003f31047290 */ /* 0x000fd2000fffe13f */
[----:B------:R-:W-:Y:S02]  /*1150*/  @UP0 ULDC.64 UR12, c[0x0][0x9e8] ;  /* 0x00027a00000c0ab9 */ /* 0x000fe40000000a00 */
[----:B------:R-:W-:-:S04]  /*1160*/  UIMAD.WIDE.U32 UR6, UR4, UR12, URZ ;  /* 0x0000000c040672a5 */ /* 0x000fc8000f8e003f */
[----:B------:R-:W-:-:S04]  /*1170*/  @UP0 USHF.R.U32.HI UR4, URZ, UR13, UR7 ;  /* 0x0000000d3f040299 */ /* 0x000fc80008011607 */
[----:B------:R-:W-:Y:S01]  /*1180*/  ULOP3.LUT UR4, URZ, UR4, URZ, 0x33, !UPT ;  /* 0x000000043f047292 */ /* 0x000fe2000f8e333f */
[----:B------:R-:W-:Y:S11]  /*1190*/  BRA `(.L_x_656) ;  /* 0x0000000000107947 */ /* 0x000ff60003800000 */
.L_x_655:
[----:B------:R-:W-:-:S11]  /*11a0*/  UISETP.NE.AND UP0, UPT, UR5, 0x1, UPT ;  /* 0x000000010500788c */ /* 0x000fd6000bf05270 */
[----:B------:R-:W-:Y:S02]  /*11b0*/  @UP0 ULDC.64 UR12, c[0x0][0x9e8] ;  /* 0x00027a00000c0ab9 */ /* 0x000fe40000000a00 */
[----:B------:R-:W-:-:S04]  /*11c0*/  UIMAD.WIDE.U32 UR6, UR4, UR12, URZ ;  /* 0x0000000c040672a5 */ /* 0x000fc8000f8e003f */
[----:B------:R-:W-:-:S12]  /*11d0*/  @UP0 USHF.R.U32.HI UR4, URZ, UR13, UR7 ;  /* 0x0000000d3f040299 */ /* 0x000fd80008011607 */
.L_x_656:
[----:B------:R-:W-:-:S06]  /*11e0*/  UIMAD UR4, UR4, UR5, UR5 ;  /* 0x00000005040472a4 */ /* 0x000fcc000f8e0205 */
[----:B------:R-:W-:-:S07]  /*11f0*/  VIMNMX R0, R0, UR4, PT ;  /* 0x0000000400007c48 */ /* 0x000fce000bfe0100 */
.L_x_654:
[----:B------:R-:W-:Y:S01]  /*1200*/  UIMAD UR4, UR47, UR10, 0x7f ;  /* 0x0000007f2f0474a4 */ /* 0x000fe2000f8e020a */
[----:B------:R-:W-:Y:S01]  /*1210*/  VIADD R0, R0, 0x7f ;  /* 0x0000007f00007836 */ /* 0x000fe20000000000 */
[----:B------:R-:W-:Y:S02]  /*1220*/  UIADD3 UR7, UR42, -UR9, URZ ;  /* 0x800000092a077290 */ /* 0x000fe4000fffe03f */
[----:B------:R-:W-:Y:S02]  /*1230*/  USHF.R.S32.HI UR6, URZ, 0x1f, UR4 ;  /* 0x0000001f3f067899 */ /* 0x000fe40008011404 */
[----:B------:R-:W-:Y:S01]  /*1240*/  SHF.R.S32.HI R3, RZ, 0x1f, R0 ;  /* 0x0000001fff037819 */ /* 0x000fe20000011400 */
[----:B------:R-:W-:Y:S02]  /*1250*/  UIMAD UR7, UR47, UR10, UR7 ;  /* 0x0000000a2f0772a4 */ /* 0x000fe4000f8e0207 */
[----:B------:R-:W-:Y:S01]  /*1260*/  ULEA.HI UR6, UR6, UR4, URZ, 0x7 ;  /* 0x0000000406067291 */ /* 0x000fe2000f8f383f */
[----:B------:R-:W-:Y:S01]  /*1270*/  LEA.HI R3, R3, R0, RZ, 0x7 ;  /* 0x0000000003037211 */ /* 0x000fe200078f38ff */
[----:B------:R-:W-:-:S02]  /*1280*/  ULDC UR8, c[0x0][0x9dc] ;  /* 0x0002770000087ab9 */ /* 0x000fc40000000800 */
[----:B------:R-:W-:Y:S01]  /*1290*/  USHF.R.S32.HI UR6, URZ, 0x7, UR6 ;  /* 0x000000073f067899 */ /* 0x000fe20008011406 */
[----:B------:R-:W-:Y:S01]  /*12a0*/  SHF.R.S32.HI R3, RZ, 0x7, R3 ;  /* 0x00000007ff037819 */ /* 0x000fe20000011403 */
[----:B------:R-:W-:-:S04]  /*12b0*/  UIADD3 UR8, UR7, -UR8, URZ ;  /* 0x8000000807087290 */ /* 0x000fc8000fffe03f */
[----:B------:R-:W-:Y:S01]  /*12c0*/  VIMNMX R88, R3, UR6, PT ;  /* 0x0000000603587c48 */ /* 0x000fe2000bfe0100 */
[----:B------:R-:W-:Y:S07]  /*12d0*/  @!P1 BRA `(.L_x_657) ;  /* 0x0000000000489947 */ /* 0x000fee0003800000 */
[----:B------:R-:W-:Y:S02]  /*12e0*/  UMOV UR4, UR7 ;  /* 0x0000000700047c82 */ /* 0x000fe40008000000 */
[----:B------:R-:W-:-:S06]  /*12f0*/  UISETP.GT.AND UP0, UPT, UR4, -0x1, UPT ;  /* 0xffffffff0400788c */ /* 0x000fcc000bf04270 */
[----:B------:R-:W-:-:S13]  /*1300*/  PLOP3.LUT P0, PT, PT, PT, UP0, 0x80, 0x0 ;  /* 0x000000000000781c */ /* 0x000fda0003f0f008 */
[----:B------:R-:W-:Y:S05]  /*1310*/  @P0 BRA `(.L_x_658) ;  /* 0x00000000001c0947 */ /* 0x000fea0003800000 */
[----:B------:R-:W-:Y:S02]  /*1320*/  UISETP.NE.AND UP0, UPT, UR5, 0x1, UPT ;  /* 0x000000010500788c */ /* 0x000fe4000bf05270 */
[----:B------:R-:W-:-:S09]  /*1330*/  ULOP3.LUT UR4, URZ, UR4, URZ, 0x33, !UPT ;  /* 0x000000043f047292 */ /* 0x000fd2000f8e333f */
[----:B------:R-:W-:Y:S02]  /*1340*/  @UP0 ULDC.64 UR10, c[0x0][0x9e8] ;  /* 0x00027a00000a0ab9 */ /* 0x000fe40000000a00 */
[----:B------:R-:W-:-:S04]  /*1350*/  UIMAD.WIDE.U32 UR6, UR4, UR10, URZ ;  /* 0x0000000a040672a5 */ /* 0x000fc8000f8e003f */
[----:B------:R-:W-:-:S04]  /*1360*/  @UP0 USHF.R.U32.HI UR4, URZ, UR11, UR7 ;  /* 0x0000000b3f040299 */ /* 0x000fc80008011607 */
[----:B------:R-:W-:Y:S01]  /*1370*/  ULOP3.LUT UR4, URZ, UR4, URZ, 0x33, !UPT ;  /* 0x000000043f047292 */ /* 0x000fe2000f8e333f */
[----:B------:R-:W-:Y:S11]  /*1380*/  BRA `(.L_x_659) ;  /* 0x0000000000107947 */ /* 0x000ff60003800000 */
.L_x_658:
[----:B------:R-:W-:-:S11]  /*1390*/  UISETP.NE.AND UP0, UPT, UR5, 0x1, UPT ;  /* 0x000000010500788c */ /* 0x000fd6000bf05270 */
[----:B------:R-:W-:Y:S02]  /*13a0*/  @UP0 ULDC.64 UR10, c[0x0][0x9e8] ;  /* 0x00027a00000a0ab9 */ /* 0x000fe40000000a00 */
[----:B------:R-:W-:-:S04]  /*13b0*/  UIMAD.WIDE.U32 UR6, UR4, UR10, URZ ;  /* 0x0000000a040672a5 */ /* 0x000fc8000f8e003f */
[----:B------:R-:W-:-:S12]  /*13c0*/  @UP0 USHF.R.U32.HI UR4, URZ, UR11, UR7 ;  /* 0x0000000b3f040299 */ /* 0x000fd80008011607 */
.L_x_659:
[----:B------:R-:W-:-:S04]  /*13d0*/  UIMAD UR4, UR4, UR5, URZ ;  /* 0x00000005040472a4 */ /* 0x000fc8000f8e023f */
[----:B------:R-:W-:-:S04]  /*13e0*/  UISETP.LT.AND UP0, UPT, UR8, UR4, UPT ;  /* 0x000000040800728c */ /* 0x000fc8000bf01270 */
[----:B------:R-:W-:-:S12]  /*13f0*/  USEL UR8, UR8, UR4, !UP0 ;  /* 0x0000000408087287 */ /* 0x000fd8000c000000 */
.L_x_657:
[----:B------:R-:W-:Y:S01]  /*1400*/  USHF.R.S32.HI UR4, URZ, 0x1f, UR8 ;  /* 0x0000001f3f047899 */ /* 0x000fe20008011408 */
[----:B------:R-:W-:Y:S01]  /*1410*/  PLOP3.LUT P0, PT, PT, PT, PT, 0x80, 0x0 ;  /* 0x000000000000781c */ /* 0x000fe20003f0f070 */
[----:B------:R-:W-:Y:S01]  /*1420*/  IMAD.MOV.U32 R3, RZ, RZ, RZ ;  /* 0x000000ffff037224 */ /* 0x000fe200078e00ff */
[----:B------:R-:W-:Y:S01]  /*1430*/  CS2R R118, SRZ ;  /* 0x0000000000767805 */ /* 0x000fe2000001ff00 */
[----:B------:R-:W-:Y:S01]  /*1440*/  ULEA.HI UR4, UR4, UR8, URZ, 0x7 ;  /* 0x0000000804047291 */ /* 0x000fe2000f8f383f */
[----:B------:R-:W-:Y:S01]  /*1450*/  IMAD.MOV.U32 R15, RZ, RZ, RZ ;  /* 0x000000ffff0f7224 */ /* 0x000fe200078e00ff */
[----:B------:R-:W-:Y:S02]  /*1460*/  CS2R R116, SRZ ;  /* 0x0000000000747805 */ /* 0x000fe4000001ff00 */
[----:B------:R-:W-:Y:S01]  /*1470*/  CS2R R114, SRZ ;  /* 0x0000000000727805 */ /* 0x000fe2000001ff00 */
[----:B------:R-:W-:Y:S01]  /*1480*/  USHF.R.S32.HI UR4, URZ, 0x7, UR4 ;  /* 0x000000073f047899 */ /* 0x000fe20008011404 */
[----:B------:R-:W-:-:S02]  /*1490*/  CS2R R112, SRZ ;  /* 0x0000000000707805 */ /* 0x000fc4000001ff00 */
[----:B------:R-:W-:Y:S02]  /*14a0*/  CS2R R110, SRZ ;  /* 0x00000000006e7805 */ /* 0x000fe4000001ff00 */
[----:B------:R-:W-:Y:S01]  /*14b0*/  CS2R R108, SRZ ;  /* 0x00000000006c7805 */ /* 0x000fe2000001ff00 */
[----:B------:R-:W-:Y:S01]  /*14c0*/  UISETP.LT.AND UP0, UPT, URZ, UR4, UPT ;  /* 0x000000043f00728c */ /* 0x000fe2000bf01270 */
[----:B------:R-:W-:Y:S02]  /*14d0*/  CS2R R106, SRZ ;  /* 0x00000000006a7805 */ /* 0x000fe4000001ff00 */
[----:B------:R-:W-:Y:S02]  /*14e0*/  CS2R R104, SRZ ;  /* 0x0000000000687805 */ /* 0x000fe4000001ff00 */
[----:B------:R-:W-:Y:S01]  /*14f0*/  CS2R R102, SRZ ;  /* 0x0000000000667805 */ /* 0x000fe2000001ff00 */
[----:B------:R-:W-:Y:S01]  /*1500*/  USEL UR45, URZ, UR4, !UP0 ;  /* 0x000000043f2d7287 */ /* 0x000fe2000c000000 */
[----:B------:R-:W-:-:S02]  /*1510*/  CS2R R100, SRZ ;  /* 0x0000000000647805 */ /* 0x000fc4000001ff00 */
[----:B------:R-:W-:Y:S02]  /*1520*/  CS2R R98, SRZ ;  /* 0x0000000000627805 */ /* 0x000fe4000001ff00 */
[----:B------:R-:W-:Y:S02]  /*1530*/  CS2R R96, SRZ ;  /* 0x0000000000607805 */ /* 0x000fe4000001ff00 */
[----:B------:R-:W-:Y:S01]  /*1540*/  CS2R R6, SRZ ;  /* 0x0000000000067805 */ /* 0x000fe2000001ff00 */
[----:B------:R-:W-:Y:S01]  /*1550*/  IMAD.MOV.U32 R94, RZ, RZ, RZ ;  /* 0x000000ffff5e7224 */ /* 0x000fe200078e00ff */
[----:B------:R-:W-:Y:S01]  /*1560*/  ISETP.GT.AND P1, PT, R88, UR45, PT ;  /* 0x0000002d58007c0c */ /* 0x000fe2000bf24270 */
[----:B------:R-:W-:Y:S01]  /*1570*/  IMAD.MOV.U32 R9, RZ, RZ, RZ ;  /* 0x000000ffff097224 */ /* 0x000fe200078e00ff */
[----:B------:R-:W-:Y:S01]  /*1580*/  CS2R R90, SRZ ;  /* 0x00000000005a7805 */ /* 0x000fe2000001ff00 */
[----:B------:R-:W-:Y:S02]  /*1590*/  IMAD.MOV.U32 R89, RZ, RZ, RZ ;  /* 0x000000ffff597224 */ /* 0x000fe400078e00ff */
[----:B------:R-:W-:-:S08]  /*15a0*/  IMAD.MOV.U32 R0, RZ, RZ, RZ ;  /* 0x000000ffff007224 */ /* 0x000fd000078e00ff */
[----:B------:R-:W-:Y:S05]  /*15b0*/  @!P1 BRA `(.L_x_660) ;  /* 0x000000b4000c9947 */ /* 0x000fea0003800000 */
[----:B------:R-:W-:-:S05]  /*15c0*/  VIADD R0, R2, 0xffffff80 ;  /* 0xffffff8002007836 */ /* 0x000fca0000000000 */
[----:B------:R-:W-:-:S04]  /*15d0*/  SHF.R.S32.HI R3, RZ, 0x1f, R0 ;  /* 0x0000001fff037819 */ /* 0x000fc80000011400 */
[----:B------:R-:W-:-:S04]  /*15e0*/  LEA.HI R3, R3, R0, RZ, 0x7 ;  /* 0x0000000003037211 */ /* 0x000fc800078f38ff */
[----:B------:R-:W-:-:S06]  /*15f0*/  SHF.R.S32.HI R3, RZ, 0x7, R3 ;  /* 0x00000007ff037819 */ /* 0x000fcc0000011403 */
[----:B------:R-:W1:Y:S02]  /*1600*/  SHFL.IDX PT, R3, R3, RZ, 0x1f ;  /* 0x00001fff03037589 */ /* 0x000e6400000e0000 */
[----:B-1----:R-:W-:-:S13]  /*1610*/  R2UR UR41, R3 ;  /* 0x00000000032972ca */ /* 0x002fda00000e0000 */
[----:B------:R-:W-:Y:S02]  /*1620*/  UIMAD.WIDE UR4, UR41, 0x55555556, URZ ;  /* 0x55555556290478a5 */ /* 0x000fe4000f8e023f */
[----:B------:R-:W-:Y:S02]  /*1630*/  UIADD3 UR4, UR40, 0x8400, URZ ;  /* 0x0000840028047890 */ /* 0x000fe4000fffe03f */
[----:B------:R-:W-:Y:S02]  /*1640*/  ULEA.HI UR5, UR5, UR5, URZ, 0x1 ;  /* 0x0000000505057291 */ /* 0x000fe4000f8f083f */
[----:B------:R-:W-:Y:S02]  /*1650*/  ULOP3.LUT UP0, URZ, UR4, 0x3ff, URZ, 0xc0, !UPT ;  /* 0x000003ff043f7892 */ /* 0x000fe4000f80c03f */
[----:B------:R-:W-:-:S04]  /*1660*/  UIMAD UR5, UR5, -0x3, UR41 ;  /* 0xfffffffd050578a4 */ /* 0x000fc8000f8e0229 */
[----:B------:R-:W-:Y:S01]  /*1670*/  PLOP3.LUT P0, PT, PT, PT, UP0, 0x80, 0x0 ;  /* 0x000000000000781c */ /* 0x000fe20003f0f008 */
[----:B------:R-:W-:-:S04]  /*1680*/  ULEA UR5, UR5, UR4, 0xd ;  /* 0x0000000405057291 */ /* 0x000fc8000f8e683f */
[----:B------:R-:W-:-:S04]  /*1690*/  USHF.R.U32.HI UR5, URZ, 0x4, UR5 ;  /* 0x000000043f057899 */ /* 0x000fc80008011605 */
[----:B------:R-:W-:-:S04]  /*16a0*/  ULOP3.LUT UR52, UR5, 0x3fff, URZ, 0xc0, !UPT ;  /* 0x00003fff05347892 */ /* 0x000fc8000f8ec03f */
[----:B------:R-:W-:Y:S08]  /*16b0*/  @!P0 BRA `(.L_x_661) ;  /* 0x0000000000408947 */ /* 0x000ff00003800000 */
        /* <DEDUP_REMOVED lines=16> */
.L_x_661:
[----:B------:R-:W-:Y:S01]  /*17c0*/  ULEA.HI UR4, UR36, UR36, URZ, 0x1 ;  /* 0x0000002424047291 */ /* 0x000fe2000f8f083f */
[----:B------:R-:W-:-:S03]  /*17d0*/  IMAD.U32 R3, RZ, RZ, UR46 ;  /* 0x0000002eff037e24 */ /* 0x000fc6000f8e00ff */
[----:B------:R-:W-:Y:S02]  /*17e0*/  ULOP3.LUT UR4, UR4, 0xfffffffe, URZ, 0xc0, !UPT ;  /* 0xfffffffe04047892 */ /* 0x000fe4000f8ec03f */
[----:B------:R-:W-:Y:S02]  /*17f0*/  ISETP.NE.AND P0, PT, R3, 0x3, PT ;  /* 0x000000030300780c */ /* 0x000fe40003f05270 */
[----:B------:R-:W-:-:S06]  /*1800*/  UIADD3 UR4, UR36, -UR4, URZ ;  /* 0x8000000424047290 */ /* 0x000fcc000fffe03f */
[----:B------:R-:W-:-:S05]  /*1810*/  IMAD.U32 R0, RZ, RZ, UR4 ;  /* 0x00000004ff007e24 */ /* 0x000fca000f8e00ff */
[----:B------:R-:W-:-:S04]  /*1820*/  SHF.L.U32 R0, R0, 0x1f, RZ ;  /* 0x0000001f00007819 */ /* 0x000fc800000006ff */
[----:B------:R-:W1:Y:S02]  /*1830*/  SYNCS.PHASECHK.TRANS64.TRYWAIT P1, [UR40+0x16800], R0 ;  /* 0x01680000ff0075a7 */ /* 0x000e640008020168 */
[----:B-1----:R-:W-:Y:S05]  /*1840*/  @!P1 BRA `(.L_x_662) ;  /* 0x000000ec003c9947 */ /* 0x002fea0003800000 */
.L_x_809:
[----:B------:R-:W-:Y:S05]  /*1850*/  @!P0 BRA `(.L_x_663) ;  /* 0x0000000000048947 */ /* 0x000fea0003800000 */
[----:B------:R-:W-:Y:S01]  /*1860*/  BPT.TRAP 0x1 ;  /* 0x000000040000795c */ /* 0x000fe20000300000 */
.L_x_663:
[----:B------:R-:W-:Y:S02]  /*1870*/  IMAD.U32 R5, RZ, RZ, UR39 ;  /* 0x00000027ff057e24 */ /* 0x000fe4000f8e00ff */
[----:B-1----:R-:W-:-:S03]  /*1880*/  IMAD.U32 R0, RZ, RZ, UR37 ;  /* 0x00000025ff007e24 */ /* 0x002fc6000f8e00ff */
[----:B------:R-:W-:Y:S02]  /*1890*/  LEA R5, R5, UR40, 0x3 ;  /* 0x0000002805057c11 */ /* 0x000fe4000f8e18ff */
[----:B------:R-:W-:-:S04]  /*18a0*/  SHF.L.U32 R0, R0, 0x1f, RZ ;  /* 0x0000001f00007819 */ /* 0x000fc800000006ff */
[----:B------:R1:W2:Y:S01]  /*18b0*/  SYNCS.PHASECHK.TRANS64.TRYWAIT P2, [R5+URZ+0x16830], R0 ;  /* 0x01683000050075a7 */ /* 0x0002a2000804017f */
[----:B------:R-:W-:Y:S05]  /*18c0*/  @!P0 BRA `(.L_x_664) ;  /* 0x0000000000048947 */ /* 0x000fea0003800000 */
[----:B------:R-:W-:Y:S01]  /*18d0*/  BPT.TRAP 0x1 ;  /* 0x000000040000795c */ /* 0x000fe20000300000 */
.L_x_664:
[----:B------:R-:W-:Y:S01]  /*18e0*/  LOP3.LUT P1, RZ, R2, 0x7f, RZ, 0xc0, !PT ;  /* 0x0000007f02ff7812 */ /* 0x000fe2000782c0ff */
[----:B--2---:R-:W-:-:S12]  /*18f0*/  @P2 BRA `(.L_x_665) ;  /* 0x0000000000082947 */ /* 0x004fd80003800000 */
[----:B------:R-:W2:Y:S02]  /*1900*/  SYNCS.PHASECHK.TRANS64.TRYWAIT P2, [R5+URZ+0x16830], R0 ;  /* 0x01683000050075a7 */ /* 0x000ea4000804017f */
[----:B--2---:R-:W-:Y:S05]  /*1910*/  @!P2 BRA `(.L_x_666) ;  /* 0x000000ec0020a947 */ /* 0x004fea0003800000 */
.L_x_665:
[----:B------:R-:W-:Y:S05]  /*1920*/  WARPSYNC.ALL ;  /* 0x0000000000007948 */ /* 0x000fea0003800000 */
[----:B------:R-:W-:Y:S01]  /*1930*/  UIADD3 UR4, UR40, 0xe400, URZ ;  /* 0x0000e40028047890 */ /* 0x000fe2000fffe03f */
[----:B------:R-:W-:Y:S01]  /*1940*/  WARPGROUP.ARRIVE ;  /* 0x00000000000079c5 */ /* 0x000fe20000000000 */
[----:B------:R-:W-:Y:S01]  /*1950*/  ULOP3.LUT UR16, UR52, 0x10000, URZ, 0xfc, !UPT ;  /* 0x0001000034107892 */ /* 0x000fe2000f8efc3f */
[----:B------:R-:W3:Y:S01]  /*1960*/  LDC R4, c[0x0][0x2e0] ;  /* 0x0000b800ff047b82 */ /* 0x000ee20000000800 */
[----:B------:R-:W-:Y:S01]  /*1970*/  USHF.R.U32.HI UR4, URZ, 0x4, UR4 ;  /* 0x000000043f047899 */ /* 0x000fe20008011604 */
[----:B------:R-:W-:Y:S01]  /*1980*/  IMAD.MOV.U32 R3, RZ, RZ, -0x80 ;  /* 0xffffff80ff037424 */ /* 0x000fe200078e00ff */
[----:B------:R-:W-:Y:S01]  /*1990*/  UMOV UR17, 0x40000040 ;  /* 0x4000004000117882 */ /* 0x000fe20000000000 */
[----:B------:R-:W-:Y:S01]  /*19a0*/  UMOV UR19, 0x40000040 ;  /* 0x4000004000137882 */ /* 0x000fe20000000000 */
[----:B------:R-:W-:Y:S01]  /*19b0*/  ULOP3.LUT UR4, UR4, 0x3fff, URZ, 0xc0, !UPT ;  /* 0x00003fff04047892 */ /* 0x000fe2000f8ec03f */
[----:B-12---:R-:W-:Y:S01]  /*19c0*/  @!P1 VIADD R0, R5, 0x16840 ;  /* 0x0001684005009836 */ /* 0x006fe20000000000 */
[----:B------:R-:W-:Y:S01]  /*19d0*/  UMOV UR5, 0x40000040 ;  /* 0x4000004000057882 */ /* 0x000fe20000000000 */
[----:B------:R-:W-:Y:S01]  /*19e0*/  UMOV UR7, 0x40000040 ;  /* 0x4000004000077882 */ /* 0x000fe20000000000 */
[----:B------:R-:W-:Y:S01]  /*19f0*/  ULOP3.LUT UR20, UR4, 0x10000, URZ, 0xfc, !UPT ;  /* 0x0001000004147892 */ /* 0x000fe2000f8efc3f */
[----:B------:R-:W1:Y:S01]  /*1a00*/  LDC R7, c[0x0][0x288] ;  /* 0x0000a200ff077b82 */ /* 0x000e620000000800 */
[----:B------:R-:W-:Y:S01]  /*1a10*/  UIADD3 UR4, UR16, 0x2, URZ ;  /* 0x0000000210047890 */ /* 0x000fe2000fffe03f */
[C---:B------:R-:W-:Y:S01]  /*1a20*/  IMAD R11, R88.reuse, R3, 0x80 ;  /* 0x00000080580b7424 */ /* 0x040fe200078e0203 */
[----:B------:R-:W-:Y:S01]  /*1a30*/  ULEA UR18, UR39, UR20, 0xa ;  /* 0x0000001427127291 */ /* 0x000fe2000f8e503f */
[----:B------:R-:W-:Y:S01]  /*1a40*/  @!P1 PRMT R0, RZ, 0x654, R0 ;  /* 0x00000654ff009816 */ /* 0x000fe20000000000 */
[----:B------:R-:W-:Y:S01]  /*1a50*/  UIADD3 UR8, UR16, 0x4, URZ ;  /* 0x0000000410087890 */ /* 0x000fe2000fffe03f */
[----:B------:R-:W-:Y:S01]  /*1a60*/  LEA R9, R88, 0xffffff80, 0x7 ;  /* 0xffffff8058097811 */ /* 0x000fe200078e38ff */
[----:B------:R-:W-:-:S02]  /*1a70*/  UIADD3 UR6, UR18, 0x2, URZ ;  /* 0x0000000212067890 */ /* 0x000fc4000fffe03f */
[----:B------:R-:W-:Y:S01]  /*1a80*/  UIADD3 UR10, UR18, 0x4, URZ ;  /* 0x00000004120a7890 */ /* 0x000fe2000fffe03f */
[----:B------:R-:W-:Y:S02]  /*1a90*/  UMOV UR9, 0x40000040 ;  /* 0x4000004000097882 */ /* 0x000fe40000000000 */
[----:B------:R-:W-:Y:S01]  /*1aa0*/  HGMMA.64x128x16.F32.BF16 R24, gdesc[UR16], RZ, !UPT, gsb0 ;  /* 0x01e00000101879f0 */ /* 0x000fe2000c0018ff */
[----:B------:R-:W-:Y:S01]  /*1ab0*/  UMOV UR11, 0x40000040 ;  /* 0x40000040000b7882 */ /* 0x000fe20000000000 */
[----:B------:R-:W-:Y:S01]  /*1ac0*/  UIADD3 UR12, UR16, 0x6, URZ ;  /* 0x00000006100c7890 */ /* 0x000fe2000fffe03f */
[----:B---3--:R-:W-:Y:S01]  /*1ad0*/  IMAD R6, R4, UR47, R11 ;  /* 0x0000002f04067c24 */ /* 0x008fe2000f8e020b */
[----:B------:R-:W-:Y:S01]  /*1ae0*/  UIADD3 UR14, UR18, 0x6, URZ ;  /* 0x00000006120e7890 */ /* 0x000fe2000fffe03f */
[----:B------:R-:W-:Y:S01]  /*1af0*/  UMOV UR13, 0x40000040 ;  /* 0x40000040000d7882 */ /* 0x000fe20000000000 */
[----:B------:R-:W-:Y:S01]  /*1b00*/  UMOV UR15, 0x40000040 ;  /* 0x40000040000f7882 */ /* 0x000fe20000000000 */
[----:B------:R-:W-:Y:S01]  /*1b10*/  ULDC UR23, c[0x0][0x9dc] ;  /* 0x0002770000177ab9 */ /* 0x000fe20000000800 */
[----:B------:R-:W-:Y:S01]  /*1b20*/  IMAD R8, R17, -0x2, R6 ;  /* 0xfffffffe11087824 */ /* 0x000fe200078e0206 */
[----:B------:R-:W-:-:S02]  /*1b30*/  WARPGROUP.DEPBAR.LE gsb0, 0x0 ;  /* 0x00008000000079c5 */ /* 0x000fc40000010000 */
[----:B------:R-:W-:-:S06]  /*1b40*/  WARPGROUP.ARRIVE ;  /* 0x00000000000079c5 */ /* 0x000fcc0000000000 */
[----:B------:R-:W-:Y:S01]  /*1b50*/  HGMMA.64x128x16.F32.BF16 R24, gdesc[UR4], R24, gsb0 ;  /* 0x01e00000041879f0 */ /* 0x000fe20008001818 */
[----:B------:R-:W-:Y:S02]  /*1b60*/  ULDC.64 UR6, c[0x0][0x9e0] ;  /* 0x0002780000067ab9 */ /* 0x000fe40000000a00 */
[----:B------:R-:W-:-:S06]  /*1b70*/  UISETP.GE.AND UP0, UPT, UR7, 0x1, UPT ;  /* 0x000000010700788c */ /* 0x000fcc000bf06270 */
[----:B------:R-:W-:Y:S01]  /*1b80*/  PLOP3.LUT P2, PT, PT, PT, UP0, 0x40, 0x0 ;  /* 0x000000000000781c */ /* 0x000fe20003f4e808 */
[----:B------:R-:W-:Y:S02]  /*1b90*/  WARPGROUP.DEPBAR.LE gsb0, 0x0 ;  /* 0x00008000000079c5 */ /* 0x000fe40000010000 */
[----:B------:R-:W-:-:S06]  /*1ba0*/  WARPGROUP.ARRIVE ;  /* 0x00000000000079c5 */ /* 0x000fcc0000000000 */
[----:B------:R-:W-:Y:S01]  /*1bb0*/  HGMMA.64x128x16.F32.BF16 R24, gdesc[UR8], R24, gsb0 ;  /* 0x01e00000081879f0 */ /* 0x000fe20008001818 */
[----:B------:R-:W-:Y:S02]  /*1bc0*/  ULOP3.LUT UR10, URZ, UR23, URZ, 0x33, !UPT ;  /* 0x000000173f0a7292 */ /* 0x000fe4000f8e333f */
[----:B------:R-:W-:Y:S02]  /*1bd0*/  WARPGROUP.DEPBAR.LE gsb0, 0x0 ;  /* 0x00008000000079c5 */ /* 0x000fe40000010000 */
[----:B------:R-:W-:-:S07]  /*1be0*/  WARPGROUP.ARRIVE ;  /* 0x00000000000079c5 */ /* 0x000fce0000000000 */
[----:B------:R-:W-:Y:S03]  /*1bf0*/  HGMMA.64x128x16.F32.BF16 R24, gdesc[UR12], R24, gsb0 ;  /* 0x01e000000c1879f0 */ /* 0x000fe60008001818 */
[----:B------:R-:W-:Y:S02]  /*1c00*/  WARPGROUP.DEPBAR.LE gsb0, 0x0 ;  /* 0x00008000000079c5 */ /* 0x000fe40000010000 */
[----:B------:R1:W-:Y:S02]  /*1c10*/  @!P1 SYNCS.ARRIVE.TRANS64.RED.A1T0 RZ, [R0+URZ], RZ ;  /* 0x000000ff00ff99a7 */ /* 0x0003e4000810043f */
[----:B-1----:R-:W-:-:S05]  /*1c20*/  IADD3 R0, R6, 0x1, -R7 ;  /* 0x0000000106007810 */ /* 0x002fca0007ffe807 */
[----:B------:R-:W-:Y:S02]  /*1c30*/  IMAD R3, R17, -0x2, R0 ;  /* 0xfffffffe11037824 */ /* 0x000fe400078e0200 */
[----:B------:R-:W-:Y:S02]  /*1c40*/  VIADD R0, R18, UR42 ;  /* 0x0000002a12007c36 */ /* 0x000fe40008000000 */
[C---:B------:R-:W-:Y:S02]  /*1c50*/  VIADD R13, R3.reuse, UR6 ;  /* 0x00000006030d7c36 */ /* 0x040fe40008000000 */
[----:B------:R-:W-:-:S03]  /*1c60*/  VIADD R10, R3, UR10 ;  /* 0x0000000a030a7c36 */ /* 0x000fc60008000000 */
[----:B------:R-:W-:Y:S01]  /*1c70*/  VIADDMNMX R3, R0, R13, R8, PT ;  /* 0x0000000d00037246 */ /* 0x000fe20003800108 */
[----:B------:R-:W-:Y:S01]  /*1c80*/  IMAD.IADD R5, R10, 0x1, R0 ;  /* 0x000000010a057824 */ /* 0x000fe200078e0200 */
[----:B------:R-:W-:Y:S06]  /*1c90*/  @P2 BRA `(.L_x_667) ;  /* 0x00000000005c2947 */ /* 0x000fec0003800000 */
[----:B------:R-:W-:Y:S01]  /*1ca0*/  IMAD R6, R4, UR47, R0 ;  /* 0x0000002f04067c24 */ /* 0x000fe2000f8e0200 */
[----:B------:R-:W-:Y:S03]  /*1cb0*/  BSSY B0, `(.L_x_668) ;  /* 0x0000011000007945 */ /* 0x000fe60003800000 */
[----:B------:R-:W-:-:S05]  /*1cc0*/  IMAD.IADD R6, R6, 0x1, -R7 ;  /* 0x0000000106067824 */ /* 0x000fca00078e0a07 */
[----:B------:R-:W-:-:S13]  /*1cd0*/  ISETP.GT.AND P2, PT, R6, -0x1, PT ;  /* 0xffffffff0600780c */ /* 0x000fda0003f44270 */
[----:B------:R-:W-:Y:S05]  /*1ce0*/  @P2 BRA `(.L_x_669) ;  /* 0x0000000000202947 */ /* 0x000fea0003800000 */
[----:B------:R-:W-:Y:S01]  /*1cf0*/  UISETP.NE.AND UP1, UPT, UR7, 0x1, UPT ;  /* 0x000000010700788c */ /* 0x000fe2000bf25270 */
[----:B------:R-:W-:-:S05]  /*1d00*/  LOP3.LUT R6, RZ, R6, RZ, 0x33, !PT ;  /* 0x00000006ff067212 */ /* 0x000fca00078e33ff */
[----:B------:R-:W-:-:S05]  /*1d10*/  PLOP3.LUT P2, PT, PT, PT, UP1, 0x80, 0x0 ;  /* 0x000000000000781c */ /* 0x000fca0003f4f018 */
[----:B------:R-:W-:-:S08]  /*1d20*/  @UP1 ULDC.64 UR10, c[0x0][0x9e8] ;  /* 0x00027a00000a1ab9 */ /* 0x000fd00000000a00 */
[----:B------:R-:W-:-:S05]  /*1d30*/  @P2 IMAD.HI.U32 R12, R6, UR10, RZ ;  /* 0x0000000a060c2c27 */ /* 0x000fca000f8e00ff */
[----:B------:R-:W-:-:S04]  /*1d40*/  @P2 SHF.R.U32.HI R6, RZ, UR11, R12 ;  /* 0x0000000bff062c19 */ /* 0x000fc8000801160c */
[----:B------:R-:W-:Y:S01]  /*1d50*/  LOP3.LUT R6, RZ, R6, RZ, 0x33, !PT ;  /* 0x00000006ff067212 */ /* 0x000fe200078e33ff */
[----:B------:R-:W-:Y:S06]  /*1d60*/  BRA `(.L_x_670) ;  /* 0x0000000000147947 */ /* 0x000fec0003800000 */
.L_x_669:
[----:B------:R-:W-:-:S06]  /*1d70*/  UISETP.NE.AND UP1, UPT, UR7, 0x1, UPT ;  /* 0x000000010700788c */ /* 0x000fcc000bf25270 */
[----:B------:R-:W-:-:S05]  /*1d80*/  PLOP3.LUT P2, PT, PT, PT, UP1, 0x80, 0x0 ;  /* 0x000000000000781c */ /* 0x000fca0003f4f018 */
[----:B------:R-:W-:-:S08]  /*1d90*/  @UP1 ULDC.64 UR10, c[0x0][0x9e8] ;  /* 0x00027a00000a1ab9 */ /* 0x000fd00000000a00 */
[----:B------:R-:W-:-:S05]  /*1da0*/  @P2 IMAD.HI.U32 R12, R6, UR10, RZ ;  /* 0x0000000a060c2c27 */ /* 0x000fca000f8e00ff */
[----:B------:R-:W-:-:S07]  /*1db0*/  @P2 SHF.R.U32.HI R6, RZ, UR11, R12 ;  /* 0x0000000bff062c19 */ /* 0x000fce000801160c */
.L_x_670:
[----:B------:R-:W-:Y:S05]  /*1dc0*/  BSYNC B0 ;  /* 0x0000000000007941 */ /* 0x000fea0003800000 */
.L_x_668:
[----:B------:R-:W-:-:S04]  /*1dd0*/  IMAD R6, R6, UR7, -R9 ;  /* 0x0000000706067c24 */ /* 0x000fc8000f8e0a09 */
[----:B------:R-:W-:-:S05]  /*1de0*/  IMAD R6, R17, -0x2, R6 ;  /* 0xfffffffe11067824 */ /* 0x000fca00078e0206 */
[----:B------:R-:W-:Y:S02]  /*1df0*/  VIMNMX R5, R5, R6, !PT ;  /* 0x0000000605057248 */ /* 0x000fe40007fe0100 */
[----:B------:R-:W-:-:S07]  /*1e00*/  VIADDMNMX R3, R6, UR7, R3, PT ;  /* 0x0000000706037c46 */ /* 0x000fce000b800103 */
.L_x_667:
[C---:B------:R-:W-:Y:S02]  /*1e10*/  ISETP.GE.AND P4, PT, R11.reuse, 0x9, PT ;  /* 0x000000090b00780c */ /* 0x040fe40003f86270 */
[C---:B------:R-:W-:Y:S02]  /*1e20*/  ISETP.GE.AND P2, PT, R11.reuse, 0x2, PT ;  /* 0x000000020b00780c */ /* 0x040fe40003f46270 */
[----:B------:R-:W-:Y:S02]  /*1e30*/  ISETP.GE.AND P5, PT, R11, 0xa, PT ;  /* 0x0000000a0b00780c */ /* 0x000fe40003fa6270 */
[----:B------:R-:W-:Y:S02]  /*1e40*/  LOP3.LUT R19, R19, 0xfffffffd, RZ, 0xc0, !PT ;  /* 0xfffffffd13137812 */ /* 0x000fe400078ec0ff */
[----:B------:R-:W-:-:S04]  /*1e50*/  ISETP.GT.AND P3, PT, R5, 0x1, !P2 ;  /* 0x000000010500780c */ /* 0x000fc80005764270 */
[----:B------:R-:W-:Y:S02]  /*1e60*/  ISETP.LT.OR P3, PT, R3, 0x2, P3 ;  /* 0x000000020300780c */ /* 0x000fe40001f61670 */
[----:B------:R-:W-:Y:S02]  /*1e70*/  @P4 LOP3.LUT R19, R19, 0x2, RZ, 0xfc, !PT ;  /* 0x0000000213134812 */ /* 0x000fe400078efcff */
[----:B------:R-:W-:Y:S02]  /*1e80*/  FSEL R25, R25, -INF , !P3 ;  /* 0xff80000019197808 */ /* 0x000fe40005800000 */
[----:B------:R-:W-:Y:S02]  /*1e90*/  LOP3.LUT R19, R19, 0xfffffffb, RZ, 0xc0, !PT ;  /* 0xfffffffb13137812 */ /* 0x000fe400078ec0ff */
[----:B------:R-:W-:Y:S02]  /*1ea0*/  ISETP.GT.AND P4, PT, R5, 0x8, !P4 ;  /* 0x000000080500780c */ /* 0x000fe40006784270 */
[----:B------:R-:W-:-:S02]  /*1eb0*/  @P5 LOP3.LUT R19, R19, 0x4, RZ, 0xfc, !PT ;  /* 0x0000000413135812 */ /* 0x000fc400078efcff */
[----:B------:R-:W-:Y:S02]  /*1ec0*/  ISETP.GT.AND P3, PT, R5, 0x9, !P5 ;  /* 0x000000090500780c */ /* 0x000fe40006f64270 */
[----:B------:R-:W-:Y:S02]  /*1ed0*/  ISETP.GE.AND P5, PT, R11, 0x11, PT ;  /* 0x000000110b00780c */ /* 0x000fe40003fa6270 */
[C---:B------:R-:W-:Y:S02]  /*1ee0*/  ISETP.LT.OR P4, PT, R3.reuse, 0x9, P4 ;  /* 0x000000090300780c */ /* 0x040fe40002781670 */
[----:B------:R-:W-:Y:S02]  /*1ef0*/  ISETP.LT.OR P3, PT, R3, 0xa, P3 ;  /* 0x0000000a0300780c */ /* 0x000fe40001f61670 */
[----:B------:R-:W-:Y:S02]  /*1f00*/  FSEL R28, R28, -INF , !P4 ;  /* 0xff8000001c1c7808 */ /* 0x000fe40006000000 */
[----:B------:R-:W-:-:S02]  /*1f10*/  ISETP.GE.AND P4, PT, R11, 0x12, PT ;  /* 0x000000120b00780c */ /* 0x000fc40003f86270 */
[----:B------:R-:W-:Y:S02]  /*1f20*/  LOP3.LUT R19, R19, 0xfffffff7, RZ, 0xc0, !PT ;  /* 0xfffffff713137812 */ /* 0x000fe400078ec0ff */
[----:B------:R-:W-:Y:S02]  /*1f30*/  FSEL R29, R29, -INF , !P3 ;  /* 0xff8000001d1d7808 */ /* 0x000fe40005800000 */
[----:B------:R-:W-:Y:S02]  /*1f40*/  ISETP.GT.AND P3, PT, R5, 0x10, !P5 ;  /* 0x000000100500780c */ /* 0x000fe40006f64270 */
[----:B------:R-:W-:Y:S02]  /*1f50*/  @P5 LOP3.LUT R19, R19, 0x8, RZ, 0xfc, !PT ;  /* 0x0000000813135812 */ /* 0x000fe400078efcff */
[----:B------:R-:W-:Y:S02]  /*1f60*/  ISETP.LT.OR P3, PT, R3, 0x11, P3 ;  /* 0x000000110300780c */ /* 0x000fe40001f61670 */
[----:B------:R-:W-:-:S02]  /*1f70*/  LOP3.LUT R19, R19, 0xfdffffff, RZ, 0xc0, !PT ;  /* 0xfdffffff13137812 */ /* 0x000fc400078ec0ff */
[----:B------:R-:W-:Y:S02]  /*1f80*/  FSEL R32, R32, -INF , !P3 ;  /* 0xff80000020207808 */ /* 0x000fe40005800000 */
[----:B------:R-:W-:Y:S02]  /*1f90*/  @P4 LOP3.LUT R19, R19, 0x2000000, RZ, 0xfc, !PT ;  /* 0x0200000013134812 */ /* 0x000fe400078efcff */
[----:B------:R-:W-:Y:S02]  /*1fa0*/  ISETP.GT.AND P3, PT, R5, 0x11, !P4 ;  /* 0x000000110500780c */ /* 0x000fe40006764270 */
[----:B------:R-:W-:Y:S02]  /*1fb0*/  ISETP.GE.AND P4, PT, R11, 0x19, PT ;  /* 0x000000190b00780c */ /* 0x000fe40003f86270 */
[----:B------:R-:W-:Y:S02]  /*1fc0*/  ISETP.LT.OR P3, PT, R3, 0x12, P3 ;  /* 0x000000120300780c */ /* 0x000fe40001f61670 */
[----:B------:R-:W-:-:S02]  /*1fd0*/  LOP3.LUT R19, R19, 0xfeffffff, RZ, 0xc0, !PT ;  /* 0xfeffffff13137812 */ /* 0x000fc400078ec0ff */
[----:B------:R-:W-:Y:S02]  /*1fe0*/  FSEL R33, R33, -INF , !P3 ;  /* 0xff80000021217808 */ /* 0x000fe40005800000 */
[----:B------:R-:W-:-:S04]  /*1ff0*/  ISETP.GT.AND P3, PT, R5, 0x18, !P4 ;  /* 0x000000180500780c */ /* 0x000fc80006764270 */
[----:B------:R-:W-:Y:S02]  /*2000*/  ISETP.LT.OR P3, PT, R3, 0x19, P3 ;  /* 0x000000190300780c */ /* 0x000fe40001f61670 */
[----:B------:R-:W-:Y:S02]  /*2010*/  @P4 LOP3.LUT R19, R19, 0x1000000, RZ, 0xfc, !PT ;  /* 0x0100000013134812 */ /* 0x000fe400078efcff */
[----:B------:R-:W-:Y:S02]  /*2020*/  ISETP.GE.AND P4, PT, R11, 0x1a, PT ;  /* 0x0000001a0b00780c */ /* 0x000fe40003f86270 */
[----:B------:R-:W-:Y:S02]  /*2030*/  LOP3.LUT R19, R19, 0xff7fffff, RZ, 0xc0, !PT ;  /* 0xff7fffff13137812 */ /* 0x000fe400078ec0ff */
[----:B------:R-:W-:Y:S02]  /*2040*/  FSEL R36, R36, -INF , !P3 ;  /* 0xff80000024247808 */ /* 0x000fe40005800000 */
[----:B------:R-:W-:-:S04]  /*2050*/  ISETP.GT.AND P3, PT, R5, 0x19, !P4 ;  /* 0x000000190500780c */ /* 0x000fc80006764270 */
[----:B------:R-:W-:-:S03]  /*2060*/  ISETP.LT.OR P3, PT, R3, 0x1a, P3 ;  /* 0x0000001a0300780c */ /* 0x000fc60001f61670 */
        /* <DEDUP_REMOVED lines=110> */
[----:B------:R-:W-:Y:S02]  /*2750*/  FSEL R73, R73, -INF , !P3 ;  /* 0xff80000049497808 */ /* 0x000fe40005800000 */
[----:B------:R-:W-:Y:S02]  /*2760*/  LOP3.LUT R19, R19, 0xffffffef, RZ, 0xc0, !PT ;  /* 0xffffffef13137812 */ /* 0x000fe400078ec0ff */
[----:B------:R-:W-:-:S04]  /*2770*/  ISETP.GT.AND P3, PT, R5, 0x68, !P4 ;  /* 0x000000680500780c */ /* 0x000fc80006764270 */
[----:B------:R-:W-:-:S03]  /*2780*/  ISETP.LT.OR P3, PT, R3, 0x69, P3 ;  /* 0x000000690300780c */ /* 0x000fc60001f61670 */
[----:B------:R-:W-:Y:S02]  /*2790*/  @P4 LOP3.LUT R19, R19, 0x10, RZ, 0xfc, !PT ;  /* 0x0000001013134812 */ /* 0x000fe400078efcff */
[----:B------:R-:W-:Y:S02]  /*27a0*/  ISETP.GE.AND P4, PT, R11, 0x6a, PT ;  /* 0x0000006a0b00780c */ /* 0x000fe40003f86270 */
[----:B------:R-:W-:Y:S02]  /*27b0*/  FSEL R76, R76, -INF , !P3 ;  /* 0xff8000004c4c7808 */ /* 0x000fe40005800000 */
[----:B------:R-:W-:Y:S02]  /*27c0*/  ISETP.GT.AND P3, PT, R5, 0x69, !P4 ;  /* 0x000000690500780c */ /* 0x000fe40006764270 */
[----:B------:R-:W-:Y:S02]  /*27d0*/  LOP3.LUT R19, R19, 0xfbffffff, RZ, 0xc0, !PT ;  /* 0xfbffffff13137812 */ /* 0x000fe400078ec0ff */
[----:B------:R-:W-:-:S04]  /*27e0*/  ISETP.LT.OR P3, PT, R3, 0x6a, P3 ;  /* 0x0000006a0300780c */ /* 0x000fc80001f61670 */
[----:B------:R-:W-:Y:S02]  /*27f0*/  FSEL R77, R77, -INF , !P3 ;  /* 0xff8000004d4d7808 */ /* 0x000fe40005800000 */
[----:B------:R-:W-:Y:S02]  /*2800*/  ISETP.GE.AND P3, PT, R11, 0x71, PT ;  /* 0x000000710b00780c */ /* 0x000fe40003f66270 */
[----:B------:R-:W-:Y:S02]  /*2810*/  @P4 LOP3.LUT R19, R19, 0x4000000, RZ, 0xfc, !PT ;  /* 0x0400000013134812 */ /* 0x000fe400078efcff */
[----:B------:R-:W-:Y:S02]  /*2820*/  ISETP.GT.AND P4, PT, R5, 0x70, !P3 ;  /* 0x000000700500780c */ /* 0x000fe40005f84270 */
[----:B------:R-:W-:Y:S02]  /*2830*/  LOP3.LUT R19, R19, 0xfffffffe, RZ, 0xc0, !PT ;  /* 0xfffffffe13137812 */ /* 0x000fe400078ec0ff */
[----:B------:R-:W-:-:S04]  /*2840*/  ISETP.LT.OR P4, PT, R3, 0x71, P4 ;  /* 0x000000710300780c */ /* 0x000fc80002781670 */
[----:B------:R-:W-:Y:S02]  /*2850*/  FSEL R80, R80, -INF , !P4 ;  /* 0xff80000050507808 */ /* 0x000fe40006000000 */
[----:B------:R-:W-:-:S04]  /*2860*/  ISETP.GE.AND P4, PT, R11, 0x72, PT ;  /* 0x000000720b00780c */ /* 0x000fc80003f86270 */
[----:B------:R-:W-:-:S04]  /*2870*/  ISETP.GT.AND P5, PT, R5, 0x71, !P4 ;  /* 0x000000710500780c */ /* 0x000fc800067a4270 */
[----:B------:R-:W-:-:S04]  /*2880*/  ISETP.LT.OR P5, PT, R3, 0x72, P5 ;  /* 0x000000720300780c */ /* 0x000fc80002fa1670 */
[----:B------:R-:W-:Y:S02]  /*2890*/  FSEL R81, R81, -INF , !P5 ;  /* 0xff80000051517808 */ /* 0x000fe40006800000 */
[----:B------:R-:W-:-:S04]  /*28a0*/  ISETP.GE.AND P5, PT, R11, 0x79, PT ;  /* 0x000000790b00780c */ /* 0x000fc80003fa6270 */
[----:B------:R-:W-:-:S04]  /*28b0*/  ISETP.GT.AND P6, PT, R5, 0x78, !P5 ;  /* 0x000000780500780c */ /* 0x000fc80006fc4270 */
[----:B------:R-:W-:-:S04]  /*28c0*/  ISETP.LT.OR P6, PT, R3, 0x79, P6 ;  /* 0x000000790300780c */ /* 0x000fc800037c1670 */
[----:B------:R-:W-:Y:S02]  /*28d0*/  FSEL R84, R84, -INF , !P6 ;  /* 0xff80000054547808 */ /* 0x000fe40007000000 */
[----:B------:R-:W-:-:S13]  /*28e0*/  ISETP.GE.AND P6, PT, R11, 0x1, PT ;  /* 0x000000010b00780c */ /* 0x000fda0003fc6270 */
[----:B------:R-:W-:Y:S02]  /*28f0*/  @P6 LOP3.LUT R19, R19, 0x1, RZ, 0xfc, !PT ;  /* 0x0000000113136812 */ /* 0x000fe400078efcff */
[----:B------:R-:W-:Y:S02]  /*2900*/  ISETP.GT.AND P6, PT, R5, RZ, !P6 ;  /* 0x000000ff0500720c */ /* 0x000fe400077c4270 */
[----:B------:R-:W-:Y:S02]  /*2910*/  LOP3.LUT R19, R19, 0xf7ffffff, RZ, 0xc0, !PT ;  /* 0xf7ffffff13137812 */ /* 0x000fe400078ec0ff */
[----:B------:R-:W-:-:S04]  /*2920*/  ISETP.LT.OR P6, PT, R3, 0x1, P6 ;  /* 0x000000010300780c */ /* 0x000fc800037c1670 */
[----:B------:R-:W-:Y:S02]  /*2930*/  FSEL R15, R24, -INF , !P6 ;  /* 0xff800000180f7808 */ /* 0x000fe40007000000 */
[----:B------:R-:W-:-:S13]  /*2940*/  ISETP.GE.AND P6, PT, R11, 0x7a, PT ;  /* 0x0000007a0b00780c */ /* 0x000fda0003fc6270 */
[----:B------:R-:W-:Y:S02]  /*2950*/  @P6 LOP3.LUT R19, R19, 0x8000000, RZ, 0xfc, !PT ;  /* 0x0800000013136812 */ /* 0x000fe400078efcff */
[----:B------:R-:W-:-:S04]  /*2960*/  ISETP.GT.AND P6, PT, R5, 0x79, !P6 ;  /* 0x000000790500780c */ /* 0x000fc800077c4270 */
[----:B------:R-:W-:Y:S01]  /*2970*/  ISETP.LT.OR P6, PT, R3, 0x7a, P6 ;  /* 0x0000007a0300780c */ /* 0x000fe200037c1670 */
[----:B------:R-:W-:-:S03]  /*2980*/  VIADD R3, R0, 0x8 ;  /* 0x0000000800037836 */ /* 0x000fc60000000000 */
[----:B------:R-:W-:Y:S02]  /*2990*/  FSEL R85, R85, -INF , !P6 ;  /* 0xff80000055557808 */ /* 0x000fe40007000000 */
[----:B------:R-:W-:Y:S02]  /*29a0*/  PLOP3.LUT P6, PT, PT, PT, UP0, 0x40, 0x0 ;  /* 0x000000000000781c */ /* 0x000fe40003fce808 */
[----:B------:R-:W-:Y:S01]  /*29b0*/  VIADDMNMX R5, R3, R13, R8, PT ;  /* 0x0000000d03057246 */ /* 0x000fe20003800108 */
[----:B------:R-:W-:-:S10]  /*29c0*/  IMAD.IADD R8, R10, 0x1, R3 ;  /* 0x000000010a087824 */ /* 0x000fd400078e0203 */
[----:B------:R-:W-:Y:S05]  /*29d0*/  @P6 BRA `(.L_x_671) ;  /* 0x0000000000646947 */ /* 0x000fea0003800000 */
        /* <DEDUP_REMOVED lines=9> */
[----:B------:R-:W-:Y:S01]  /*2a70*/  @P6 IMAD.HI.U32 R10, R6, UR10, RZ ;  /* 0x0000000a060a6c27 */ /* 0x000fe2000f8e00ff */
[----:B------:R-:W-:-:S13]  /*2a80*/  PLOP3.LUT P6, PT, PT, PT, UP1, 0x80, 0x0 ;  /* 0x000000000000781c */ /* 0x000fda0003fcf018 */
[----:B------:R-:W-:-:S04]  /*2a90*/  @P6 SHF.R.U32.HI R6, RZ, UR11, R10 ;  /* 0x0000000bff066c19 */ /* 0x000fc8000801160a */
[----:B------:R-:W-:Y:S01]  /*2aa0*/  LOP3.LUT R6, RZ, R6, RZ, 0x33, !PT ;  /* 0x00000006ff067212 */ /* 0x000fe200078e33ff */
[----:B------:R-:W-:Y:S06]  /*2ab0*/  BRA `(.L_x_674) ;  /* 0x0000000000187947 */ /* 0x000fec0003800000 */
.L_x_673:
[----:B------:R-:W-:-:S06]  /*2ac0*/  UISETP.NE.AND UP1, UPT, UR7, 0x1, UPT ;  /* 0x000000010700788c */ /* 0x000fcc000bf25270 */
[----:B------:R-:W-:-:S05]  /*2ad0*/  PLOP3.LUT P6, PT, PT, PT, UP1, 0x80, 0x0 ;  /* 0x000000000000781c */ /* 0x000fca0003fcf018 */
[----:B------:R-:W-:-:S08]  /*2ae0*/  @UP1 ULDC.64 UR10, c[0x0][0x9e8] ;  /* 0x00027a00000a1ab9 */ /* 0x000fd00000000a00 */
[----:B------:R-:W-:Y:S01]  /*2af0*/  @P6 IMAD.HI.U32 R10, R6, UR10, RZ ;  /* 0x0000000a060a6c27 */ /* 0x000fe2000f8e00ff */
[----:B------:R-:W-:-:S13]  /*2b00*/  PLOP3.LUT P6, PT, PT, PT, UP1, 0x80, 0x0 ;  /* 0x000000000000781c */ /* 0x000fda0003fcf018 */
[----:B------:R-:W-:-:S07]  /*2b10*/  @P6 SHF.R.U32.HI R6, RZ, UR11, R10 ;  /* 0x0000000bff066c19 */ /* 0x000fce000801160a */
.L_x_674:
[----:B------:R-:W-:Y:S05]  /*2b20*/  BSYNC B0 ;  /* 0x0000000000007941 */ /* 0x000fea0003800000 */
.L_x_672:
[----:B------:R-:W-:-:S04]  /*2b30*/  IMAD R6, R6, UR7, -R9 ;  /* 0x0000000706067c24 */ /* 0x000fc8000f8e0a09 */
[----:B------:R-:W-:-:S05]  /*2b40*/  IMAD R6, R17, -0x2, R6 ;  /* 0xfffffffe11067824 */ /* 0x000fca00078e0206 */
[----:B------:R-:W-:Y:S02]  /*2b50*/  VIMNMX R8, R8, R6, !PT ;  /* 0x0000000608087248 */ /* 0x000fe40007fe0100 */
[----:B------:R-:W-:-:S07]  /*2b60*/  VIADDMNMX R5, R6, UR7, R5, PT ;  /* 0x0000000706057c46 */ /* 0x000fce000b800105 */
.L_x_671:
[----:B------:R-:W-:Y:S01]  /*2b70*/  ISETP.GT.AND P2, PT, R8, 0x1, !P2 ;  /* 0x000000010800780c */ /* 0x000fe20005744270 */
[----:B------:R-:W-:Y:S01]  /*2b80*/  ULDC UR10, c[0x0][0x988] ;  /* 0x00026200000a7ab9 */ /* 0x000fe20000000800 */
[----:B------:R-:W-:Y:S01]  /*2b90*/  LOP3.LUT P6, RZ, R19, 0x8, RZ, 0xc0, !PT ;  /* 0x0000000813ff7812 */ /* 0x000fe200078cc0ff */
[----:B------:R-:W-:Y:S01]  /*2ba0*/  IMAD R7, R4, UR47, -R7 ;  /* 0x0000002f04077c24 */ /* 0x000fe2000f8e0a07 */
[----:B------:R-:W-:Y:S02]  /*2bb0*/  ISETP.LT.OR P2, PT, R5, 0x2, P2 ;  /* 0x000000020500780c */ /* 0x000fe40001741670 */
[----:B------:R-:W-:Y:S02]  /*2bc0*/  FMNMX.FTZ R9, R15, R25, !PT ;  /* 0x000000190f097209 */ /* 0x000fe40007810000 */
[----:B------:R-:W-:Y:S02]  /*2bd0*/  FSEL R27, R27, -INF , !P2 ;  /* 0xff8000001b1b7808 */ /* 0x000fe40005000000 */
[----:B------:R-:W-:-:S02]  /*2be0*/  LOP3.LUT P2, RZ, R19, 0x2, RZ, 0xc0, !PT ;  /* 0x0000000213ff7812 */ /* 0x000fc4000784c0ff */
[----:B------:R-:W-:Y:S02]  /*2bf0*/  FMNMX.FTZ R6, R28, R9, !PT ;  /* 0x000000091c067209 */ /* 0x000fe40007810000 */
[----:B------:R-:W-:Y:S02]  /*2c00*/  ISETP.GT.AND P2, PT, R8, 0x8, !P2 ;  /* 0x000000080800780c */ /* 0x000fe40005744270 */
[----:B------:R-:W-:Y:S02]  /*2c10*/  FMNMX.FTZ R9, R29, R6, !PT ;  /* 0x000000061d097209 */ /* 0x000fe40007810000 */
[----:B------:R-:W-:Y:S02]  /*2c20*/  ISETP.LT.OR P2, PT, R5, 0x9, P2 ;  /* 0x000000090500780c */ /* 0x000fe40001741670 */
[----:B------:R-:W-:Y:S02]  /*2c30*/  FMNMX.FTZ R6, R32, R9, !PT ;  /* 0x0000000920067209 */ /* 0x000fe40007810000 */
[----:B------:R-:W-:-:S02]  /*2c40*/  FSEL R30, R30, -INF , !P2 ;  /* 0xff8000001e1e7808 */ /* 0x000fc40005000000 */
[----:B------:R-:W-:Y:S02]  /*2c50*/  LOP3.LUT P2, RZ, R19, 0x4, RZ, 0xc0, !PT ;  /* 0x0000000413ff7812 */ /* 0x000fe4000784c0ff */
[----:B------:R-:W-:Y:S02]  /*2c60*/  FMNMX.FTZ R9, R33, R6, !PT ;  /* 0x0000000621097209 */ /* 0x000fe40007810000 */
[----:B------:R-:W-:Y:S02]  /*2c70*/  ISETP.GT.AND P2, PT, R8, 0x9, !P2 ;  /* 0x000000090800780c */ /* 0x000fe40005744270 */
[----:B------:R-:W-:Y:S02]  /*2c80*/  FMNMX.FTZ R6, R36, R9, !PT ;  /* 0x0000000924067209 */ /* 0x000fe40007810000 */
[----:B------:R-:W-:Y:S02]  /*2c90*/  ISETP.LT.OR P2, PT, R5, 0xa, P2 ;  /* 0x0000000a0500780c */ /* 0x000fe40001741670 */
[----:B------:R-:W-:-:S02]  /*2ca0*/  FMNMX.FTZ R9, R37, R6, !PT ;  /* 0x0000000625097209 */ /* 0x000fc40007810000 */
[----:B------:R-:W-:Y:S02]  /*2cb0*/  FSEL R31, R31, -INF , !P2 ;  /* 0xff8000001f1f7808 */ /* 0x000fe40005000000 */
[----:B------:R-:W-:Y:S02]  /*2cc0*/  ISETP.GT.AND P2, PT, R8, 0x10, !P6 ;  /* 0x000000100800780c */ /* 0x000fe40007744270 */
[----:B------:R-:W-:Y:S02]  /*2cd0*/  FMNMX.FTZ R6, R40, R9, !PT ;  /* 0x0000000928067209 */ /* 0x000fe40007810000 */
[----:B------:R-:W-:Y:S02]  /*2ce0*/  ISETP.LT.OR P2, PT, R5, 0x11, P2 ;  /* 0x000000110500780c */ /* 0x000fe40001741670 */
[----:B------:R-:W-:Y:S02]  /*2cf0*/  LOP3.LUT P6, RZ, R19, 0x8000, RZ, 0xc0, !PT ;  /* 0x0000800013ff7812 */ /* 0x000fe400078cc0ff */
        /* <DEDUP_REMOVED lines=8> */
[----:B------:R-:W-:Y:S02]  /*2d80*/  LOP3.LUT P2, RZ, R19, 0x1000000, RZ, 0xc0, !PT ;  /* 0x0100000013ff7812 */ /* 0x000fe4000784c0ff */
[----:B------:R-:W-:Y:S02]  /*2d90*/  FMNMX.FTZ R6, R48, R9, !PT ;  /* 0x0000000930067209 */ /* 0x000fe40007810000 */
[----:B------:R-:W-:Y:S02]  /*2da0*/  ISETP.GT.AND P2, PT, R8, 0x18, !P2 ;  /* 0x000000180800780c */ /* 0x000fe40005744270 */
[----:B------:R-:W-:Y:S02]  /*2db0*/  FMNMX.FTZ R9, R49, R6, !PT ;  /* 0x0000000631097209 */ /* 0x000fe40007810000 */
[----:B------:R-:W-:-:S02]  /*2dc0*/  ISETP.LT.OR P2, PT, R5, 0x19, P2 ;  /* 0x000000190500780c */ /* 0x000fc40001741670 */
[----:B------:R-:W-:Y:S02]  /*2dd0*/  FMNMX.FTZ R6, R52, R9, !PT ;  /* 0x0000000934067209 */ /* 0x000fe40007810000 */
[----:B------:R-:W-:Y:S02]  /*2de0*/  FSEL R38, R38, -INF , !P2 ;  /* 0xff80000026267808 */ /* 0x000fe40005000000 */
[----:B------:R-:W-:Y:S02]  /*2df0*/  LOP3.LUT P2, RZ, R19, 0x800000, RZ, 0xc0, !PT ;  /* 0x0080000013ff7812 */ /* 0x000fe4000784c0ff */
[----:B------:R-:W-:Y:S02]  /*2e00*/  FMNMX.FTZ R9, R53, R6, !PT ;  /* 0x0000000635097209 */ /* 0x000fe40007810000 */
[----:B------:R-:W-:Y:S02]  /*2e10*/  ISETP.GT.AND P2, PT, R8, 0x19, !P2 ;  /* 0x000000190800780c */ /* 0x000fe40005744270 */
[----:B------:R-:W-:-:S02]  /*2e20*/  FMNMX.FTZ R6, R56, R9, !PT ;  /* 0x0000000938067209 */ /* 0x000fc40007810000 */
[----:B------:R-:W-:Y:S02]  /*2e30*/  ISETP.LT.OR P2, PT, R5, 0x1a, P2 ;  /* 0x0000001a0500780c */ /* 0x000fe40001741670 */
[----:B------:R-:W-:Y:S02]  /*2e40*/  FMNMX.FTZ R9, R57, R6, !PT ;  /* 0x0000000639097209 */ /* 0x000fe40007810000 */
[----:B------:R-:W-:Y:S02]  /*2e50*/  FSEL R39, R39, -INF , !P2 ;  /* 0xff80000027277808 */ /* 0x000fe40005000000 */
[----:B------:R-:W-:Y:S02]  /*2e60*/  LOP3.LUT P2, RZ, R19, 0x400000, RZ, 0xc0, !PT ;  /* 0x0040000013ff7812 */ /* 0x000fe4000784c0ff */
[----:B------:R-:W-:Y:S02]  /*2e70*/  FMNMX.FTZ R6, R60, R9, !PT ;  /* 0x000000093c067209 */ /* 0x000fe40007810000 */
[----:B------:R-:W-:-:S02]  /*2e80*/  ISETP.GT.AND P2, PT, R8, 0x20, !P2 ;  /* 0x000000200800780c */ /* 0x000fc40005744270 */
[----:B------:R-:W-:Y:S02]  /*2e90*/  FMNMX.FTZ R9, R61, R6, !PT ;  /* 0x000000063d097209 */ /* 0x000fe40007810000 */
[----:B------:R-:W-:Y:S02]  /*2ea0*/  ISETP.LT.OR P2, PT, R5, 0x21, P2 ;  /* 0x000000210500780c */ /* 0x000fe40001741670 */
[----:B------:R-:W-:Y:S02]  /*2eb0*/  FMNMX.FTZ R6, R64, R9, !PT ;  /* 0x0000000940067209 */ /* 0x000fe40007810000 */
[----:B------:R-:W-:Y:S02]  /*2ec0*/  FSEL R42, R42, -INF , !P2 ;  /* 0xff8000002a2a7808 */ /* 0x000fe40005000000 */
[----:B------:R-:W-:Y:S02]  /*2ed0*/  LOP3.LUT P2, RZ, R19, 0x200000, RZ, 0xc0, !PT ;  /* 0x0020000013ff7812 */ /* 0x000fe4000784c0ff */
[----:B------:R-:W-:-:S02]  /*2ee0*/  FMNMX.FTZ R9, R65, R6, !PT ;  /* 0x0000000641097209 */ /* 0x000fc40007810000 */
[----:B------:R-:W-:Y:S02]  /*2ef0*/  ISETP.GT.AND P2, PT, R8, 0x21, !P2 ;  /* 0x000000210800780c */ /* 0x000fe40005744270 */
[----:B------:R-:W-:Y:S02]  /*2f00*/  FMNMX.FTZ R6, R68, R9, !PT ;  /* 0x0000000944067209 */ /* 0x000fe40007810000 */
        /* <DEDUP_REMOVED lines=22> */
[----:B------:R-:W-:Y:S01]  /*3070*/  ISETP.GT.AND P3, PT, R8, 0x70, !P3 ;  /* 0x000000700800780c */ /* 0x000fe20005f64270 */
[----:B------:R-:W1:Y:S01]  /*3080*/  SHFL.BFLY PT, R6, R9, 0x2, 0x1f ;  /* 0x0c401f0009067f89 */ /* 0x000e6200000e0000 */
[----:B------:R-:W-:Y:S02]  /*3090*/  FSEL R50, R50, -INF , !P2 ;  /* 0xff80000032327808 */ /* 0x000fe40005000000 */
[----:B------:R-:W-:Y:S02]  /*30a0*/  LOP3.LUT P2, RZ, R19, 0x20000, RZ, 0xc0, !PT ;  /* 0x0002000013ff7812 */ /* 0x000fe4000784c0ff */
[C---:B------:R-:W-:Y:S02]  /*30b0*/  ISETP.GT.AND P4, PT, R8.reuse, 0x71, !P4 ;  /* 0x000000710800780c */ /* 0x040fe40006784270 */
[C---:B------:R-:W-:Y:S02]  /*30c0*/  ISETP.GT.AND P2, PT, R8.reuse, 0x31, !P2 ;  /* 0x000000310800780c */ /* 0x040fe40005744270 */
[----:B------:R-:W-:-:S02]  /*30d0*/  ISETP.GT.AND P5, PT, R8, 0x78, !P5 ;  /* 0x000000780800780c */ /* 0x000fc40006fa4270 */
[C---:B------:R-:W-:Y:S02]  /*30e0*/  ISETP.LT.OR P2, PT, R5.reuse, 0x32, P2 ;  /* 0x000000320500780c */ /* 0x040fe40001741670 */
[----:B------:R-:W-:Y:S02]  /*30f0*/  ISETP.LT.OR P3, PT, R5, 0x71, P3 ;  /* 0x000000710500780c */ /* 0x000fe40001f61670 */
[----:B------:R-:W-:Y:S02]  /*3100*/  FSEL R51, R51, -INF , !P2 ;  /* 0xff80000033337808 */ /* 0x000fe40005000000 */
[----:B------:R-:W-:Y:S02]  /*3110*/  LOP3.LUT P2, RZ, R19, 0x10000, RZ, 0xc0, !PT ;  /* 0x0001000013ff7812 */ /* 0x000fe4000784c0ff */
[----:B------:R-:W-:Y:S02]  /*3120*/  ISETP.LT.OR P4, PT, R5, 0x72, P4 ;  /* 0x000000720500780c */ /* 0x000fe40002781670 */
[----:B------:R-:W-:-:S02]  /*3130*/  ISETP.GT.AND P2, PT, R8, 0x38, !P2 ;  /* 0x000000380800780c */ /* 0x000fc40005744270 */
[----:B------:R-:W-:Y:S02]  /*3140*/  FSEL R82, R82, -INF , !P3 ;  /* 0xff80000052527808 */ /* 0x000fe40005800000 */
[----:B------:R-:W-:Y:S02]  /*3150*/  ISETP.LT.OR P2, PT, R5, 0x39, P2 ;  /* 0x000000390500780c */ /* 0x000fe40001741670 */
[----:B-1----:R-:W-:Y:S02]  /*3160*/  FMNMX.FTZ R11, R9, R6, !PT ;  /* 0x00000006090b7209 */ /* 0x002fe40007810000 */
[----:B------:R-:W-:Y:S02]  /*3170*/  FSEL R54, R54, -INF , !P2 ;  /* 0xff80000036367808 */ /* 0x000fe40005000000 */
[----:B------:R-:W-:Y:S01]  /*3180*/  ISETP.GT.AND P2, PT, R8, 0x39, !P6 ;  /* 0x000000390800780c */ /* 0x000fe20007744270 */
[----:B------:R-:W1:Y:S01]  /*3190*/  SHFL.BFLY PT, R6, R11, 0x1, 0x1f ;  /* 0x0c201f000b067f89 */ /* 0x000e6200000e0000 */
[----:B------:R-:W-:-:S02]  /*31a0*/  LOP3.LUT P6, RZ, R19, 0x10, RZ, 0xc0, !PT ;  /* 0x0000001013ff7812 */ /* 0x000fc400078cc0ff */
[C---:B------:R-:W-:Y:S02]  /*31b0*/  ISETP.LT.OR P2, PT, R5.reuse, 0x3a, P2 ;  /* 0x0000003a0500780c */ /* 0x040fe40001741670 */
[----:B------:R-:W-:Y:S02]  /*31c0*/  ISETP.LT.OR P5, PT, R5, 0x79, P5 ;  /* 0x000000790500780c */ /* 0x000fe40002fa1670 */
[----:B------:R-:W-:Y:S02]  /*31d0*/  FSEL R55, R55, -INF , !P2 ;  /* 0xff80000037377808 */ /* 0x000fe40005000000 */
[----:B------:R-:W-:Y:S02]  /*31e0*/  LOP3.LUT P2, RZ, R19, 0x4000, RZ, 0xc0, !PT ;  /* 0x0000400013ff7812 */ /* 0x000fe4000784c0ff */
[----:B------:R-:W-:Y:S02]  /*31f0*/  FSEL R83, R83, -INF , !P4 ;  /* 0xff80000053537808 */ /* 0x000fe40006000000 */
[----:B------:R-:W-:-:S02]  /*3200*/  ISETP.GT.AND P2, PT, R8, 0x40, !P2 ;  /* 0x000000400800780c */ /* 0x000fc40005744270 */
[----:B------:R-:W-:Y:S02]  /*3210*/  FSEL R86, R86, -INF , !P5 ;  /* 0xff80000056567808 */ /* 0x000fe40006800000 */
[----:B------:R-:W-:Y:S02]  /*3220*/  ISETP.LT.OR P2, PT, R5, 0x41, P2 ;  /* 0x000000410500780c */ /* 0x000fe40001741670 */
[----:B------:R-:W-:Y:S02]  /*3230*/  R2UR UR14, R7 ;  /* 0x00000000070e72ca */ /* 0x000fe400000e0000 */
[----:B------:R-:W-:Y:S02]  /*3240*/  FSEL R58, R58, -INF , !P2 ;  /* 0xff8000003a3a7808 */ /* 0x000fe40005000000 */
[----:B------:R-:W-:Y:S02]  /*3250*/  LOP3.LUT P2, RZ, R19, 0x2000, RZ, 0xc0, !PT ;  /* 0x0000200013ff7812 */ /* 0x000fe4000784c0ff */
[----:B-1----:R-:W-:-:S02]  /*3260*/  FMNMX.FTZ R6, R11, R6, !PT ;  /* 0x000000060b067209 */ /* 0x002fc40007810000 */
[----:B------:R-:W-:-:S03]  /*3270*/  ISETP.GT.AND P2, PT, R8, 0x41, !P2 ;  /* 0x000000410800780c */ /* 0x000fc60005744270 */
[----:B------:R-:W-:Y:S01]  /*3280*/  FMUL.FTZ R10, R6, UR10 ;  /* 0x0000000a060a7c20 */ /* 0x000fe20008410000 */
[----:B------:R-:W-:Y:S01]  /*3290*/  ISETP.LT.OR P2, PT, R5, 0x42, P2 ;  /* 0x000000420500780c */ /* 0x000fe20001741670 */
[----:B------:R-:W-:-:S03]  /*32a0*/  UIADD3 UR14, UR42, UR14, URZ ;  /* 0x0000000e2a0e7290 */ /* 0x000fc6000fffe03f */
[----:B------:R-:W-:Y:S01]  /*32b0*/  FSEL R59, R59, -INF , !P2 ;  /* 0xff8000003b3b7808 */ /* 0x000fe20005000000 */
[----:B------:R-:W-:Y:S01]  /*32c0*/  UIADD3 UR6, UR14, UR6, URZ ;  /* 0x000000060e067290 */ /* 0x000fe2000fffe03f */
[----:B------:R-:W-:-:S04]  /*32d0*/  LOP3.LUT P2, RZ, R19, 0x1000, RZ, 0xc0, !PT ;  /* 0x0000100013ff7812 */ /* 0x000fc8000784c0ff */
[----:B------:R-:W-:-:S04]  /*32e0*/  ISETP.GT.AND P2, PT, R8, 0x48, !P2 ;  /* 0x000000480800780c */ /* 0x000fc80005744270 */
[----:B------:R-:W-:-:S04]  /*32f0*/  ISETP.LT.OR P2, PT, R5, 0x49, P2 ;  /* 0x000000490500780c */ /* 0x000fc80001741670 */
[----:B------:R-:W-:Y:S02]  /*3300*/  FSEL R62, R62, -INF , !P2 ;  /* 0xff8000003e3e7808 */ /* 0x000fe40005000000 */
        /* <DEDUP_REMOVED lines=28> */
[----:B------:R-:W-:Y:S02]  /*34d0*/  ISETP.GT.AND P2, PT, R8, 0x68, !P6 ;  /* 0x000000680800780c */ /* 0x000fe40007744270 */
[----:B------:R-:W-:Y:S02]  /*34e0*/  LOP3.LUT P6, RZ, R19, 0x1, RZ, 0xc0, !PT ;  /* 0x0000000113ff7812 */ /* 0x000fe400078cc0ff */
[----:B------:R-:W-:-:S04]  /*34f0*/  ISETP.LT.OR P2, PT, R5, 0x69, P2 ;  /* 0x000000690500780c */ /* 0x000fc80001741670 */
[----:B------:R-:W-:Y:S02]  /*3500*/  FSEL R78, R78, -INF , !P2 ;  /* 0xff8000004e4e7808 */ /* 0x000fe40005000000 */
[----:B------:R-:W-:-:S04]  /*3510*/  FSETP.NEU.FTZ.AND P2, PT, R6, -INF , PT ;  /* 0xff8000000600780b */ /* 0x000fc80003f5d000 */
[----:B------:R-:W-:Y:S02]  /*3520*/  FSEL R10, R10, RZ, P2 ;  /* 0x000000ff0a0a7208 */ /* 0x000fe40001000000 */
[C---:B------:R-:W-:Y:S02]  /*3530*/  ISETP.GT.AND P2, PT, R8.reuse, RZ, !P6 ;  /* 0x000000ff0800720c */ /* 0x040fe40007744270 */
[----:B------:R-:W-:Y:S01]  /*3540*/  LOP3.LUT P6, RZ, R19, 0x8000000, RZ, 0xc0, !PT ;  /* 0x0800000013ff7812 */ /* 0x000fe200078cc0ff */
[--C-:B------:R-:W-:Y:S01]  /*3550*/  FFMA.FTZ R148, R15, UR10, -R10.reuse ;  /* 0x0000000a0f947c23 */ /* 0x100fe2000801080a */
[----:B------:R-:W-:Y:S01]  /*3560*/  ISETP.LT.OR P2, PT, R5, 0x1, P2 ;  /* 0x000000010500780c */ /* 0x000fe20001741670 */
[--C-:B------:R-:W-:Y:S01]  /*3570*/  FFMA.FTZ R11, R25, UR10, -R10.reuse ;  /* 0x0000000a190b7c23 */ /* 0x100fe2000801080a */
[----:B------:R-:W-:Y:S01]  /*3580*/  ISETP.GT.AND P6, PT, R8, 0x79, !P6 ;  /* 0x000000790800780c */ /* 0x000fe200077c4270 */
[--C-:B------:R-:W-:Y:S01]  /*3590*/  FFMA.FTZ R150, R28, UR10, -R10.reuse ;  /* 0x0000000a1c967c23 */ /* 0x100fe2000801080a */
[----:B------:R-:W-:Y:S01]  /*35a0*/  FSEL R26, R26, -INF , !P2 ;  /* 0xff8000001a1a7808 */ /* 0x000fe20005000000 */
[----:B------:R-:W-:Y:S01]  /*35b0*/  MUFU.EX2 R148, R148 ;  /* 0x0000009400947308 */ /* 0x000fe20000000800 */
[----:B------:R-:W-:Y:S01]  /*35c0*/  LOP3.LUT P2, RZ, R19, 0x4000000, RZ, 0xc0, !PT ;  /* 0x0400000013ff7812 */ /* 0x000fe2000784c0ff */
[--C-:B------:R-:W-:Y:S01]  /*35d0*/  FFMA.FTZ R13, R29, UR10, -R10.reuse ;  /* 0x0000000a1d0d7c23 */ /* 0x100fe2000801080a */
[----:B------:R-:W-:Y:S01]  /*35e0*/  FMNMX.FTZ R9, R26, R27, !PT ;  /* 0x0000001b1a097209 */ /* 0x000fe20007810000 */
[--C-:B------:R-:W-:Y:S01]  /*35f0*/  FFMA.FTZ R144, R32, UR10, -R10.reuse ;  /* 0x0000000a20907c23 */ /* 0x100fe2000801080a */
[----:B------:R-:W-:Y:S01]  /*3600*/  ISETP.GT.AND P2, PT, R8, 0x69, !P2 ;  /* 0x000000690800780c */ /* 0x000fe20005744270 */
[--C-:B------:R-:W-:Y:S01]  /*3610*/  FFMA.FTZ R15, R33, UR10, -R10.reuse ;  /* 0x0000000a210f7c23 */ /* 0x100fe2000801080a */
[----:B------:R-:W-:Y:S01]  /*3620*/  FMNMX.FTZ R12, R30, R9, !PT ;  /* 0x000000091e0c7209 */ /* 0x000fe20007810000 */
[----:B------:R-:W1:Y:S01]  /*3630*/  MUFU.EX2 R11, R11 ;  /* 0x0000000b000b7308 */ /* 0x000e620000000800 */
[----:B------:R-:W-:Y:S01]  /*3640*/  ISETP.LT.OR P2, PT, R5, 0x6a, P2 ;  /* 0x0000006a0500780c */ /* 0x000fe20001741670 */
[--C-:B------:R-:W-:Y:S01]  /*3650*/  FFMA.FTZ R146, R36, UR10, -R10.reuse ;  /* 0x0000000a24927c23 */ /* 0x100fe2000801080a */
[----:B------:R-:W-:Y:S01]  /*3660*/  FMNMX.FTZ R9, R31, R12, !PT ;  /* 0x0000000c1f097209 */ /* 0x000fe20007810000 */
[--C-:B------:R-:W-:Y:S01]  /*3670*/  FFMA.FTZ R21, R37, UR10, -R10.reuse ;  /* 0x0000000a25157c23 */ /* 0x100fe2000801080a */
[----:B------:R-:W-:Y:S01]  /*3680*/  FSEL R79, R79, -INF , !P2 ;  /* 0xff8000004f4f7808 */ /* 0x000fe20005000000 */
[--C-:B------:R-:W-:Y:S01]  /*3690*/  FFMA.FTZ R140, R40, UR10, -R10.reuse ;  /* 0x0000000a288c7c23 */ /* 0x100fe2000801080a */
[----:B------:R-:W-:Y:S01]  /*36a0*/  FMNMX.FTZ R12, R34, R9, !PT ;  /* 0x00000009220c7209 */ /* 0x000fe20007810000 */
[----:B------:R-:W2:Y:S01]  /*36b0*/  MUFU.EX2 R150, R150 ;  /* 0x0000009600967308 */ /* 0x000ea20000000800 */
[----:B------:R-:W-:Y:S01]  /*36c0*/  ISETP.LT.OR P6, PT, R5, 0x7a, P6 ;  /* 0x0000007a0500780c */ /* 0x000fe200037c1670 */
[--C-:B------:R-:W-:Y:S01]  /*36d0*/  FFMA.FTZ R57, R57, UR10, -R10.reuse ;  /* 0x0000000a39397c23 */ /* 0x100fe2000801080a */
[----:B------:R-:W-:Y:S01]  /*36e0*/  FMNMX.FTZ R9, R35, R12, !PT ;  /* 0x0000000c23097209 */ /* 0x000fe20007810000 */
[--C-:B------:R-:W-:Y:S01]  /*36f0*/  FFMA.FTZ R25, R41, UR10, -R10.reuse ;  /* 0x0000000a29197c23 */ /* 0x100fe2000801080a */
[----:B------:R-:W-:Y:S01]  /*3700*/  FSEL R87, R87, -INF , !P6 ;  /* 0xff80000057577808 */ /* 0x000fe20007000000 */
[--C-:B------:R-:W-:Y:S01]  /*3710*/  FFMA.FTZ R29, R45, UR10, -R10.reuse ;  /* 0x0000000a2d1d7c23 */ /* 0x100fe2000801080a */
[----:B------:R-:W-:Y:S01]  /*3720*/  FMNMX.FTZ R12, R38, R9, !PT ;  /* 0x00000009260c7209 */ /* 0x000fe20007810000 */
[----:B------:R-:W3:Y:S01]  /*3730*/  MUFU.EX2 R13, R13 ;  /* 0x0000000d000d7308 */ /* 0x000ee20000000800 */
[--C-:B------:R-:W-:Y:S01]  /*3740*/  FFMA.FTZ R33, R49, UR10, -R10.reuse ;  /* 0x0000000a31217c23 */ /* 0x100fe2000801080a */
[--C-:B------:R-:W-:Y:S01]  /*3750*/  FFMA.FTZ R37, R53, UR10, -R10.reuse ;  /* 0x0000000a35257c23 */ /* 0x100fe2000801080a */
[----:B------:R-:W-:Y:S01]  /*3760*/  FMNMX.FTZ R9, R39, R12, !PT ;  /* 0x0000000c27097209 */ /* 0x000fe20007810000 */
[--C-:B------:R-:W-:Y:S01]  /*3770*/  FFMA.FTZ R41, R61, UR10, -R10.reuse ;  /* 0x0000000a3d297c23 */ /* 0x100fe2000801080a */
[--C-:B------:R-:W-:Y:S01]  /*3780*/  FFMA.FTZ R45, R65, UR10, -R10.reuse ;  /* 0x0000000a412d7c23 */ /* 0x100fe2000801080a */
[--C-:B------:R-:W-:Y:S01]  /*3790*/  FFMA.FTZ R142, R44, UR10, -R10.reuse ;  /* 0x0000000a2c8e7c23 */ /* 0x100fe2000801080a */
[----:B------:R-:W-:Y:S01]  /*37a0*/  FMNMX.FTZ R12, R42, R9, !PT ;  /* 0x000000092a0c7209 */ /* 0x000fe20007810000 */
[----:B------:R-:W4:Y:S01]  /*37b0*/  MUFU.EX2 R144, R144 ;  /* 0x0000009000907308 */ /* 0x000f220000000800 */
[--C-:B------:R-:W-:Y:S01]  /*37c0*/  FFMA.FTZ R136, R48, UR10, -R10.reuse ;  /* 0x0000000a30887c23 */ /* 0x100fe2000801080a */
[--C-:B------:R-:W-:Y:S01]  /*37d0*/  FFMA.FTZ R138, R52, UR10, -R10.reuse ;  /* 0x0000000a348a7c23 */ /* 0x100fe2000801080a */
[----:B------:R-:W-:Y:S01]  /*37e0*/  FMNMX.FTZ R9, R43, R12, !PT ;  /* 0x0000000c2b097209 */ /* 0x000fe20007810000 */
[--C-:B------:R-:W-:Y:S01]  /*37f0*/  FFMA.FTZ R132, R56, UR10, -R10.reuse ;  /* 0x0000000a38847c23 */ /* 0x100fe2000801080a */
[--C-:B------:R-:W-:Y:S01]  /*3800*/  FFMA.FTZ R134, R60, UR10, -R10.reuse ;  /* 0x0000000a3c867c23 */ /* 0x100fe2000801080a */
[--C-:B------:R-:W-:Y:S01]  /*3810*/  FFMA.FTZ R128, R64, UR10, -R10.reuse ;  /* 0x0000000a40807c23 */ /* 0x100fe2000801080a */
[----:B------:R-:W-:Y:S01]  /*3820*/  FMNMX.FTZ R12, R46, R9, !PT ;  /* 0x000000092e0c7209 */ /* 0x000fe20007810000 */
[----:B------:R-:W5:Y:S01]  /*3830*/  MUFU.EX2 R15, R15 ;  /* 0x0000000f000f7308 */ /* 0x000f620000000800 */
        /* <DEDUP_REMOVED lines=12> */
[----:B------:R-:W-:-:S02]  /*3900*/  FFMA.FTZ R65, R85, UR10, -R10 ;  /* 0x0000000a55417c23 */ /* 0x000fc4000801080a */
[----:B------:R-:W-:Y:S01]  /*3910*/  FMNMX.FTZ R12, R54, R9, !PT ;  /* 0x00000009360c7209 */ /* 0x000fe20007810000 */
[----:B------:R-:W5:Y:S03]  /*3920*/  MUFU.EX2 R21, R21 ;  /* 0x0000001500157308 */ /* 0x000f660000000800 */
[----:B------:R-:W-:-:S04]  /*3930*/  FMNMX.FTZ R9, R55, R12, !PT ;  /* 0x0000000c37097209 */ /* 0x000fc80007810000 */
[----:B------:R-:W-:Y:S01]  /*3940*/  FMNMX.FTZ R12, R58, R9, !PT ;  /* 0x000000093a0c7209 */ /* 0x000fe20007810000 */
[----:B------:R-:W5:Y:S03]  /*3950*/  MUFU.EX2 R140, R140 ;  /* 0x0000008c008c7308 */ /* 0x000f660000000800 */
[----:B------:R-:W-:-:S04]  /*3960*/  FMNMX.FTZ R9, R59, R12, !PT ;  /* 0x0000000c3b097209 */ /* 0x000fc80007810000 */
[----:B------:R-:W-:Y:S01]  /*3970*/  FMNMX.FTZ R12, R62, R9, !PT ;  /* 0x000000093e0c7209 */ /* 0x000fe20007810000 */
[----:B------:R1:W-:Y:S03]  /*3980*/  MUFU.EX2 R5, R57 ;  /* 0x0000003900057308 */ /* 0x0003e60000000800 */
[----:B------:R-:W-:-:S04]  /*3990*/  FMNMX.FTZ R9, R63, R12, !PT ;  /* 0x0000000c3f097209 */ /* 0x000fc80007810000 */
[----:B------:R-:W-:Y:S01]  /*39a0*/  FMNMX.FTZ R12, R66, R9, !PT ;  /* 0x00000009420c7209 */ /* 0x000fe20007810000 */
[----:B------:R-:W-:Y:S01]  /*39b0*/  MUFU.EX2 R25, R25 ;  /* 0x0000001900197308 */ /* 0x000fe20000000800 */
[----:B-1----:R-:W-:Y:S02]  /*39c0*/  FFMA.FTZ R57, R77, UR10, -R10 ;  /* 0x0000000a4d397c23 */ /* 0x002fe4000801080a */
[----:B------:R-:W-:-:S04]  /*39d0*/  FMNMX.FTZ R9, R67, R12, !PT ;  /* 0x0000000c43097209 */ /* 0x000fc80007810000 */
[----:B------:R-:W-:Y:S01]  /*39e0*/  FMNMX.FTZ R12, R70, R9, !PT ;  /* 0x00000009460c7209 */ /* 0x000fe20007810000 */
[----:B------:R-:W-:Y:S03]  /*39f0*/  MUFU.EX2 R142, R142 ;  /* 0x0000008e008e7308 */ /* 0x000fe60000000800 */
        /* <DEDUP_REMOVED lines=12> */
[----:B------:R-:W-:-:S05]  /*3ac0*/  FMNMX.FTZ R8, R87, R8, !PT ;  /* 0x0000000857087209 */ /* 0x000fca0007810000 */
[----:B------:R-:W1:Y:S01]  /*3ad0*/  SHFL.BFLY PT, R9, R8, 0x2, 0x1f ;  /* 0x0c401f0008097f89 */ /* 0x000e6200000e0000 */
[----:B------:R-:W-:Y:S08]  /*3ae0*/  MUFU.EX2 R37, R37 ;  /* 0x0000002500257308 */ /* 0x000ff00000000800 */
[----:B------:R-:W-:Y:S08]  /*3af0*/  MUFU.EX2 R132, R132 ;  /* 0x0000008400847308 */ /* 0x000ff00000000800 */
[----:B------:R-:W-:Y:S01]  /*3b00*/  MUFU.EX2 R134, R134 ;  /* 0x0000008600867308 */ /* 0x000fe20000000800 */
[----:B-1----:R-:W-:-:S07]  /*3b10*/  FMNMX.FTZ R12, R8, R9, !PT ;  /* 0x00000009080c7209 */ /* 0x002fce0007810000 */
[----:B------:R-:W-:Y:S01]  /*3b20*/  MUFU.EX2 R41, R41 ;  /* 0x0000002900297308 */ /* 0x000fe20000000800 */
[----:B------:R-:W1:Y:S07]  /*3b30*/  SHFL.BFLY PT, R9, R12, 0x1, 0x1f ;  /* 0x0c201f000c097f89 */ /* 0x000e6e00000e0000 */
[----:B------:R-:W-:Y:S08]  /*3b40*/  MUFU.EX2 R128, R128 ;  /* 0x0000008000807308 */ /* 0x000ff00000000800 */
[----:B------:R-:W-:Y:S08]  /*3b50*/  MUFU.EX2 R45, R45 ;  /* 0x0000002d002d7308 */ /* 0x000ff00000000800 */
[----:B------:R-:W-:Y:S01]  /*3b60*/  MUFU.EX2 R130, R130 ;  /* 0x0000008200827308 */ /* 0x000fe20000000800 */
[----:B-1----:R-:W-:-:S04]  /*3b70*/  FMNMX.FTZ R9, R12, R9, !PT ;  /* 0x000000090c097209 */ /* 0x002fc80007810000 */
[C---:B------:R-:W-:Y:S01]  /*3b80*/  FSETP.NEU.FTZ.AND P2, PT, R9.reuse, -INF , PT ;  /* 0xff8000000900780b */ /* 0x040fe20003f5d000 */
[----:B------:R-:W-:Y:S02]  /*3b90*/  FMUL.FTZ R28, R9, UR10 ;  /* 0x0000000a091c7c20 */ /* 0x000fe40008410000 */
[----:B------:R-:W-:Y:S03]  /*3ba0*/  MUFU.EX2 R49, R49 ;  /* 0x0000003100317308 */ /* 0x000fe60000000800 */
[----:B------:R-:W-:Y:S02]  /*3bb0*/  FSEL R28, R28, RZ, P2 ;  /* 0x000000ff1c1c7208 */ /* 0x000fe40001000000 */
[----:B------:R-:W-:-:S03]  /*3bc0*/  PLOP3.LUT P2, PT, PT, PT, UP0, 0x40, 0x0 ;  /* 0x000000000000781c */ /* 0x000fc60003f4e808 */
[----:B------:R-:W-:Y:S01]  /*3bd0*/  MUFU.EX2 R124, R124 ;  /* 0x0000007c007c7308 */ /* 0x000fe20000000800 */
[--C-:B------:R-:W-:Y:S01]  /*3be0*/  FFMA.FTZ R8, R27, UR10, -R28.reuse ;  /* 0x0000000a1b087c23 */ /* 0x100fe2000801081c */
[----:B------:R-:W-:Y:S01]  /*3bf0*/  FADD.FTZ R27, R148, R11 ;  /* 0x0000000b941b7221 */ /* 0x000fe20000010000 */
[--C-:B------:R-:W-:Y:S01]  /*3c00*/  FFMA.FTZ R149, R26, UR10, -R28.reuse ;  /* 0x0000000a1a957c23 */ /* 0x100fe2000801081c */
[--C-:B------:R-:W-:Y:S01]  /*3c10*/  FFMA.FTZ R151, R30, UR10, -R28.reuse ;  /* 0x0000000a1e977c23 */ /* 0x100fe2000801081c */
[--C-:B------:R-:W-:Y:S01]  /*3c20*/  FFMA.FTZ R10, R31, UR10, -R28.reuse ;  /* 0x0000000a1f0a7c23 */ /* 0x100fe2000801081c */
[----:B--2---:R-:W-:Y:S01]  /*3c30*/  FADD.FTZ R32, R150, R27 ;  /* 0x0000001b96207221 */ /* 0x004fe20000010000 */
[--C-:B------:R-:W-:Y:S01]  /*3c40*/  FFMA.FTZ R145, R34, UR10, -R28.reuse ;  /* 0x0000000a22917c23 */ /* 0x100fe2000801081c */
[----:B------:R-:W-:Y:S01]  /*3c50*/  MUFU.EX2 R8, R8 ;  /* 0x0000000800087308 */ /* 0x000fe20000000800 */
[----:B------:R-:W-:Y:S01]  /*3c60*/  FFMA.FTZ R12, R35, UR10, -R28 ;  /* 0x0000000a230c7c23 */ /* 0x000fe2000801081c */
[----:B---3--:R-:W-:Y:S01]  /*3c70*/  FADD.FTZ R27, R13, R32 ;  /* 0x000000200d1b7221 */ /* 0x008fe20000010000 */
[--C-:B------:R-:W-:Y:S01]  /*3c80*/  FFMA.FTZ R147, R38, UR10, -R28.reuse ;  /* 0x0000000a26937c23 */ /* 0x100fe2000801081c */
[--C-:B------:R-:W-:Y:S01]  /*3c90*/  FFMA.FTZ R14, R39, UR10, -R28.reuse ;  /* 0x0000000a270e7c23 */ /* 0x100fe2000801081c */
[--C-:B------:R-:W-:Y:S01]  /*3ca0*/  FFMA.FTZ R141, R42, UR10, -R28.reuse ;  /* 0x0000000a2a8d7c23 */ /* 0x100fe2000801081c */
[----:B----4-:R-:W-:Y:S01]  /*3cb0*/  FADD.FTZ R32, R144, R27 ;  /* 0x0000001b90207221 */ /* 0x010fe20000010000 */
[--C-:B------:R-:W-:Y:S01]  /*3cc0*/  FFMA.FTZ R20, R43, UR10, -R28.reuse ;  /* 0x0000000a2b147c23 */ /* 0x100fe2000801081c */
[----:B------:R-:W1:Y:S01]  /*3cd0*/  MUFU.EX2 R149, R149 ;  /* 0x0000009500957308 */ /* 0x000e620000000800 */
[----:B------:R-:W-:Y:S01]  /*3ce0*/  FFMA.FTZ R143, R46, UR10, -R28 ;  /* 0x0000000a2e8f7c23 */ /* 0x000fe2000801081c */
[----:B-----5:R-:W-:Y:S01]  /*3cf0*/  FADD.FTZ R27, R15, R32 ;  /* 0x000000200f1b7221 */ /* 0x020fe20000010000 */
[--C-:B------:R-:W-:Y:S01]  /*3d00*/  FFMA.FTZ R24, R47, UR10, -R28.reuse ;  /* 0x0000000a2f187c23 */ /* 0x100fe2000801081c */
[--C-:B------:R-:W-:Y:S01]  /*3d10*/  FFMA.FTZ R137, R50, UR10, -R28.reuse ;  /* 0x0000000a32897c23 */ /* 0x100fe2000801081c */
[--C-:B------:R-:W-:Y:S01]  /*3d20*/  FFMA.FTZ R26, R51, UR10, -R28.reuse ;  /* 0x0000000a331a7c23 */ /* 0x100fe2000801081c */
[----:B------:R-:W-:Y:S01]  /*3d30*/  FADD.FTZ R34, R146, R27 ;  /* 0x0000001b92227221 */ /* 0x000fe20000010000 */
[--C-:B------:R-:W-:Y:S01]  /*3d40*/  FFMA.FTZ R139, R54, UR10, -R28.reuse ;  /* 0x0000000a368b7c23 */ /* 0x100fe2000801081c */
[----:B------:R-:W2:Y:S01]  /*3d50*/  MUFU.EX2 R151, R151 ;  /* 0x0000009700977308 */ /* 0x000ea20000000800 */
[----:B------:R-:W-:Y:S01]  /*3d60*/  FFMA.FTZ R30, R55, UR10, -R28 ;  /* 0x0000000a371e7c23 */ /* 0x000fe2000801081c */
[----:B------:R-:W-:Y:S01]  /*3d70*/  FADD.FTZ R27, R21, R34 ;  /* 0x00000022151b7221 */ /* 0x000fe20000010000 */
[--C-:B------:R-:W-:Y:S01]  /*3d80*/  FFMA.FTZ R133, R58, UR10, -R28.reuse ;  /* 0x0000000a3a857c23 */ /* 0x100fe2000801081c */
[--C-:B------:R-:W-:Y:S01]  /*3d90*/  FFMA.FTZ R32, R59, UR10, -R28.reuse ;  /* 0x0000000a3b207c23 */ /* 0x100fe2000801081c */
[----:B------:R-:W-:Y:S01]  /*3da0*/  FFMA.FTZ R135, R62, UR10, -R28 ;  /* 0x0000000a3e877c23 */ /* 0x000fe2000801081c */
[----:B------:R-:W-:Y:S01]  /*3db0*/  FADD.FTZ R34, R140, R27 ;  /* 0x0000001b8c227221 */ /* 0x000fe20000010000 */
[----:B------:R-:W-:Y:S01]  /*3dc0*/  F2FP.BF16.F32.PACK_AB R148, R11, R148 ;  /* 0x000000940b94723e */ /* 0x000fe200000010ff */
[----:B------:R-:W3:Y:S01]  /*3dd0*/  MUFU.EX2 R10, R10 ;  /* 0x0000000a000a7308 */ /* 0x000ee20000000800 */
[----:B-1----:R-:W-:Y:S01]  /*3de0*/  FADD.FTZ R36, R149, R8 ;  /* 0x0000000895247221 */ /* 0x002fe20000010000 */
[----:B------:R-:W-:Y:S01]  /*3df0*/  FADD.FTZ R31, R25, R34 ;  /* 0x00000022191f7221 */ /* 0x000fe20000010000 */
[--C-:B------:R-:W-:Y:S01]  /*3e00*/  FFMA.FTZ R34, R63, UR10, -R28.reuse ;  /* 0x0000000a3f227c23 */ /* 0x100fe2000801081c */
[--C-:B------:R-:W-:Y:S01]  /*3e10*/  FFMA.FTZ R129, R66, UR10, -R28.reuse ;  /* 0x0000000a42817c23 */ /* 0x100fe2000801081c */
[----:B------:R-:W-:Y:S01]  /*3e20*/  F2FP.BF16.F32.PACK_AB R150, R13, R150 ;  /* 0x000000960d96723e */ /* 0x000fe200000010ff */
[----:B------:R-:W-:Y:S01]  /*3e30*/  FADD.FTZ R38, R142, R31 ;  /* 0x0000001f8e267221 */ /* 0x000fe20000010000 */
[----:B------:R-:W-:Y:S01]  /*3e40*/  FFMA.FTZ R67, R67, UR10, -R28 ;  /* 0x0000000a43437c23 */ /* 0x000fe2000801081c */
[----:B------:R-:W1:Y:S01]  /*3e50*/  MUFU.EX2 R145, R145 ;  /* 0x0000009100917308 */ /* 0x000e620000000800 */
[----:B--2---:R-:W-:Y:S01]  /*3e60*/  FADD.FTZ R27, R151, R36 ;  /* 0x00000024971b7221 */ /* 0x004fe20000010000 */
[----:B------:R-:W-:Y:S01]  /*3e70*/  FADD.FTZ R31, R29, R38 ;  /* 0x000000261d1f7221 */ /* 0x000fe20000010000 */
[--C-:B------:R-:W-:Y:S01]  /*3e80*/  FFMA.FTZ R131, R70, UR10, -R28.reuse ;  /* 0x0000000a46837c23 */ /* 0x100fe2000801081c */
[--C-:B------:R-:W-:Y:S01]  /*3e90*/  FFMA.FTZ R71, R71, UR10, -R28.reuse ;  /* 0x0000000a47477c23 */ /* 0x100fe2000801081c */
[--C-:B------:R-:W-:Y:S01]  /*3ea0*/  FFMA.FTZ R74, R74, UR10, -R28.reuse ;  /* 0x0000000a4a4a7c23 */ /* 0x100fe2000801081c */
[----:B------:R-:W-:Y:S01]  /*3eb0*/  FADD.FTZ R38, R136, R31 ;  /* 0x0000001f88267221 */ /* 0x000fe20000010000 */
[----:B------:R-:W-:Y:S01]  /*3ec0*/  FFMA.FTZ R75, R75, UR10, -R28 ;  /* 0x0000000a4b4b7c23 */ /* 0x000fe2000801081c */
[----:B------:R-:W2:Y:S01]  /*3ed0*/  MUFU.EX2 R12, R12 ;  /* 0x0000000c000c7308 */ /* 0x000ea20000000800 */
[----:B---3--:R-:W-:Y:S01]  /*3ee0*/  FADD.FTZ R36, R10, R27 ;  /* 0x0000001b0a247221 */ /* 0x008fe20000010000 */
[----:B------:R-:W-:Y:S01]  /*3ef0*/  FADD.FTZ R31, R33, R38 ;  /* 0x00000026211f7221 */ /* 0x000fe20000010000 */
[--C-:B------:R-:W-:Y:S01]  /*3f00*/  FFMA.FTZ R78, R78, UR10, -R28.reuse ;  /* 0x0000000a4e4e7c23 */ /* 0x100fe2000801081c */
[--C-:B------:R-:W-:Y:S01]  /*3f10*/  FFMA.FTZ R79, R79, UR10, -R28.reuse ;  /* 0x0000000a4f4f7c23 */ /* 0x100fe2000801081c */
[--C-:B------:R-:W-:Y:S01]  /*3f20*/  FFMA.FTZ R82, R82, UR10, -R28.reuse ;  /* 0x0000000a52527c23 */ /* 0x100fe2000801081c */
[----:B------:R-:W-:Y:S01]  /*3f30*/  FADD.FTZ R38, R138, R31 ;  /* 0x0000001f8a267221 */ /* 0x000fe20000010000 */
[----:B------:R-:W-:Y:S01]  /*3f40*/  FFMA.FTZ R83, R83, UR10, -R28 ;  /* 0x0000000a53537c23 */ /* 0x000fe2000801081c */
[----:B------:R-:W3:Y:S01]  /*3f50*/  MUFU.EX2 R147, R147 ;  /* 0x0000009300937308 */ /* 0x000ee20000000800 */
[----:B-1----:R-:W-:Y:S01]  /*3f60*/  FADD.FTZ R27, R145, R36 ;  /* 0x00000024911b7221 */ /* 0x002fe20000010000 */
[----:B------:R-:W-:Y:S01]  /*3f70*/  FADD.FTZ R31, R37, R38 ;  /* 0x00000026251f7221 */ /* 0x000fe20000010000 */
[--C-:B------:R-:W-:Y:S01]  /*3f80*/  FFMA.FTZ R86, R86, UR10, -R28.reuse ;  /* 0x0000000a56567c23 */ /* 0x100fe2000801081c */
[----:B------:R-:W-:Y:S01]  /*3f90*/  FFMA.FTZ R28, R87, UR10, -R28 ;  /* 0x0000000a571c7c23 */ /* 0x000fe2000801081c */
[----:B------:R-:W-:Y:S01]  /*3fa0*/  F2FP.BF16.F32.PACK_AB R149, R8, R149 ;  /* 0x000000950895723e */ /* 0x000fe200000010ff */
[----:B------:R-:W-:Y:S01]  /*3fb0*/  FADD.FTZ R38, R132, R31 ;  /* 0x0000001f84267221 */ /* 0x000fe20000010000 */
[C---:B------:R-:W-:Y:S01]  /*3fc0*/  F2FP.BF16.F32.PACK_AB R132, R5.reuse, R132 ;  /* 0x000000840584723e */ /* 0x040fe200000010ff */
[----:B------:R-:W1:Y:S01]  /*3fd0*/  MUFU.EX2 R14, R14 ;  /* 0x0000000e000e7308 */ /* 0x000e620000000800 */
[----:B--2---:R-:W-:Y:S01]  /*3fe0*/  FADD.FTZ R36, R12, R27 ;  /* 0x0000001b0c247221 */ /* 0x004fe20000010000 */
[----:B------:R-:W-:Y:S01]  /*3ff0*/  FADD.FTZ R31, R5, R38 ;  /* 0x00000026051f7221 */ /* 0x000fe20000010000 */
[----:B------:R-:W-:-:S02]  /*4000*/  F2FP.BF16.F32.PACK_AB R144, R15, R144 ;  /* 0x000000900f90723e */ /* 0x000fc400000010ff */
[----:B------:R-:W-:Y:S01]  /*4010*/  F2FP.BF16.F32.PACK_AB R146, R21, R146 ;  /* 0x000000921592723e */ /* 0x000fe200000010ff */
[----:B------:R-:W-:Y:S01]  /*4020*/  FADD.FTZ R40, R134, R31 ;  /* 0x0000001f86287221 */ /* 0x000fe20000010000 */
[----:B------:R-:W-:Y:S01]  /*4030*/  F2FP.BF16.F32.PACK_AB R140, R25, R140 ;  /* 0x0000008c198c723e */ /* 0x000fe200000010ff */
[----:B------:R-:W2:Y:S01]  /*4040*/  MUFU.EX2 R141, R141 ;  /* 0x0000008d008d7308 */ /* 0x000ea20000000800 */
[----:B---3--:R-:W-:Y:S01]  /*4050*/  FADD.FTZ R27, R147, R36 ;  /* 0x00000024931b7221 */ /* 0x008fe20000010000 */
[----:B------:R-:W-:Y:S01]  /*4060*/  FADD.FTZ R31, R41, R40 ;  /* 0x00000028291f7221 */ /* 0x000fe20000010000 */
[----:B------:R-:W-:Y:S02]  /*4070*/  F2FP.BF16.F32.PACK_AB R142, R29, R142 ;  /* 0x0000008e1d8e723e */ /* 0x000fe400000010ff */
[----:B------:R-:W-:Y:S01]  /*4080*/  F2FP.BF16.F32.PACK_AB R136, R33, R136 ;  /* 0x000000882188723e */ /* 0x000fe200000010ff */
[----:B------:R-:W-:Y:S01]  /*4090*/  FADD.FTZ R40, R128, R31 ;  /* 0x0000001f80287221 */ /* 0x000fe20000010000 */
[----:B------:R-:W-:Y:S01]  /*40a0*/  F2FP.BF16.F32.PACK_AB R138, R37, R138 ;  /* 0x0000008a258a723e */ /* 0x000fe200000010ff */
[----:B------:R-:W3:Y:S01]  /*40b0*/  MUFU.EX2 R20, R20 ;  /* 0x0000001400147308 */ /* 0x000ee20000000800 */
[----:B-1----:R-:W-:Y:S01]  /*40c0*/  FADD.FTZ R36, R14, R27 ;  /* 0x0000001b0e247221 */ /* 0x002fe20000010000 */
[----:B------:R-:W-:-:S02]  /*40d0*/  F2FP.BF16.F32.PACK_AB R134, R41, R134 ;  /* 0x000000862986723e */ /* 0x000fc400000010ff */
[----:B------:R-:W-:Y:S02]  /*40e0*/  F2FP.BF16.F32.PACK_AB R128, R45, R128 ;  /* 0x000000802d80723e */ /* 0x000fe400000010ff */
[----:B------:R-:W-:Y:S02]  /*40f0*/  F2FP.BF16.F32.PACK_AB R151, R10, R151 ;  /* 0x000000970a97723e */ /* 0x000fe400000010ff */
[----:B------:R-:W1:Y:S01]  /*4100*/  MUFU.EX2 R143, R143 ;  /* 0x0000008f008f7308 */ /* 0x000e620000000800 */
[----:B--2---:R-:W-:Y:S01]  /*4110*/  FADD.FTZ R27, R141, R36 ;  /* 0x000000248d1b7221 */ /* 0x004fe20000010000 */
[----:B------:R-:W-:Y:S02]  /*4120*/  F2FP.BF16.F32.PACK_AB R145, R12, R145 ;  /* 0x000000910c91723e */ /* 0x000fe400000010ff */
[----:B------:R-:W-:-:S04]  /*4130*/  F2FP.BF16.F32.PACK_AB R147, R14, R147 ;  /* 0x000000930e93723e */ /* 0x000fc800000010ff */
[----:B------:R-:W2:Y:S01]  /*4140*/  MUFU.EX2 R24, R24 ;  /* 0x0000001800187308 */ /* 0x000ea20000000800 */
[C---:B---3--:R-:W-:Y:S01]  /*4150*/  FADD.FTZ R36, R20.reuse, R27 ;  /* 0x0000001b14247221 */ /* 0x048fe20000010000 */
[----:B------:R-:W-:-:S06]  /*4160*/  F2FP.BF16.F32.PACK_AB R141, R20, R141 ;  /* 0x0000008d148d723e */ /* 0x000fcc00000010ff */
[----:B------:R-:W3:Y:S01]  /*4170*/  MUFU.EX2 R137, R137 ;  /* 0x0000008900897308 */ /* 0x000ee20000000800 */
[----:B-1----:R-:W-:-:S07]  /*4180*/  FADD.FTZ R27, R143, R36 ;  /* 0x000000248f1b7221 */ /* 0x002fce0000010000 */
[----:B------:R-:W1:Y:S01]  /*4190*/  MUFU.EX2 R26, R26 ;  /* 0x0000001a001a7308 */ /* 0x000e620000000800 */
[C---:B--2---:R-:W-:Y:S01]  /*41a0*/  FADD.FTZ R38, R24.reuse, R27 ;  /* 0x0000001b18267221 */ /* 0x044fe20000010000 */
[----:B------:R-:W-:-:S06]  /*41b0*/  F2FP.BF16.F32.PACK_AB R143, R24, R143 ;  /* 0x0000008f188f723e */ /* 0x000fcc00000010ff */
[----:B------:R-:W2:Y:S01]  /*41c0*/  MUFU.EX2 R139, R139 ;  /* 0x0000008b008b7308 */ /* 0x000ea20000000800 */
[----:B---3--:R-:W-:-:S07]  /*41d0*/  FADD.FTZ R27, R137, R38 ;  /* 0x00000026891b7221 */ /* 0x008fce0000010000 */
[----:B------:R-:W3:Y:S01]  /*41e0*/  MUFU.EX2 R30, R30 ;  /* 0x0000001e001e7308 */ /* 0x000ee20000000800 */
[C---:B-1----:R-:W-:Y:S01]  /*41f0*/  FADD.FTZ R38, R26.reuse, R27 ;  /* 0x0000001b1a267221 */ /* 0x042fe20000010000 */
[----:B------:R-:W-:Y:S01]  /*4200*/  FADD.FTZ R27, R45, R40 ;  /* 0x000000282d1b7221 */ /* 0x000fe20000010000 */
[----:B------:R-:W-:-:S03]  /*4210*/  F2FP.BF16.F32.PACK_AB R137, R26, R137 ;  /* 0x000000891a89723e */ /* 0x000fc600000010ff */
[----:B------:R-:W-:Y:S01]  /*4220*/  FADD.FTZ R40, R130, R27 ;  /* 0x0000001b82287221 */ /* 0x000fe20000010000 */
[----:B------:R-:W-:Y:S01]  /*4230*/  F2FP.BF16.F32.PACK_AB R130, R49, R130 ;  /* 0x000000823182723e */ /* 0x000fe200000010ff */
[----:B------:R-:W1:Y:S01]  /*4240*/  MUFU.EX2 R133, R133 ;  /* 0x0000008500857308 */ /* 0x000e620000000800 */
[----:B--2---:R-:W-:Y:S01]  /*4250*/  FADD.FTZ R11, R139, R38 ;  /* 0x000000268b0b7221 */ /* 0x004fe20000010000 */
[----:B------:R-:W-:-:S04]  /*4260*/  FADD.FTZ R13, R49, R40 ;  /* 0x00000028310d7221 */ /* 0x000fc80000010000 */
[----:B------:R-:W-:Y:S02]  /*4270*/  FADD.FTZ R40, R124, R13 ;  /* 0x0000000d7c287221 */ /* 0x000fe40000010000 */
        /* <DEDUP_REMOVED lines=9> */
[C---:B---3--:R-:W-:Y:S01]  /*4310*/  FADD.FTZ R13, R53.reuse, R40 ;  /* 0x00000028350d7221 */ /* 0x048fe20000010000 */
[----:B------:R-:W-:-:S06]  /*4320*/  F2FP.BF16.F32.PACK_AB R124, R53, R124 ;  /* 0x0000007c357c723e */ /* 0x000fcc00000010ff */
[----:B------:R-:W3:Y:S01]  /*4330*/  MUFU.EX2 R34, R34 ;  /* 0x0000002200227308 */ /* 0x000ee20000000800 */
[----:B-1----:R-:W-:-:S07]  /*4340*/  FADD.FTZ R11, R135, R38 ;  /* 0x00000026870b7221 */ /* 0x002fce0000010000 */
[----:B------:R-:W1:Y:S01]  /*4350*/  MUFU.EX2 R57, R57 ;  /* 0x0000003900397308 */ /* 0x000e620000000800 */
[----:B--2---:R-:W-:-:S07]  /*4360*/  FADD.FTZ R40, R126, R13 ;  /* 0x0000000d7e287221 */ /* 0x004fce0000010000 */
[----:B------:R-:W2:Y:S01]  /*4370*/  MUFU.EX2 R129, R129 ;  /* 0x0000008100817308 */ /* 0x000ea20000000800 */
[C---:B---3--:R-:W-:Y:S01]  /*4380*/  FADD.FTZ R38, R34.reuse, R11 ;  /* 0x0000000b22267221 */ /* 0x048fe20000010000 */
[----:B------:R-:W-:-:S06]  /*4390*/  F2FP.BF16.F32.PACK_AB R135, R34, R135 ;  /* 0x000000872287723e */ /* 0x000fcc00000010ff */
[----:B------:R-:W3:Y:S01]  /*43a0*/  MUFU.EX2 R120, R120 ;  /* 0x0000007800787308 */ /* 0x000ee20000000800 */
[C---:B-1----:R-:W-:Y:S01]  /*43b0*/  FADD.FTZ R11, R57.reuse, R40 ;  /* 0x00000028390b7221 */ /* 0x042fe20000010000 */
[----:B------:R-:W-:-:S06]  /*43c0*/  F2FP.BF16.F32.PACK_AB R126, R57, R126 ;  /* 0x0000007e397e723e */ /* 0x000fcc00000010ff */
[----:B------:R-:W1:Y:S01]  /*43d0*/  MUFU.EX2 R4, R67 ;  /* 0x0000004300047308 */ /* 0x000e620000000800 */
[----:B--2---:R-:W-:-:S07]  /*43e0*/  FADD.FTZ R5, R129, R38 ;  /* 0x0000002681057221 */ /* 0x004fce0000010000 */
[----:B------:R-:W2:Y:S01]  /*43f0*/  MUFU.EX2 R61, R61 ;  /* 0x0000003d003d7308 */ /* 0x000ea20000000800 */
[----:B---3--:R-:W-:-:S07]  /*4400*/  FADD.FTZ R40, R120, R11 ;  /* 0x0000000b78287221 */ /* 0x008fce0000010000 */
[----:B------:R-:W3:Y:S01]  /*4410*/  MUFU.EX2 R131, R131 ;  /* 0x0000008300837308 */ /* 0x000ee20000000800 */
[C---:B-1----:R-:W-:Y:S01]  /*4420*/  FADD.FTZ R38, R4.reuse, R5 ;  /* 0x0000000504267221 */ /* 0x042fe20000010000 */
[----:B------:R-:W-:-:S06]  /*4430*/  F2FP.BF16.F32.PACK_AB R129, R4, R129 ;  /* 0x000000810481723e */ /* 0x000fcc00000010ff */
[----:B------:R-:W1:Y:S01]  /*4440*/  MUFU.EX2 R122, R122 ;  /* 0x0000007a007a7308 */ /* 0x000e620000000800 */
[C---:B--2---:R-:W-:Y:S01]  /*4450*/  FADD.FTZ R11, R61.reuse, R40 ;  /* 0x000000283d0b7221 */ /* 0x044fe20000010000 */
[----:B------:R-:W-:-:S06]  /*4460*/  F2FP.BF16.F32.PACK_AB R120, R61, R120 ;  /* 0x000000783d78723e */ /* 0x000fcc00000010ff */
[----:B------:R-:W2:Y:S01]  /*4470*/  MUFU.EX2 R36, R71 ;  /* 0x0000004700247308 */ /* 0x000ea20000000800 */
[----:B---3--:R-:W-:-:S07]  /*4480*/  FADD.FTZ R5, R131, R38 ;  /* 0x0000002683057221 */ /* 0x008fce0000010000 */
        /* <DEDUP_REMOVED lines=17> */
[----:B------:R-:W-:-:S06]  /*45a0*/  F2FP.BF16.F32.PACK_AB R127, R79, R78 ;  /* 0x0000004e4f7f723e */ /* 0x000fcc00000010ff */
[----:B------:R-:W1:Y:S01]  /*45b0*/  MUFU.EX2 R86, R86 ;  /* 0x0000005600567308 */ /* 0x000e620000000800 */
[----:B--2---:R-:W-:-:S07]  /*45c0*/  FADD.FTZ R8, R82, R11 ;  /* 0x0000000b52087221 */ /* 0x004fce0000010000 */
[----:B------:R-:W2:Y:S01]  /*45d0*/  MUFU.EX2 R123, R28 ;  /* 0x0000001c007b7308 */ /* 0x000ea20000000800 */
[C---:B---3--:R-:W-:Y:S01]  /*45e0*/  FADD.FTZ R11, R83.reuse, R8 ;  /* 0x00000008530b7221 */ /* 0x048fe20000010000 */
[----:B------:R-:W-:Y:S01]  /*45f0*/  F2FP.BF16.F32.PACK_AB R121, R83, R82 ;  /* 0x000000525379723e */ /* 0x000fe200000010ff */
[----:B------:R-:W-:Y:S02]  /*4600*/  VIADD R8, R88, 0xfffffffe ;  /* 0xfffffffe58087836 */ /* 0x000fe40000000000 */
[----:B-1----:R-:W-:-:S04]  /*4610*/  FADD.FTZ R4, R86, R11 ;  /* 0x0000000b56047221 */ /* 0x002fc80000010000 */
[C---:B--2---:R-:W-:Y:S01]  /*4620*/  FADD.FTZ R4, R123.reuse, R4 ;  /* 0x000000047b047221 */ /* 0x044fe20000010000 */
[----:B------:R-:W-:Y:S01]  /*4630*/  F2FP.BF16.F32.PACK_AB R123, R123, R86 ;  /* 0x000000567b7b723e */ /* 0x000fe200000010ff */
[----:B------:R-:W-:Y:S06]  /*4640*/  @P2 BRA `(.L_x_675) ;  /* 0x0000000000442947 */ /* 0x000fec0003800000 */
        /* <DEDUP_REMOVED lines=10> */
.L_x_676:
[----:B------:R-:W-:-:S11]  /*46f0*/  UISETP.NE.AND UP1, UPT, UR7, 0x1, UPT ;  /* 0x000000010700788c */ /* 0x000fd6000bf25270 */
[----:B------:R-:W-:Y:S02]  /*4700*/  @UP1 ULDC.64 UR18, c[0x0][0x9e8] ;  /* 0x00027a0000121ab9 */ /* 0x000fe40000000a00 */
[----:B------:R-:W-:-:S04]  /*4710*/  UIMAD.WIDE.U32 UR14, UR11, UR18, URZ ;  /* 0x000000120b0e72a5 */ /* 0x000fc8000f8e003f */
[----:B------:R-:W-:-:S12]  /*4720*/  @UP1 USHF.R.U32.HI UR11, URZ, UR19, UR15 ;  /* 0x000000133f0b1299 */ /* 0x000fd8000801160f */
.L_x_677:
[----:B------:R-:W-:-:S04]  /*4730*/  UIMAD UR7, UR11, UR7, UR7 ;  /* 0x000000070b0772a4 */ /* 0x000fc8000f8e0207 */
[----:B------:R-:W-:-:S04]  /*4740*/  UISETP.LT.AND UP1, UPT, UR6, UR7, UPT ;  /* 0x000000070600728c */ /* 0x000fc8000bf21270 */
[----:B------:R-:W-:-:S12]  /*4750*/  USEL UR6, UR6, UR7, UP1 ;  /* 0x0000000706067287 */ /* 0x000fd80008800000 */
.L_x_675:
[----:B------:R-:W-:Y:S01]  /*4760*/  USHF.R.S32.HI UR7, URZ, 0x1f, UR6 ;  /* 0x0000001f3f077899 */ /* 0x000fe20008011406 */
[----:B------:R-:W-:Y:S02]  /*4770*/  CS2R R118, SRZ ;  /* 0x0000000000767805 */ /* 0x000fe4000001ff00 */
[----:B------:R-:W-:Y:S02]  /*4780*/  CS2R R116, SRZ ;  /* 0x0000000000747805 */ /* 0x000fe4000001ff00 */
[----:B------:R-:W-:Y:S01]  /*4790*/  CS2R R114, SRZ ;  /* 0x0000000000727805 */ /* 0x000fe2000001ff00 */
[----:B------:R-:W-:Y:S01]  /*47a0*/  ULEA.HI UR7, UR7, UR6, URZ, 0x7 ;  /* 0x0000000607077291 */ /* 0x000fe2000f8f383f */
[----:B------:R-:W-:Y:S02]  /*47b0*/  CS2R R112, SRZ ;  /* 0x0000000000707805 */ /* 0x000fe4000001ff00 */
[----:B------:R-:W-:Y:S02]  /*47c0*/  CS2R R110, SRZ ;  /* 0x00000000006e7805 */ /* 0x000fe4000001ff00 */
[----:B------:R-:W-:Y:S01]  /*47d0*/  CS2R R108, SRZ ;  /* 0x00000000006c7805 */ /* 0x000fe2000001ff00 */
[----:B------:R-:W-:Y:S01]  /*47e0*/  USHF.R.S32.HI UR7, URZ, 0x7, UR7 ;  /* 0x000000073f077899 */ /* 0x000fe20008011407 */
[----:B------:R-:W-:-:S02]  /*47f0*/  CS2R R106, SRZ ;  /* 0x00000000006a7805 */ /* 0x000fc4000001ff00 */
[----:B------:R-:W-:Y:S02]  /*4800*/  CS2R R104, SRZ ;  /* 0x0000000000687805 */ /* 0x000fe4000001ff00 */
[----:B------:R-:W-:Y:S01]  /*4810*/  CS2R R102, SRZ ;  /* 0x0000000000667805 */ /* 0x000fe2000001ff00 */
[----:B------:R-:W-:Y:S01]  /*4820*/  UISETP.LT.AND UP1, UPT, UR45, UR7, UPT ;  /* 0x000000072d00728c */ /* 0x000fe2000bf21270 */
[----:B------:R-:W-:Y:S02]  /*4830*/  CS2R R100, SRZ ;  /* 0x0000000000647805 */ /* 0x000fe4000001ff00 */
[----:B------:R-:W-:Y:S02]  /*4840*/  CS2R R98, SRZ ;  /* 0x0000000000627805 */ /* 0x000fe4000001ff00 */
[----:B------:R-:W-:Y:S01]  /*4850*/  CS2R R96, SRZ ;  /* 0x0000000000607805 */ /* 0x000fe2000001ff00 */
[----:B------:R-:W-:Y:S01]  /*4860*/  USEL UR28, UR45, UR7, !UP1 ;  /* 0x000000072d1c7287 */ /* 0x000fe2000c800000 */
[----:B------:R-:W-:-:S02]  /*4870*/  CS2R R94, SRZ ;  /* 0x00000000005e7805 */ /* 0x000fc4000001ff00 */
[----:B------:R-:W-:Y:S02]  /*4880*/  CS2R R92, SRZ ;  /* 0x00000000005c7805 */ /* 0x000fe4000001ff00 */
[----:B------:R-:W-:Y:S02]  /*4890*/  CS2R R90, SRZ ;  /* 0x00000000005a7805 */ /* 0x000fe4000001ff00 */
[----:B------:R-:W-:Y:S02]  /*48a0*/  CS2R R88, SRZ ;  /* 0x0000000000587805 */ /* 0x000fe4000001ff00 */
[----:B------:R-:W-:-:S13]  /*48b0*/  ISETP.GE.AND P2, PT, R8, UR28, PT ;  /* 0x0000001c08007c0c */ /* 0x000fda000bf46270 */
[----:B------:R-:W-:Y:S05]  /*48c0*/  @!P2 BRA `(.L_x_678) ;  /* 0x0000002c0058a947 */ /* 0x000fea0003800000 */
[----:B------:R-:W-:Y:S01]  /*48d0*/  IMAD.IADD R10, R0, 0x1, R7 ;  /* 0x00000001000a7824 */ /* 0x000fe200078e0207 */
[----:B------:R-:W-:Y:S01]  /*48e0*/  ULDC UR22, c[0x0][0x9e4] ;  /* 0x0002790000167ab9 */ /* 0x000fe20000000800 */
[----:B------:R-:W-:Y:S01]  /*48f0*/  IMAD.MOV.U32 R119, RZ, RZ, RZ ;  /* 0x000000ffff777224 */ /* 0x000fe200078e00ff */
[----:B------:R-:W-:Y:S01]  /*4900*/  ULDC UR23, c[0x0][0x9dc] ;  /* 0x0002770000177ab9 */ /* 0x000fe20000000800 */
[----:B------:R-:W-:Y:S01]  /*4910*/  ULDC UR25, c[0x0][0x288] ;  /* 0x0000a20000197ab9 */ /* 0x000fe20000000800 */
[----:B------:R-:W-:Y:S01]  /*4920*/  ULDC UR21, c[0x0][0x988] ;  /* 0x0002620000157ab9 */ /* 0x000fe20000000800 */
[----:B------:R-:W-:-:S05]  /*4930*/  ULDC UR24, c[0x0][0x9e0] ;  /* 0x0002780000187ab9 */ /* 0x000fca0000000800 */
.L_x_695:
[----:B------:R-:W-:Y:S01]  /*4940*/  UIADD3 UR27, UR39, 0x1, URZ ;  /* 0x00000001271b7890 */ /* 0x000fe2000fffe03f */
[----:B------:R-:W-:-:S03]  /*4950*/  ISETP.NE.AND P3, PT, RZ, UR41, PT ;  /* 0x00000029ff007c0c */ /* 0x000fc6000bf65270 */
[----:B------:R-:W-:-:S04]  /*4960*/  UISETP.NE.AND UP1, UPT, UR27, 0x2, UPT ;  /* 0x000000021b00788c */ /* 0x000fc8000bf25270 */
[----:B------:R-:W-:Y:S02]  /*4970*/  USEL UR26, URZ, 0x1, UP1 ;  /* 0x000000013f1a7887 */ /* 0x000fe40008800000 */
[----:B------:R-:W-:Y:S02]  /*4980*/  USEL UR27, UR27, URZ, UP1 ;  /* 0x0000003f1b1b7287 */ /* 0x000fe40008800000 */
[----:B------:R-:W-:Y:S02]  /*4990*/  ULOP3.LUT UR26, UR37, UR26, URZ, 0x3c, !UPT ;  /* 0x0000001a251a7292 */ /* 0x000fe4000f8e3c3f */
[----:B------:R-:W-:Y:S10]  /*49a0*/  @P3 BRA `(.L_x_679) ;  /* 0x00000000002c3947 */ /* 0x000ff40003800000 */
[----:B------:R-:W-:Y:S05]  /*49b0*/  @!P0 BRA `(.L_x_680) ;  /* 0x0000000000048947 */ /* 0x000fea0003800000 */
[----:B------:R-:W-:Y:S01]  /*49c0*/  BPT.TRAP 0x1 ;  /* 0x000000040000795c */ /* 0x000fe20000300000 */
.L_x_680:
[----:B------:R-:W-:Y:S01]  /*49d0*/  ULEA UR6, UR27, UR40, 0x3 ;  /* 0x000000281b067291 */ /* 0x000fe2000f8e183f */
[----:B------:R-:W-:-:S05]  /*49e0*/  IMAD.U32 R11, RZ, RZ, UR26 ;  /* 0x0000001aff0b7e24 */ /* 0x000fca000f8e00ff */
[----:B------:R-:W-:-:S04]  /*49f0*/  SHF.L.U32 R11, R11, 0x1f, RZ ;  /* 0x0000001f0b0b7819 */ /* 0x000fc800000006ff */
[----:B------:R1:W2:Y:S01]  /*4a00*/  SYNCS.PHASECHK.TRANS64.TRYWAIT P2, [UR6+0x16830], R11 ;  /* 0x0168300bff0075a7 */ /* 0x0002a20008040146 */
[----:B------:R-:W-:Y:S05]  /*4a10*/  @!P0 BRA `(.L_x_681) ;  /* 0x0000000000048947 */ /* 0x000fea0003800000 */
[----:B------:R-:W-:Y:S01]  /*4a20*/  BPT.TRAP 0x1 ;  /* 0x000000040000795c */ /* 0x000fe20000300000 */
.L_x_681:
[----:B--2---:R-:W-:Y:S05]  /*4a30*/  @P2 BRA `(.L_x_679) ;  /* 0x0000000000082947 */ /* 0x004fea0003800000 */
[----:B------:R-:W2:Y:S02]  /*4a40*/  SYNCS.PHASECHK.TRANS64.TRYWAIT P2, [UR6+0x16830], R11 ;  /* 0x0168300bff0075a7 */ /* 0x000ea40008040146 */
[----:B--2---:R-:W-:Y:S05]  /*4a50*/  @!P2 BRA `(.L_x_682) ;  /* 0x000000b800e4a947 */ /* 0x004fea0003800000 */
.L_x_679:
[----:B-12---:R-:W-:Y:S01]  /*4a60*/  VIADD R11, R16, 0x8 ;  /* 0x00000008100b7836 */ /* 0x006fe20000000000 */
[----:B------:R-:W-:Y:S01]  /*4a70*/  ULEA UR18, UR27, UR20, 0xa ;  /* 0x000000141b127291 */ /* 0x000fe2000f8e503f */
[----:B------:R-:W-:Y:S01]  /*4a80*/  UMOV UR19, 0x40000040 ;  /* 0x4000004000137882 */ /* 0x000fe20000000000 */
[----:B------:R-:W-:Y:S02]  /*4a90*/  UMOV UR7, 0x40000040 ;  /* 0x4000004000077882 */ /* 0x000fe40000000000 */
[----:B------:R1:W-:Y:S01]  /*4aa0*/  BAR.SYNC.DEFER_BLOCKING R11, 0x100 ;  /* 0x0004000b0000751d */ /* 0x0003e20000010000 */
[----:B------:R-:W-:Y:S02]  /*4ab0*/  UIADD3 UR6, UR18, 0x2, URZ ;  /* 0x0000000212067890 */ /* 0x000fe4000fffe03f */
[----:B------:R-:W-:Y:S02]  /*4ac0*/  UIADD3 UR10, UR18, 0x4, URZ ;  /* 0x00000004120a7890 */ /* 0x000fe4000fffe03f */
[----:B------:R-:W-:Y:S01]  /*4ad0*/  UIADD3 UR14, UR18, 0x6, URZ ;  /* 0x00000006120e7890 */ /* 0x000fe2000fffe03f */
[----:B------:R-:W-:Y:S01]  /*4ae0*/  UMOV UR11, 0x40000040 ;  /* 0x40000040000b7882 */ /* 0x000fe20000000000 */
[----:B------:R-:W-:Y:S01]  /*4af0*/  UMOV UR15, 0x40000040 ;  /* 0x40000040000f7882 */ /* 0x000fe20000000000 */
[----:B------:R-:W-:-:S06]  /*4b00*/  WARPGROUP.ARRIVE ;  /* 0x00000000000079c5 */ /* 0x000fcc0000000000 */
[----:B------:R-:W-:Y:S03]  /*4b10*/  HGMMA.64x128x16.F32.BF16 R24, gdesc[UR16], RZ, !UPT, gsb0 ;  /* 0x01e00000101879f0 */ /* 0x000fe6000c0018ff */
[----:B------:R-:W-:Y:S02]  /*4b20*/  WARPGROUP.DEPBAR.LE gsb0, 0x0 ;  /* 0x00008000000079c5 */ /* 0x000fe40000010000 */
[----:B------:R-:W-:-:S07]  /*4b30*/  WARPGROUP.ARRIVE ;  /* 0x00000000000079c5 */ /* 0x000fce0000000000 */
[----:B------:R-:W-:Y:S03]  /*4b40*/  HGMMA.64x128x16.F32.BF16 R24, gdesc[UR4], R24, gsb0 ;  /* 0x01e00000041879f0 */ /* 0x000fe60008001818 */
[----:B------:R-:W-:Y:S02]  /*4b50*/  WARPGROUP.DEPBAR.LE gsb0, 0x0 ;  /* 0x00008000000079c5 */ /* 0x000fe40000010000 */
[----:B------:R-:W-:-:S07]  /*4b60*/  WARPGROUP.ARRIVE ;  /* 0x00000000000079c5 */ /* 0x000fce0000000000 */
[----:B------:R-:W-:Y:S03]  /*4b70*/  HGMMA.64x128x16.F32.BF16 R24, gdesc[UR8], R24, gsb0 ;  /* 0x01e00000081879f0 */ /* 0x000fe60008001818 */
[----:B------:R-:W-:Y:S02]  /*4b80*/  WARPGROUP.DEPBAR.LE gsb0, 0x0 ;  /* 0x00008000000079c5 */ /* 0x000fe40000010000 */
[----:B------:R-:W-:-:S07]  /*4b90*/  WARPGROUP.ARRIVE ;  /* 0x00000000000079c5 */ /* 0x000fce0000000000 */
[----:B------:R-:W-:Y:S03]  /*4ba0*/  HGMMA.64x128x16.F32.BF16 R24, gdesc[UR12], R24, gsb0 ;  /* 0x01e000000c1879f0 */ /* 0x000fe60008001818 */
[----:B------:R-:W-:Y:S02]  /*4bb0*/  WARPGROUP.DEPBAR.LE gsb0, 0x0 ;  /* 0x00008000000079c5 */ /* 0x000fe40000010000 */
[----:B-1----:R-:W-:Y:S05]  /*4bc0*/  @P3 BRA `(.L_x_683) ;  /* 0x00000000002c3947 */ /* 0x002fea0003800000 */
[----:B------:R-:W-:Y:S05]  /*4bd0*/  @!P0 BRA `(.L_x_684) ;  /* 0x0000000000048947 */ /* 0x000fea0003800000 */
[----:B------:R-:W-:Y:S01]  /*4be0*/  BPT.TRAP 0x1 ;  /* 0x000000040000795c */ /* 0x000fe20000300000 */
.L_x_684:
[----:B------:R-:W-:Y:S01]  /*4bf0*/  ULEA UR6, UR39, UR40, 0x3 ;  /* 0x0000002827067291 */ /* 0x000fe2000f8e183f */
[----:B------:R-:W-:-:S05]  /*4c00*/  IMAD.U32 R11, RZ, RZ, UR37 ;  /* 0x00000025ff0b7e24 */ /* 0x000fca000f8e00ff */
[----:B------:R-:W-:-:S04]  /*4c10*/  SHF.L.U32 R11, R11, 0x1f, RZ ;  /* 0x0000001f0b0b7819 */ /* 0x000fc800000006ff */
[----:B------:R1:W2:Y:S01]  /*4c20*/  SYNCS.PHASECHK.TRANS64.TRYWAIT P2, [UR6+0x16850], R11 ;  /* 0x0168500bff0075a7 */ /* 0x0002a20008040146 */
[----:B------:R-:W-:Y:S05]  /*4c30*/  @!P0 BRA `(.L_x_685) ;  /* 0x0000000000048947 */ /* 0x000fea0003800000 */
[----:B------:R-:W-:Y:S01]  /*4c40*/  BPT.TRAP 0x1 ;  /* 0x000000040000795c */ /* 0x000fe20000300000 */
.L_x_685:
[----:B--2---:R-:W-:Y:S05]  /*4c50*/  @P2 BRA `(.L_x_683) ;  /* 0x0000000000082947 */ /* 0x004fea0003800000 */
[----:B------:R-:W2:Y:S02]  /*4c60*/  SYNCS.PHASECHK.TRANS64.TRYWAIT P2, [UR6+0x16850], R11 ;  /* 0x0168500bff0075a7 */ /* 0x000ea40008040146 */
[----:B--2---:R-:W-:Y:S05]  /*4c70*/  @!P2 BRA `(.L_x_686) ;  /* 0x000000b80074a947 */ /* 0x004fea0003800000 */
.L_x_683:
[----:B------:R-:W-:Y:S01]  /*4c80*/  UIADD3 UR6, UR40, 0x400, URZ ;  /* 0x0000040028067890 */ /* 0x000fe2000fffe03f */
[----:B------:R-:W-:Y:S01]  /*4c90*/  WARPGROUP.ARRIVE ;  /* 0x00000000000079c5 */ /* 0x000fe20000000000 */
[----:B------:R-:W-:Y:S01]  /*4ca0*/  UMOV UR7, 0x40000040 ;  /* 0x4000004000077882 */ /* 0x000fe20000000000 */
[----:B------:R-:W3:Y:S01]  /*4cb0*/  LDC R15, c[0x0][0x2e0] ;  /* 0x0000b800ff0f7b82 */ /* 0x000ee20000000800 */
[----:B------:R-:W-:Y:S01]  /*4cc0*/  USHF.R.U32.HI UR6, URZ, 0x4, UR6 ;  /* 0x000000043f067899 */ /* 0x000fe20008011606 */
[----:B-12---:R-:W-:Y:S01]  /*4cd0*/  IMAD.SHL.U32 R11, R8, 0x80, RZ ;  /* 0x00000080080b7824 */ /* 0x006fe200078e00ff */
[----:B------:R-:W-:Y:S01]  /*4ce0*/  ISETP.GE.U32.AND P2, PT, R2, 0x180, PT ;  /* 0x000001800200780c */ /* 0x000fe20003f46070 */
[----:B------:R-:W-:Y:S01]  /*4cf0*/  IMAD.U32 R13, RZ, RZ, UR27 ;  /* 0x0000001bff0d7e24 */ /* 0x000fe2000f8e00ff */
[----:B------:R-:W-:Y:S01]  /*4d00*/  ULOP3.LUT UR6, UR6, 0x3fff, URZ, 0xc0, !UPT ;  /* 0x00003fff06067892 */ /* 0x000fe2000f8ec03f */
[----:B------:R-:W-:Y:S01]  /*4d10*/  VIADD R12, R16, 0x9 ;  /* 0x00000009100c7836 */ /* 0x000fe20000000000 */
[----:B------:R-:W-:-:S02]  /*4d20*/  IADD3 R14, -R11, 0x1, RZ ;  /* 0x000000010b0e7810 */ /* 0x000fc40007ffe1ff */
[----:B------:R-:W-:Y:S01]  /*4d30*/  ULEA UR10, UR39, UR6, 0xa ;  /* 0x00000006270a7291 */ /* 0x000fe2000f8e503f */
[----:B------:R-:W-:Y:S02]  /*4d40*/  @!P1 LEA R13, R13, UR40, 0x3 ;  /* 0x000000280d0d9c11 */ /* 0x000fe4000f8e18ff */
[----:B------:R-:W-:Y:S02]  /*4d50*/  SEL R20, R12, 0x9, !P2 ;  /* 0x000000090c147807 */ /* 0x000fe40005000000 */
[----:B------:R-:W-:Y:S01]  /*4d60*/  PLOP3.LUT P2, PT, PT, PT, UP0, 0x40, 0x0 ;  /* 0x000000000000781c */ /* 0x000fe20003f4e808 */
[----:B------:R-:W-:Y:S01]  /*4d70*/  @!P1 VIADD R13, R13, 0x16840 ;  /* 0x000168400d0d9836 */ /* 0x000fe20000000000 */
[----:B------:R-:W-:Y:S02]  /*4d80*/  UMOV UR6, UR10 ;  /* 0x0000000a00067c82 */ /* 0x000fe40008000000 */
[----:B------:R-:W-:Y:S01]  /*4d90*/  HGMMA.64x64x16.F32.BF16 R88, R148, gdesc[UR4].tnspB, R88, gsb0 ;  /* 0x40e0000494587df0 */ /* 0x000fe20008001858 */
[----:B------:R-:W-:Y:S01]  /*4da0*/  UIADD3 UR6, UR10, 0x80, URZ ;  /* 0x000000800a067890 */ /* 0x000fe2000fffe03f */
[----:B------:R-:W-:Y:S01]  /*4db0*/  @!P1 PRMT R13, RZ, 0x654, R13 ;  /* 0x00000654ff0d9816 */ /* 0x000fe2000000000d */
[----:B------:R-:W-:Y:S01]  /*4dc0*/  UMOV UR7, 0x40000040 ;  /* 0x4000004000077882 */ /* 0x000fe20000000000 */
[----:B---3--:R-:W-:-:S04]  /*4dd0*/  IMAD R14, R15, UR47, R14 ;  /* 0x0000002f0f0e7c24 */ /* 0x008fc8000f8e020e */
[----:B------:R-:W-:-:S04]  /*4de0*/  VIADD R14, R14, -UR25 ;  /* 0x800000190e0e7c36 */ /* 0x000fc80008000000 */
[----:B------:R-:W-:-:S04]  /*4df0*/  IMAD R14, R17, -0x2, R14 ;  /* 0xfffffffe110e7824 */ /* 0x000fc800078e020e */
[----:B------:R-:W-:-:S04]  /*4e00*/  VIADD R15, R14, UR24 ;  /* 0x000000180e0f7c36 */ /* 0x000fc80008000000 */
[----:B------:R-:W-:Y:S01]  /*4e10*/  IMAD.IADD R12, R0, 0x1, R15 ;  /* 0x00000001000c7824 */ /* 0x000fe200078e020f */
[----:B------:R-:W-:Y:S02]  /*4e20*/  WARPGROUP.DEPBAR.LE gsb0, 0x0 ;  /* 0x00008000000079c5 */ /* 0x000fe40000010000 */
[----:B------:R-:W-:-:S06]  /*4e30*/  WARPGROUP.ARRIVE ;  /* 0x00000000000079c5 */ /* 0x000fcc0000000000 */
[----:B------:R-:W-:Y:S01]  /*4e40*/  HGMMA.64x64x16.F32.BF16 R88, R144, gdesc[UR4].tnspB, R88, gsb0 ;  /* 0x40e0000490587df0 */ /* 0x000fe20008001858 */
[----:B------:R-:W-:Y:S01]  /*4e50*/  UIADD3 UR6, UR10, 0x100, URZ ;  /* 0x000001000a067890 */ /* 0x000fe2000fffe03f */
[----:B------:R-:W-:Y:S01]  /*4e60*/  UMOV UR7, 0x40000040 ;  /* 0x4000004000077882 */ /* 0x000fe20000000000 */
        /* <DEDUP_REMOVED lines=28> */
[----:B------:R-:W-:-:S06]  /*5030*/  ULOP3.LUT UR6, URZ, UR23, URZ, 0x33, !UPT ;  /* 0x000000173f067292 */ /* 0x000fcc000f8e333f */
[----:B------:R-:W-:Y:S01]  /*5040*/  VIADD R14, R14, UR6 ;  /* 0x000000060e0e7c36 */ /* 0x000fe20008000000 */
[----:B------:R-:W-:Y:S02]  /*5050*/  WARPGROUP.DEPBAR.LE gsb0, 0x0 ;  /* 0x00008000000079c5 */ /* 0x000fe40000010000 */
[----:B------:R1:W-:Y:S06]  /*5060*/  BAR.ARV R20, 0x100 ;  /* 0x000400140000751d */ /* 0x0003ec0000002000 */
[----:B------:R2:W-:Y:S02]  /*5070*/  @!P1 SYNCS.ARRIVE.TRANS64.RED.A1T0 RZ, [R13+URZ], RZ ;  /* 0x000000ff0dff99a7 */ /* 0x0005e4000810043f */
[----:B--2---:R-:W-:Y:S01]  /*5080*/  IMAD.IADD R13, R0, 0x1, R14 ;  /* 0x00000001000d7824 */ /* 0x004fe200078e020e */
[----:B-1----:R-:W-:Y:S06]  /*5090*/  @P2 BRA `(.L_x_687) ;  /* 0x00000000005c2947 */ /* 0x002fec0003800000 */
[----:B------:R-:W-:Y:S01]  /*50a0*/  ISETP.GT.AND P2, PT, R10, -0x1, PT ;  /* 0xffffffff0a00780c */ /* 0x000fe20003f44270 */
[----:B------:R-:W-:-:S12]  /*50b0*/  BSSY B0, `(.L_x_688) ;  /* 0x0000011000007945 */ /* 0x000fd80003800000 */
[----:B------:R-:W-:Y:S05]  /*50c0*/  @P2 BRA `(.L_x_689) ;  /* 0x0000000000202947 */ /* 0x000fea0003800000 */
[----:B------:R-:W-:Y:S01]  /*50d0*/  IMAD.U32 R121, RZ, RZ, UR22 ;  /* 0x00000016ff797e24 */ /* 0x000fe2000f8e00ff */
[----:B------:R-:W-:-:S04]  /*50e0*/  LOP3.LUT R21, RZ, R10, RZ, 0x33, !PT ;  /* 0x0000000aff157212 */ /* 0x000fc800078e33ff */
[----:B------:R-:W-:-:S13]  /*50f0*/  ISETP.NE.AND P2, PT, R121, 0x1, PT ;  /* 0x000000017900780c */ /* 0x000fda0003f45270 */
[----:B------:R-:W1:Y:S02]  /*5100*/  @P2 LDC.64 R122, c[0x0][0x9e8] ;  /* 0x00027a00ff7a2b82 */ /* 0x000e640000000a00 */
[----:B-1----:R-:W-:-:S05]  /*5110*/  @P2 IMAD.HI.U32 R20, R21, R122, RZ ;  /* 0x0000007a15142227 */ /* 0x002fca00078e00ff */
[----:B------:R-:W-:-:S04]  /*5120*/  @P2 SHF.R.U32.HI R21, RZ, R123, R20 ;  /* 0x0000007bff152219 */ /* 0x000fc80000011614 */
[----:B------:R-:W-:Y:S01]  /*5130*/  LOP3.LUT R20, RZ, R21, RZ, 0x33, !PT ;  /* 0x00000015ff147212 */ /* 0x000fe200078e33ff */
[----:B------:R-:W-:Y:S06]  /*5140*/  BRA `(.L_x_690) ;  /* 0x00000000001c7947 */ /* 0x000fec0003800000 */
.L_x_689:
[----:B------:R-:W-:Y:S02]  /*5150*/  IMAD.U32 R121, RZ, RZ, UR22 ;  /* 0x00000016ff797e24 */ /* 0x000fe4000f8e00ff */
[----:B------:R-:W-:-:S03]  /*5160*/  IMAD.MOV.U32 R20, RZ, RZ, R10 ;  /* 0x000000ffff147224 */ /* 0x000fc600078e000a */
[----:B------:R-:W-:-:S13]  /*5170*/  ISETP.NE.AND P2, PT, R121, 0x1, PT ;  /* 0x000000017900780c */ /* 0x000fda0003f45270 */
[----:B------:R-:W1:Y:S01]  /*5180*/  @P2 LDC.64 R122, c[0x0][0x9e8] ;  /* 0x00027a00ff7a2b82 */ /* 0x000e620000000a00 */
[----:B------:R-:W-:-:S04]  /*5190*/  @P2 IMAD.IADD R21, R0, 0x1, R7 ;  /* 0x0000000100152824 */ /* 0x000fc800078e0207 */
[----:B-1----:R-:W-:-:S05]  /*51a0*/  @P2 IMAD.HI.U32 R120, R21, R122, RZ ;  /* 0x0000007a15782227 */ /* 0x002fca00078e00ff */
[----:B------:R-:W-:-:S07]  /*51b0*/  @P2 SHF.R.U32.HI R20, RZ, R123, R120 ;  /* 0x0000007bff142219 */ /* 0x000fce0000011678 */
.L_x_690:
[----:B------:R-:W-:Y:S05]  /*51c0*/  BSYNC B0 ;  /* 0x0000000000007941 */ /* 0x000fea0003800000 */
.L_x_688:
[----:B------:R-:W-:-:S04]  /*51d0*/  IMAD R20, R20, R121, -R11 ;  /* 0x0000007914147224 */ /* 0x000fc800078e0a0b */
[----:B------:R-:W-:-:S05]  /*51e0*/  IMAD R20, R17, -0x2, R20 ;  /* 0xfffffffe11147824 */ /* 0x000fca00078e0214 */
[----:B------:R-:W-:Y:S02]  /*51f0*/  VIADDMNMX R12, R20, R121, R12, PT ;  /* 0x00000079140c7246 */ /* 0x000fe4000380010c */
[----:B------:R-:W-:-:S07]  /*5200*/  VIMNMX R13, R13, R20, !PT ;  /* 0x000000140d0d7248 */ /* 0x000fce0007fe0100 */
.L_x_687:
[----:B------:R-:W-:Y:S01]  /*5210*/  ISETP.GT.AND P2, PT, R8, -0x1, PT ;  /* 0xffffffff0800780c */ /* 0x000fe20003f44270 */
[C---:B------:R-:W-:Y:S02]  /*5220*/  IMAD.IADD R15, R3.reuse, 0x1, R15 ;  /* 0x00000001030f7824 */ /* 0x040fe400078e020f */
[----:B------:R-:W-:Y:S01]  /*5230*/  IMAD.IADD R14, R3, 0x1, R14 ;  /* 0x00000001030e7824 */ /* 0x000fe200078e020e */
[C---:B------:R-:W-:Y:S02]  /*5240*/  ISETP.GT.AND P5, PT, R13.reuse, RZ, P2 ;  /* 0x000000ff0d00720c */ /* 0x040fe400017a4270 */
[C---:B------:R-:W-:Y:S02]  /*5250*/  ISETP.GT.AND P4, PT, R13.reuse, 0x1, P2 ;  /* 0x000000010d00780c */ /* 0x040fe40001784270 */
[----:B------:R-:W-:Y:S02]  /*5260*/  ISETP.LT.OR P5, PT, R12, 0x1, P5 ;  /* 0x000000010c00780c */ /* 0x000fe40002fa1670 */
[----:B------:R-:W-:-:S02]  /*5270*/  ISETP.GT.AND P6, PT, R13, 0x8, P2 ;  /* 0x000000080d00780c */ /* 0x000fc400017c4270 */
[----:B------:R-:W-:Y:S02]  /*5280*/  FSEL R121, R24, -INF , !P5 ;  /* 0xff80000018797808 */ /* 0x000fe40006800000 */
[C---:B------:R-:W-:Y:S02]  /*5290*/  ISETP.GT.AND P5, PT, R13.reuse, 0x10, P2 ;  /* 0x000000100d00780c */ /* 0x040fe400017a4270 */
[----:B------:R-:W-:Y:S02]  /*52a0*/  ISETP.GT.AND P3, PT, R13, 0x9, P2 ;  /* 0x000000090d00780c */ /* 0x000fe40001764270 */
[C---:B------:R-:W-:Y:S02]  /*52b0*/  ISETP.LT.OR P5, PT, R12.reuse, 0x11, P5 ;  /* 0x000000110c00780c */ /* 0x040fe40002fa1670 */
[----:B------:R-:W-:Y:S02]  /*52c0*/  ISETP.LT.OR P4, PT, R12, 0x2, P4 ;  /* 0x000000020c00780c */ /* 0x000fe40002781670 */
[----:B------:R-:W-:-:S02]  /*52d0*/  FSEL R32, R32, -INF , !P5 ;  /* 0xff80000020207808 */ /* 0x000fc40006800000 */
[----:B------:R-:W-:Y:S02]  /*52e0*/  ISETP.GT.AND P5, PT, R13, 0x20, P2 ;  /* 0x000000200d00780c */ /* 0x000fe400017a4270 */
[C---:B------:R-:W-:Y:S02]  /*52f0*/  ISETP.LT.OR P6, PT, R12.reuse, 0x9, P6 ;  /* 0x000000090c00780c */ /* 0x040fe400037c1670 */
[C---:B------:R-:W-:Y:S02]  /*5300*/  ISETP.LT.OR P3, PT, R12.reuse, 0xa, P3 ;  /* 0x0000000a0c00780c */ /* 0x040fe40001f61670 */
[----:B------:R-:W-:Y:S02]  /*5310*/  ISETP.LT.OR P5, PT, R12, 0x21, P5 ;  /* 0x000000210c00780c */ /* 0x000fe40002fa1670 */
[----:B------:R-:W-:Y:S02]  /*5320*/  FSEL R25, R25, -INF , !P4 ;  /* 0xff80000019197808 */ /* 0x000fe40006000000 */
[----:B------:R-:W-:-:S02]  /*5330*/  FSEL R21, R28, -INF , !P6 ;  /* 0xff8000001c157808 */ /* 0x000fc40007000000 */
[----:B------:R-:W-:Y:S02]  /*5340*/  FSEL R29, R29, -INF , !P3 ;  /* 0xff8000001d1d7808 */ /* 0x000fe40005800000 */
[C---:B------:R-:W-:Y:S02]  /*5350*/  ISETP.GT.AND P4, PT, R13.reuse, 0x11, P2 ;  /* 0x000000110d00780c */ /* 0x040fe40001784270 */
[C---:B------:R-:W-:Y:S02]  /*5360*/  ISETP.GT.AND P6, PT, R13.reuse, 0x18, P2 ;  /* 0x000000180d00780c */ /* 0x040fe400017c4270 */
[C---:B------:R-:W-:Y:S02]  /*5370*/  ISETP.GT.AND P3, PT, R13.reuse, 0x19, P2 ;  /* 0x000000190d00780c */ /* 0x040fe40001764270 */
[----:B------:R-:W-:Y:S02]  /*5380*/  FSEL R40, R40, -INF , !P5 ;  /* 0xff80000028287808 */ /* 0x000fe40006800000 */
[----:B------:R-:W-:-:S02]  /*5390*/  ISETP.GT.AND P5, PT, R13, 0x30, P2 ;  /* 0x000000300d00780c */ /* 0x000fc400017a4270 */
[C---:B------:R-:W-:Y:S02]  /*53a0*/  ISETP.LT.OR P4, PT, R12.reuse, 0x12, P4 ;  /* 0x000000120c00780c */ /* 0x040fe40002781670 */
        /* <DEDUP_REMOVED lines=56> */
[----:B------:R-:W-:Y:S02]  /*5730*/  ISETP.GT.AND P3, PT, R13, 0x69, P2 ;  /* 0x000000690d00780c */ /* 0x000fe40001764270 */
[----:B------:R-:W-:Y:S02]  /*5740*/  FSEL R80, R80, -INF , !P5 ;  /* 0xff80000050507808 */ /* 0x000fe40006800000 */
[----:B------:R-:W-:-:S02]  /*5750*/  PLOP3.LUT P5, PT, PT, PT, UP0, 0x40, 0x0 ;  /* 0x000000000000781c */ /* 0x000fc40003fae808 */
[C---:B------:R-:W-:Y:S02]  /*5760*/  ISETP.LT.OR P4, PT, R12.reuse, 0x62, P4 ;  /* 0x000000620c00780c */ /* 0x040fe40002781670 */
[C---:B------:R-:W-:Y:S02]  /*5770*/  ISETP.LT.OR P6, PT, R12.reuse, 0x69, P6 ;  /* 0x000000690c00780c */ /* 0x040fe400037c1670 */
[----:B------:R-:W-:Y:S02]  /*5780*/  ISETP.LT.OR P3, PT, R12, 0x6a, P3 ;  /* 0x0000006a0c00780c */ /* 0x000fe40001f61670 */
[----:B------:R-:W-:Y:S02]  /*5790*/  FSEL R73, R73, -INF , !P4 ;  /* 0xff80000049497808 */ /* 0x000fe40006000000 */
[----:B------:R-:W-:Y:S02]  /*57a0*/  FSEL R76, R76, -INF , !P6 ;  /* 0xff8000004c4c7808 */ /* 0x000fe40007000000 */
[----:B------:R-:W-:-:S02]  /*57b0*/  FSEL R77, R77, -INF , !P3 ;  /* 0xff8000004d4d7808 */ /* 0x000fc40005800000 */
[C---:B------:R-:W-:Y:S02]  /*57c0*/  ISETP.GT.AND P4, PT, R13.reuse, 0x71, P2 ;  /* 0x000000710d00780c */ /* 0x040fe40001784270 */
[C---:B------:R-:W-:Y:S02]  /*57d0*/  ISETP.GT.AND P6, PT, R13.reuse, 0x78, P2 ;  /* 0x000000780d00780c */ /* 0x040fe400017c4270 */
[----:B------:R-:W-:Y:S02]  /*57e0*/  ISETP.GT.AND P3, PT, R13, 0x79, P2 ;  /* 0x000000790d00780c */ /* 0x000fe40001764270 */
[C---:B------:R-:W-:Y:S02]  /*57f0*/  ISETP.LT.OR P4, PT, R12.reuse, 0x72, P4 ;  /* 0x000000720c00780c */ /* 0x040fe40002781670 */
[C---:B------:R-:W-:Y:S02]  /*5800*/  ISETP.LT.OR P6, PT, R12.reuse, 0x79, P6 ;  /* 0x000000790c00780c */ /* 0x040fe400037c1670 */
[----:B------:R-:W-:-:S02]  /*5810*/  ISETP.LT.OR P3, PT, R12, 0x7a, P3 ;  /* 0x0000007a0c00780c */ /* 0x000fc40001f61670 */
[----:B------:R-:W-:Y:S02]  /*5820*/  FSEL R81, R81, -INF , !P4 ;  /* 0xff80000051517808 */ /* 0x000fe40006000000 */
[----:B------:R-:W-:Y:S02]  /*5830*/  FSEL R84, R84, -INF , !P6 ;  /* 0xff80000054547808 */ /* 0x000fe40007000000 */
[----:B------:R-:W-:Y:S01]  /*5840*/  FSEL R85, R85, -INF , !P3 ;  /* 0xff80000055557808 */ /* 0x000fe20005800000 */
[----:B------:R-:W-:Y:S06]  /*5850*/  @P5 BRA `(.L_x_691) ;  /* 0x0000000000585947 */ /* 0x000fec0003800000 */
[----:B------:R-:W-:Y:S01]  /*5860*/  IMAD.IADD R123, R3, 0x1, R7 ;  /* 0x00000001037b7824 */ /* 0x000fe200078e0207 */
[----:B------:R-:W-:Y:S04]  /*5870*/  BSSY B0, `(.L_x_692) ;  /* 0x0000010000007945 */ /* 0x000fe80003800000 */
[----:B------:R-:W-:-:S13]  /*5880*/  ISETP.GT.AND P3, PT, R123, -0x1, PT ;  /* 0xffffffff7b00780c */ /* 0x000fda0003f64270 */
        /* <DEDUP_REMOVED lines=9> */
.L_x_693:
[----:B------:R-:W-:-:S05]  /*5920*/  IMAD.U32 R20, RZ, RZ, UR22 ;  /* 0x00000016ff147e24 */ /* 0x000fca000f8e00ff */
[----:B------:R-:W-:-:S13]  /*5930*/  ISETP.NE.AND P3, PT, R20, 0x1, PT ;  /* 0x000000011400780c */ /* 0x000fda0003f65270 */
[----:B------:R-:W1:Y:S02]  /*5940*/  @P3 LDC.64 R12, c[0x0][0x9e8] ;  /* 0x00027a00ff0c3b82 */ /* 0x000e640000000a00 */
[----:B-1----:R-:W-:-:S05]  /*5950*/  @P3 IMAD.HI.U32 R12, R123, R12, RZ ;  /* 0x0000000c7b0c3227 */ /* 0x002fca00078e00ff */
[----:B------:R-:W-:-:S07]  /*5960*/  @P3 SHF.R.U32.HI R123, RZ, R13, R12 ;  /* 0x0000000dff7b3219 */ /* 0x000fce000001160c */
.L_x_694:
[----:B------:R-:W-:Y:S05]  /*5970*/  BSYNC B0 ;  /* 0x0000000000007941 */ /* 0x000fea0003800000 */
.L_x_692:
[----:B------:R-:W-:-:S04]  /*5980*/  IMAD R12, R123, R20, -R11 ;  /* 0x000000147b0c7224 */ /* 0x000fc800078e0a0b */
[----:B------:R-:W-:-:S05]  /*5990*/  IMAD R12, R17, -0x2, R12 ;  /* 0xfffffffe110c7824 */ /* 0x000fca00078e020c */
[----:B------:R-:W-:Y:S02]  /*59a0*/  VIADDMNMX R15, R12, R20, R15, PT ;  /* 0x000000140c0f7246 */ /* 0x000fe4000380010f */
[----:B------:R-:W-:-:S07]  /*59b0*/  VIMNMX R14, R14, R12, !PT ;  /* 0x0000000c0e0e7248 */ /* 0x000fce0007fe0100 */
.L_x_691:
[----:B------:R-:W-:Y:S01]  /*59c0*/  FMNMX.FTZ R12, R121, R6, !PT ;  /* 0x00000006790c7209 */ /* 0x000fe20007810000 */
[----:B------:R-:W-:Y:S01]  /*59d0*/  UMOV UR10, UR21 ;  /* 0x00000015000a7c82 */ /* 0x000fe20008000000 */
[----:B------:R-:W-:Y:S01]  /*59e0*/  ISETP.GT.AND P5, PT, R14, 0x8, P2 ;  /* 0x000000080e00780c */ /* 0x000fe200017a4270 */
[----:B------:R-:W-:Y:S01]  /*59f0*/  UMOV UR37, UR26 ;  /* 0x0000001a00257c82 */ /* 0x000fe20008000000 */
[----:B------:R-:W-:Y:S02]  /*5a00*/  FMNMX.FTZ R12, R25, R12, !PT ;  /* 0x0000000c190c7209 */ /* 0x000fe40007810000 */
[----:B------:R-:W-:Y:S02]  /*5a10*/  ISETP.LT.OR P5, PT, R15, 0x9, P5 ;  /* 0x000000090f00780c */ /* 0x000fe40002fa1670 */
[----:B------:R-:W-:Y:S02]  /*5a20*/  FMNMX.FTZ R12, R21, R12, !PT ;  /* 0x0000000c150c7209 */ /* 0x000fe40007810000 */
[----:B------:R-:W-:-:S02]  /*5a30*/  FSEL R30, R30, -INF , !P5 ;  /* 0xff8000001e1e7808 */ /* 0x000fc40006800000 */
[----:B------:R-:W-:Y:S02]  /*5a40*/  FMNMX.FTZ R11, R29, R12, !PT ;  /* 0x0000000c1d0b7209 */ /* 0x000fe40007810000 */
[----:B------:R-:W-:Y:S02]  /*5a50*/  ISETP.GT.AND P5, PT, R14, 0x11, P2 ;  /* 0x000000110e00780c */ /* 0x000fe400017a4270 */
        /* <DEDUP_REMOVED lines=11> */
[----:B------:R-:W-:Y:S02]  /*5b10*/  ISETP.GT.AND P5, PT, R14, RZ, P2 ;  /* 0x000000ff0e00720c */ /* 0x000fe400017a4270 */
[----:B------:R-:W-:Y:S02]  /*5b20*/  FMNMX.FTZ R12, R44, R11, !PT ;  /* 0x0000000b2c0c7209 */ /* 0x000fe40007810000 */
[----:B------:R-:W-:Y:S02]  /*5b30*/  ISETP.GT.AND P4, PT, R14, 0x1, P2 ;  /* 0x000000010e00780c */ /* 0x000fe40001784270 */
[----:B------:R-:W-:Y:S02]  /*5b40*/  FMNMX.FTZ R11, R45, R12, !PT ;  /* 0x0000000c2d0b7209 */ /* 0x000fe40007810000 */
[----:B------:R-:W-:-:S02]  /*5b50*/  ISETP.LT.OR P5, PT, R15, 0x1, P5 ;  /* 0x000000010f00780c */ /* 0x000fc40002fa1670 */
[----:B------:R-:W-:Y:S02]  /*5b60*/  FMNMX.FTZ R12, R48, R11, !PT ;  /* 0x0000000b300c7209 */ /* 0x000fe40007810000 */
[----:B------:R-:W-:Y:S02]  /*5b70*/  ISETP.LT.OR P4, PT, R15, 0x2, P4 ;  /* 0x000000020f00780c */ /* 0x000fe40002781670 */
[----:B------:R-:W-:Y:S02]  /*5b80*/  FMNMX.FTZ R11, R49, R12, !PT ;  /* 0x0000000c310b7209 */ /* 0x000fe40007810000 */
[----:B------:R-:W-:Y:S02]  /*5b90*/  FSEL R26, R26, -INF , !P5 ;  /* 0xff8000001a1a7808 */ /* 0x000fe40006800000 */
[----:B------:R-:W-:Y:S02]  /*5ba0*/  FMNMX.FTZ R12, R52, R11, !PT ;  /* 0x0000000b340c7209 */ /* 0x000fe40007810000 */
[----:B------:R-:W-:-:S02]  /*5bb0*/  ISETP.GT.AND P3, PT, R14, 0x9, P2 ;  /* 0x000000090e00780c */ /* 0x000fc40001764270 */
[----:B------:R-:W-:Y:S02]  /*5bc0*/  FMNMX.FTZ R11, R53, R12, !PT ;  /* 0x0000000c350b7209 */ /* 0x000fe40007810000 */
[----:B------:R-:W-:Y:S02]  /*5bd0*/  FSEL R27, R27, -INF , !P4 ;  /* 0xff8000001b1b7808 */ /* 0x000fe40006000000 */
        /* <DEDUP_REMOVED lines=32> */
[----:B------:R-:W-:Y:S01]  /*5de0*/  ISETP.GT.AND P3, PT, R14, 0x29, P2 ;  /* 0x000000290e00780c */ /* 0x000fe20001764270 */
[----:B------:R-:W1:Y:S01]  /*5df0*/  SHFL.BFLY PT, R11, R12, 0x2, 0x1f ;  /* 0x0c401f000c0b7f89 */ /* 0x000e6200000e0000 */
[----:B------:R-:W-:-:S02]  /*5e00*/  FSEL R46, R46, -INF , !P4 ;  /* 0xff8000002e2e7808 */ /* 0x000fc40006000000 */
[C---:B------:R-:W-:Y:S02]  /*5e10*/  ISETP.GT.AND P4, PT, R14.reuse, 0x30, P2 ;  /* 0x000000300e00780c */ /* 0x040fe40001784270 */
[----:B------:R-:W-:Y:S02]  /*5e20*/  ISETP.LT.OR P5, PT, R15, 0x2a, P3 ;  /* 0x0000002a0f00780c */ /* 0x000fe40001fa1670 */
[C---:B------:R-:W-:Y:S02]  /*5e30*/  ISETP.GT.AND P3, PT, R14.reuse, 0x31, P2 ;  /* 0x000000310e00780c */ /* 0x040fe40001764270 */
[----:B------:R-:W-:Y:S02]  /*5e40*/  FSEL R47, R47, -INF , !P5 ;  /* 0xff8000002f2f7808 */ /* 0x000fe40006800000 */
[----:B------:R-:W-:Y:S02]  /*5e50*/  ISETP.LT.OR P4, PT, R15, 0x31, P4 ;  /* 0x000000310f00780c */ /* 0x000fe40002781670 */
[----:B------:R-:W-:-:S02]  /*5e60*/  ISETP.GT.AND P5, PT, R14, 0x38, P2 ;  /* 0x000000380e00780c */ /* 0x000fc400017a4270 */
[----:B------:R-:W-:Y:S02]  /*5e70*/  ISETP.LT.OR P3, PT, R15, 0x32, P3 ;  /* 0x000000320f00780c */ /* 0x000fe40001f61670 */
[----:B------:R-:W-:Y:S02]  /*5e80*/  FSEL R50, R50, -INF , !P4 ;  /* 0xff80000032327808 */ /* 0x000fe40006000000 */
[----:B------:R-:W-:Y:S02]  /*5e90*/  ISETP.GT.AND P4, PT, R14, 0x39, P2 ;  /* 0x000000390e00780c */ /* 0x000fe40001784270 */
[----:B------:R-:W-:Y:S02]  /*5ea0*/  FSEL R51, R51, -INF , !P3 ;  /* 0xff80000033337808 */ /* 0x000fe40005800000 */
[----:B------:R-:W-:Y:S02]  /*5eb0*/  ISETP.LT.OR P5, PT, R15, 0x39, P5 ;  /* 0x000000390f00780c */ /* 0x000fe40002fa1670 */
[----:B-1----:R-:W-:-:S02]  /*5ec0*/  FMNMX.FTZ R13, R12, R11, !PT ;  /* 0x0000000b0c0d7209 */ /* 0x002fc40007810000 */
[----:B------:R-:W-:Y:S02]  /*5ed0*/  ISETP.GT.AND P3, PT, R14, 0x40, P2 ;  /* 0x000000400e00780c */ /* 0x000fe40001764270 */
[----:B------:R-:W-:Y:S01]  /*5ee0*/  ISETP.LT.OR P4, PT, R15, 0x3a, P4 ;  /* 0x0000003a0f00780c */ /* 0x000fe20002781670 */
[----:B------:R-:W1:Y:S01]  /*5ef0*/  SHFL.BFLY PT, R20, R13, 0x1, 0x1f ;  /* 0x0c201f000d147f89 */ /* 0x000e6200000e0000 */
[----:B------:R-:W-:Y:S02]  /*5f00*/  FSEL R54, R54, -INF , !P5 ;  /* 0xff80000036367808 */ /* 0x000fe40006800000 */
[----:B------:R-:W-:Y:S02]  /*5f10*/  ISETP.GT.AND P5, PT, R14, 0x41, P2 ;  /* 0x000000410e00780c */ /* 0x000fe400017a4270 */
[----:B------:R-:W-:Y:S02]  /*5f20*/  FSEL R55, R55, -INF , !P4 ;  /* 0xff80000037377808 */ /* 0x000fe40006000000 */
[----:B------:R-:W-:-:S02]  /*5f30*/  ISETP.LT.OR P3, PT, R15, 0x41, P3 ;  /* 0x000000410f00780c */ /* 0x000fc40001f61670 */
[----:B------:R-:W-:Y:S02]  /*5f40*/  ISETP.GT.AND P4, PT, R14, 0x48, P2 ;  /* 0x000000480e00780c */ /* 0x000fe40001784270 */
[----:B------:R-:W-:Y:S02]  /*5f50*/  ISETP.LT.OR P5, PT, R15, 0x42, P5 ;  /* 0x000000420f00780c */ /* 0x000fe40002fa1670 */
[----:B------:R-:W-:Y:S02]  /*5f60*/  FSEL R58, R58, -INF , !P3 ;  /* 0xff8000003a3a7808 */ /* 0x000fe40005800000 */
[----:B------:R-:W-:Y:S02]  /*5f70*/  ISETP.GT.AND P3, PT, R14, 0x49, P2 ;  /* 0x000000490e00780c */ /* 0x000fe40001764270 */
[----:B------:R-:W-:Y:S02]  /*5f80*/  FSEL R59, R59, -INF , !P5 ;  /* 0xff8000003b3b7808 */ /* 0x000fe40006800000 */
[----:B------:R-:W-:-:S02]  /*5f90*/  ISETP.LT.OR P4, PT, R15, 0x49, P4 ;  /* 0x000000490f00780c */ /* 0x000fc40002781670 */
[----:B------:R-:W-:Y:S02]  /*5fa0*/  ISETP.GT.AND P5, PT, R14, 0x50, P2 ;  /* 0x000000500e00780c */ /* 0x000fe400017a4270 */
[----:B------:R-:W-:Y:S02]  /*5fb0*/  ISETP.LT.OR P3, PT, R15, 0x4a, P3 ;  /* 0x0000004a0f00780c */ /* 0x000fe40001f61670 */
[----:B-1----:R-:W-:Y:S02]  /*5fc0*/  FMNMX.FTZ R11, R13, R20, !PT ;  /* 0x000000140d0b7209 */ /* 0x002fe40007810000 */
[----:B------:R-:W-:Y:S02]  /*5fd0*/  FSEL R62, R62, -INF , !P4 ;  /* 0xff8000003e3e7808 */ /* 0x000fe40006000000 */
[C---:B------:R-:W-:Y:S01]  /*5fe0*/  FSETP.NEU.FTZ.AND P6, PT, R11.reuse, -INF , PT ;  /* 0xff8000000b00780b */ /* 0x040fe20003fdd000 */
[----:B------:R-:W-:Y:S01]  /*5ff0*/  FMUL.FTZ R20, R11, UR10 ;  /* 0x0000000a0b147c20 */ /* 0x000fe20008410000 */
[----:B------:R-:W-:-:S02]  /*6000*/  ISETP.GT.AND P4, PT, R14, 0x51, P2 ;  /* 0x000000510e00780c */ /* 0x000fc40001784270 */
[----:B------:R-:W-:Y:S02]  /*6010*/  FSEL R63, R63, -INF , !P3 ;  /* 0xff8000003f3f7808 */ /* 0x000fe40005800000 */
[----:B------:R-:W-:Y:S02]  /*6020*/  FSEL R12, R20, RZ, P6 ;  /* 0x000000ff140c7208 */ /* 0x000fe40003000000 */
[----:B------:R-:W-:Y:S02]  /*6030*/  FMNMX.FTZ R20, R26, R9, !PT ;  /* 0x000000091a147209 */ /* 0x000fe40007810000 */
[----:B------:R-:W-:Y:S01]  /*6040*/  ISETP.LT.OR P5, PT, R15, 0x51, P5 ;  /* 0x000000510f00780c */ /* 0x000fe20002fa1670 */
[--C-:B------:R-:W-:Y:S01]  /*6050*/  FFMA.FTZ R150, R21, UR10, -R12.reuse ;  /* 0x0000000a15967c23 */ /* 0x100fe2000801080c */
[--C-:B------:R-:W-:Y:S01]  /*6060*/  FFMA.FTZ R21, R29, UR10, -R12.reuse ;  /* 0x0000000a1d157c23 */ /* 0x100fe2000801080c */
[----:B------:R-:W-:Y:S01]  /*6070*/  FMNMX.FTZ R29, R27, R20, !PT ;  /* 0x000000141b1d7209 */ /* 0x000fe20007810000 */
[--C-:B------:R-:W-:Y:S01]  /*6080*/  FFMA.FTZ R13, R25, UR10, -R12.reuse ;  /* 0x0000000a190d7c23 */ /* 0x100fe2000801080c */
[--C-:B------:R-:W-:Y:S01]  /*6090*/  FFMA.FTZ R25, R33, UR10, -R12.reuse ;  /* 0x0000000a21197c23 */ /* 0x100fe2000801080c */
[----:B------:R-:W-:Y:S01]  /*60a0*/  ISETP.GT.AND P3, PT, R14, 0x58, P2 ;  /* 0x000000580e00780c */ /* 0x000fe20001764270 */
[--C-:B------:R-:W-:Y:S01]  /*60b0*/  FFMA.FTZ R148, R121, UR10, -R12.reuse ;  /* 0x0000000a79947c23 */ /* 0x100fe2000801080c */
[----:B------:R-:W-:Y:S01]  /*60c0*/  FMNMX.FTZ R20, R30, R29, !PT ;  /* 0x0000001d1e147209 */ /* 0x000fe20007810000 */
[--C-:B------:R-:W-:Y:S01]  /*60d0*/  FFMA.FTZ R144, R32, UR10, -R12.reuse ;  /* 0x0000000a20907c23 */ /* 0x100fe2000801080c */
[----:B------:R-:W-:Y:S01]  /*60e0*/  ISETP.LT.OR P4, PT, R15, 0x52, P4 ;  /* 0x000000520f00780c */ /* 0x000fe20002781670 */
[--C-:B------:R-:W-:Y:S01]  /*60f0*/  FFMA.FTZ R146, R36, UR10, -R12.reuse ;  /* 0x0000000a24927c23 */ /* 0x100fe2000801080c */
[----:B------:R-:W-:Y:S01]  /*6100*/  FMNMX.FTZ R29, R31, R20, !PT ;  /* 0x000000141f1d7209 */ /* 0x000fe20007810000 */
[--C-:B------:R-:W-:Y:S01]  /*6110*/  FFMA.FTZ R140, R40, UR10, -R12.reuse ;  /* 0x0000000a288c7c23 */ /* 0x100fe2000801080c */
[----:B------:R-:W-:Y:S01]  /*6120*/  FSEL R66, R66, -INF , !P5 ;  /* 0xff80000042427808 */ /* 0x000fe20006800000 */
[--C-:B------:R-:W-:Y:S01]  /*6130*/  FFMA.FTZ R142, R44, UR10, -R12.reuse ;  /* 0x0000000a2c8e7c23 */ /* 0x100fe2000801080c */
[----:B------:R-:W-:Y:S01]  /*6140*/  FMNMX.FTZ R20, R34, R29, !PT ;  /* 0x0000001d22147209 */ /* 0x000fe20007810000 */
[--C-:B------:R-:W-:Y:S01]  /*6150*/  FFMA.FTZ R29, R37, UR10, -R12.reuse ;  /* 0x0000000a251d7c23 */ /* 0x100fe2000801080c */
[----:B------:R-:W-:Y:S01]  /*6160*/  ISETP.GT.AND P5, PT, R14, 0x59, P2 ;  /* 0x000000590e00780c */ /* 0x000fe200017a4270 */
[--C-:B------:R-:W-:Y:S01]  /*6170*/  FFMA.FTZ R136, R48, UR10, -R12.reuse ;  /* 0x0000000a30887c23 */ /* 0x100fe2000801080c */
[----:B------:R-:W-:Y:S01]  /*6180*/  FMNMX.FTZ R33, R35, R20, !PT ;  /* 0x0000001423217209 */ /* 0x000fe20007810000 */
[--C-:B------:R-:W-:Y:S01]  /*6190*/  FFMA.FTZ R138, R52, UR10, -R12.reuse ;  /* 0x0000000a348a7c23 */ /* 0x100fe2000801080c */
[----:B------:R-:W-:Y:S01]  /*61a0*/  FSEL R67, R67, -INF , !P4 ;  /* 0xff80000043437808 */ /* 0x000fe20006000000 */
[--C-:B------:R-:W-:Y:S01]  /*61b0*/  FFMA.FTZ R132, R56, UR10, -R12.reuse ;  /* 0x0000000a38847c23 */ /* 0x100fe2000801080c */
[----:B------:R-:W-:Y:S01]  /*61c0*/  FMNMX.FTZ R20, R38, R33, !PT ;  /* 0x0000002126147209 */ /* 0x000fe20007810000 */
[--C-:B------:R-:W-:Y:S01]  /*61d0*/  FFMA.FTZ R134, R60, UR10, -R12.reuse ;  /* 0x0000000a3c867c23 */ /* 0x100fe2000801080c */
[----:B------:R-:W-:Y:S01]  /*61e0*/  ISETP.LT.OR P3, PT, R15, 0x59, P3 ;  /* 0x000000590f00780c */ /* 0x000fe20001f61670 */
[--C-:B------:R-:W-:Y:S01]  /*61f0*/  FFMA.FTZ R128, R64, UR10, -R12.reuse ;  /* 0x0000000a40807c23 */ /* 0x100fe2000801080c */
[----:B------:R-:W-:Y:S01]  /*6200*/  FMNMX.FTZ R33, R39, R20, !PT ;  /* 0x0000001427217209 */ /* 0x000fe20007810000 */
        /* <DEDUP_REMOVED lines=12> */
[----:B------:R-:W-:Y:S01]  /*62d0*/  FFMA.FTZ R85, R85, UR10, -R12 ;  /* 0x0000000a55557c23 */ /* 0x000fe2000801080c */
[----:B------:R-:W-:Y:S01]  /*62e0*/  ISETP.GT.AND P3, PT, R14, 0x61, P2 ;  /* 0x000000610e00780c */ /* 0x000fe20001764270 */
[----:B------:R-:W-:Y:S01]  /*62f0*/  MUFU.EX2 R148, R148 ;  /* 0x0000009400947308 */ /* 0x000fe20000000800 */
[----:B------:R-:W-:-:S02]  /*6300*/  FMNMX.FTZ R37, R47, R20, !PT ;  /* 0x000000142f257209 */ /* 0x000fc40007810000 */
[----:B------:R-:W-:Y:S02]  /*6310*/  FSEL R71, R71, -INF , !P5 ;  /* 0xff80000047477808 */ /* 0x000fe40006800000 */
[----:B------:R-:W-:Y:S01]  /*6320*/  FMNMX.FTZ R20, R50, R37, !PT ;  /* 0x0000002532147209 */ /* 0x000fe20007810000 */
[----:B------:R-:W-:Y:S01]  /*6330*/  FFMA.FTZ R37, R45, UR10, -R12 ;  /* 0x0000000a2d257c23 */ /* 0x000fe2000801080c */
[----:B------:R-:W-:Y:S01]  /*6340*/  ISETP.LT.OR P4, PT, R15, 0x61, P4 ;  /* 0x000000610f00780c */ /* 0x000fe20002781670 */
[----:B------:R-:W-:Y:S01]  /*6350*/  MUFU.EX2 R13, R13 ;  /* 0x0000000d000d7308 */ /* 0x000fe20000000800 */
[----:B------:R-:W-:Y:S02]  /*6360*/  FMNMX.FTZ R41, R51, R20, !PT ;  /* 0x0000001433297209 */ /* 0x000fe40007810000 */
[----:B------:R-:W-:Y:S02]  /*6370*/  ISETP.GT.AND P5, PT, R14, 0x68, P2 ;  /* 0x000000680e00780c */ /* 0x000fe400017a4270 */
[----:B------:R-:W-:-:S02]  /*6380*/  FMNMX.FTZ R20, R54, R41, !PT ;  /* 0x0000002936147209 */ /* 0x000fc40007810000 */
[----:B------:R-:W-:Y:S01]  /*6390*/  ISETP.LT.OR P3, PT, R15, 0x62, P3 ;  /* 0x000000620f00780c */ /* 0x000fe20001f61670 */
[----:B------:R-:W-:Y:S01]  /*63a0*/  MUFU.EX2 R150, R150 ;  /* 0x0000009600967308 */ /* 0x000fe20000000800 */
[----:B------:R-:W-:Y:S02]  /*63b0*/  FMNMX.FTZ R41, R55, R20, !PT ;  /* 0x0000001437297209 */ /* 0x000fe40007810000 */
[----:B------:R-:W-:Y:S02]  /*63c0*/  FSEL R74, R74, -INF , !P4 ;  /* 0xff8000004a4a7808 */ /* 0x000fe40006000000 */
[----:B------:R-:W-:Y:S01]  /*63d0*/  FMNMX.FTZ R20, R58, R41, !PT ;  /* 0x000000293a147209 */ /* 0x000fe20007810000 */
[----:B------:R-:W-:Y:S01]  /*63e0*/  FFMA.FTZ R41, R49, UR10, -R12 ;  /* 0x0000000a31297c23 */ /* 0x000fe2000801080c */
[----:B------:R-:W-:Y:S01]  /*63f0*/  ISETP.GT.AND P4, PT, R14, 0x69, P2 ;  /* 0x000000690e00780c */ /* 0x000fe20001784270 */
[----:B------:R-:W-:Y:S01]  /*6400*/  MUFU.EX2 R21, R21 ;  /* 0x0000001500157308 */ /* 0x000fe20000000800 */
[----:B------:R-:W-:-:S02]  /*6410*/  FMNMX.FTZ R45, R59, R20, !PT ;  /* 0x000000143b2d7209 */ /* 0x000fc40007810000 */
[----:B------:R-:W-:Y:S02]  /*6420*/  FSEL R75, R75, -INF , !P3 ;  /* 0xff8000004b4b7808 */ /* 0x000fe40005800000 */
[----:B------:R-:W-:Y:S02]  /*6430*/  FMNMX.FTZ R20, R62, R45, !PT ;  /* 0x0000002d3e147209 */ /* 0x000fe40007810000 */
[----:B------:R-:W-:Y:S01]  /*6440*/  ISETP.LT.OR P5, PT, R15, 0x69, P5 ;  /* 0x000000690f00780c */ /* 0x000fe20002fa1670 */
[----:B------:R-:W-:Y:S01]  /*6450*/  MUFU.EX2 R144, R144 ;  /* 0x0000009000907308 */ /* 0x000fe20000000800 */
[----:B------:R-:W-:Y:S02]  /*6460*/  FMNMX.FTZ R45, R63, R20, !PT ;  /* 0x000000143f2d7209 */ /* 0x000fe40007810000 */
[----:B------:R-:W-:Y:S02]  /*6470*/  ISETP.LT.OR P4, PT, R15, 0x6a, P4 ;  /* 0x0000006a0f00780c */ /* 0x000fe40002781670 */
[----:B------:R-:W-:Y:S01]  /*6480*/  FMNMX.FTZ R20, R66, R45, !PT ;  /* 0x0000002d42147209 */ /* 0x000fe20007810000 */
[----:B------:R-:W-:Y:S01]  /*6490*/  FFMA.FTZ R45, R53, UR10, -R12 ;  /* 0x0000000a352d7c23 */ /* 0x000fe2000801080c */
[----:B------:R-:W-:Y:S01]  /*64a0*/  ISETP.GT.AND P3, PT, R14, 0x70, P2 ;  /* 0x000000700e00780c */ /* 0x000fe20001764270 */
[----:B------:R-:W-:Y:S01]  /*64b0*/  MUFU.EX2 R25, R25 ;  /* 0x0000001900197308 */ /* 0x000fe20000000800 */
[----:B------:R-:W-:-:S02]  /*64c0*/  FMNMX.FTZ R49, R67, R20, !PT ;  /* 0x0000001443317209 */ /* 0x000fc40007810000 */
[----:B------:R-:W-:Y:S02]  /*64d0*/  FSEL R78, R78, -INF , !P5 ;  /* 0xff8000004e4e7808 */ /* 0x000fe40006800000 */
[----:B------:R-:W-:Y:S02]  /*64e0*/  FMNMX.FTZ R20, R70, R49, !PT ;  /* 0x0000003146147209 */ /* 0x000fe40007810000 */
[----:B------:R-:W-:Y:S01]  /*64f0*/  FSEL R79, R79, -INF , !P4 ;  /* 0xff8000004f4f7808 */ /* 0x000fe20006000000 */
[----:B------:R-:W-:Y:S01]  /*6500*/  MUFU.EX2 R146, R146 ;  /* 0x0000009200927308 */ /* 0x000fe20000000800 */
[----:B------:R-:W-:Y:S02]  /*6510*/  FMNMX.FTZ R49, R71, R20, !PT ;  /* 0x0000001447317209 */ /* 0x000fe40007810000 */
[----:B------:R-:W-:Y:S02]  /*6520*/  ISETP.GT.AND P5, PT, R14, 0x71, P2 ;  /* 0x000000710e00780c */ /* 0x000fe400017a4270 */
[----:B------:R-:W-:Y:S01]  /*6530*/  FMNMX.FTZ R20, R74, R49, !PT ;  /* 0x000000314a147209 */ /* 0x000fe20007810000 */
[--C-:B------:R-:W-:Y:S01]  /*6540*/  FFMA.FTZ R49, R57, UR10, -R12.reuse ;  /* 0x0000000a39317c23 */ /* 0x100fe2000801080c */
[C---:B------:R-:W-:Y:S01]  /*6550*/  ISETP.GT.AND P4, PT, R14.reuse, 0x78, P2 ;  /* 0x000000780e00780c */ /* 0x040fe20001784270 */
[--C-:B------:R-:W-:Y:S01]  /*6560*/  FFMA.FTZ R57, R69, UR10, -R12.reuse ;  /* 0x0000000a45397c23 */ /* 0x100fe2000801080c */
[----:B------:R-:W-:Y:S01]  /*6570*/  FMNMX.FTZ R53, R75, R20, !PT ;  /* 0x000000144b357209 */ /* 0x000fe20007810000 */
[----:B------:R-:W-:Y:S01]  /*6580*/  FFMA.FTZ R69, R81, UR10, -R12 ;  /* 0x0000000a51457c23 */ /* 0x000fe2000801080c */
[----:B------:R-:W-:Y:S01]  /*6590*/  ISETP.GT.AND P2, PT, R14, 0x79, P2 ;  /* 0x000000790e00780c */ /* 0x000fe20001744270 */
[----:B------:R-:W-:Y:S01]  /*65a0*/  MUFU.EX2 R29, R29 ;  /* 0x0000001d001d7308 */ /* 0x000fe20000000800 */
[----:B------:R-:W-:-:S02]  /*65b0*/  ISETP.LT.OR P3, PT, R15, 0x71, P3 ;  /* 0x000000710f00780c */ /* 0x000fc40001f61670 */
[----:B------:R-:W-:Y:S02]  /*65c0*/  FMNMX.FTZ R14, R78, R53, !PT ;  /* 0x000000354e0e7209 */ /* 0x000fe40007810000 */
[----:B------:R-:W-:Y:S02]  /*65d0*/  ISETP.LT.OR P5, PT, R15, 0x72, P5 ;  /* 0x000000720f00780c */ /* 0x000fe40002fa1670 */
[----:B------:R-:W-:Y:S01]  /*65e0*/  FSEL R82, R82, -INF , !P3 ;  /* 0xff80000052527808 */ /* 0x000fe20005800000 */
[----:B------:R-:W-:Y:S01]  /*65f0*/  MUFU.EX2 R140, R140 ;  /* 0x0000008c008c7308 */ /* 0x000fe20000000800 */
[----:B------:R-:W-:Y:S02]  /*6600*/  FMNMX.FTZ R53, R79, R14, !PT ;  /* 0x0000000e4f357209 */ /* 0x000fe40007810000 */
[----:B------:R-:W-:Y:S02]  /*6610*/  ISETP.LT.OR P4, PT, R15, 0x79, P4 ;  /* 0x000000790f00780c */ /* 0x000fe40002781670 */
[----:B------:R-:W-:-:S02]  /*6620*/  FSEL R83, R83, -INF , !P5 ;  /* 0xff80000053537808 */ /* 0x000fc40006800000 */
[----:B------:R-:W-:Y:S01]  /*6630*/  FMNMX.FTZ R14, R82, R53, !PT ;  /* 0x00000035520e7209 */ /* 0x000fe20007810000 */
[----:B------:R-:W-:Y:S01]  /*6640*/  MUFU.EX2 R33, R33 ;  /* 0x0000002100217308 */ /* 0x000fe20000000800 */
[----:B------:R-:W-:Y:S01]  /*6650*/  ISETP.LT.OR P2, PT, R15, 0x7a, P2 ;  /* 0x0000007a0f00780c */ /* 0x000fe20001741670 */
[--C-:B------:R-:W-:Y:S01]  /*6660*/  FFMA.FTZ R15, R61, UR10, -R12.reuse ;  /* 0x0000000a3d0f7c23 */ /* 0x100fe2000801080c */
[----:B------:R-:W-:Y:S01]  /*6670*/  FSEL R86, R86, -INF , !P4 ;  /* 0xff80000056567808 */ /* 0x000fe20006000000 */
[--C-:B------:R-:W-:Y:S01]  /*6680*/  FFMA.FTZ R61, R73, UR10, -R12.reuse ;  /* 0x0000000a493d7c23 */ /* 0x100fe2000801080c */
[----:B------:R-:W-:Y:S02]  /*6690*/  FMNMX.FTZ R53, R83, R14, !PT ;  /* 0x0000000e53357209 */ /* 0x000fe40007810000 */
[----:B------:R-:W-:Y:S01]  /*66a0*/  FSEL R87, R87, -INF , !P2 ;  /* 0xff80000057577808 */ /* 0x000fe20005000000 */
[----:B------:R-:W-:Y:S01]  /*66b0*/  MUFU.EX2 R142, R142 ;  /* 0x0000008e008e7308 */ /* 0x000fe20000000800 */
[----:B------:R-:W-:Y:S01]  /*66c0*/  FMNMX.FTZ R14, R86, R53, !PT ;  /* 0x00000035560e7209 */ /* 0x000fe20007810000 */
[----:B------:R-:W-:-:S03]  /*66d0*/  FFMA.FTZ R53, R65, UR10, -R12 ;  /* 0x0000000a41357c23 */ /* 0x000fc6000801080c */
[----:B------:R-:W-:-:S03]  /*66e0*/  FMNMX.FTZ R14, R87, R14, !PT ;  /* 0x0000000e570e7209 */ /* 0x000fc60007810000 */
[----:B------:R-:W-:Y:S02]  /*66f0*/  MUFU.EX2 R37, R37 ;  /* 0x0000002500257308 */ /* 0x000fe40000000800 */
[----:B------:R-:W1:Y:S06]  /*6700*/  SHFL.BFLY PT, R65, R14, 0x2, 0x1f ;  /* 0x0c401f000e417f89 */ /* 0x000e6c00000e0000 */
[----:B------:R-:W-:Y:S08]  /*6710*/  MUFU.EX2 R136, R136 ;  /* 0x0000008800887308 */ /* 0x000ff00000000800 */
[----:B------:R-:W-:Y:S08]  /*6720*/  MUFU.EX2 R41, R41 ;  /* 0x0000002900297308 */ /* 0x000ff00000000800 */
[----:B------:R-:W-:Y:S01]  /*6730*/  MUFU.EX2 R138, R138 ;  /* 0x0000008a008a7308 */ /* 0x000fe20000000800 */
[----:B-1----:R-:W-:Y:S01]  /*6740*/  FMNMX.FTZ R20, R14, R65, !PT ;  /* 0x000000410e147209 */ /* 0x002fe20007810000 */
[----:B------:R-:W-:Y:S01]  /*6750*/  FFMA.FTZ R65, R77, UR10, -R12 ;  /* 0x0000000a4d417c23 */ /* 0x000fe2000801080c */
[----:B------:R-:W-:-:S03]  /*6760*/  FSEL R77, R11, RZ, P6 ;  /* 0x000000ff0b4d7208 */ /* 0x000fc60003000000 */
[----:B------:R-:W1:Y:S02]  /*6770*/  SHFL.BFLY PT, R73, R20, 0x1, 0x1f ;  /* 0x0c201f0014497f89 */ /* 0x000e6400000e0000 */
[----:B------:R-:W-:Y:S01]  /*6780*/  MUFU.EX2 R45, R45 ;  /* 0x0000002d002d7308 */ /* 0x000fe20000000800 */
[----:B------:R-:W-:-:S07]  /*6790*/  FADD.FTZ R6, -R77, R6 ;  /* 0x000000064d067221 */ /* 0x000fce0000010100 */
[----:B------:R-:W-:Y:S08]  /*67a0*/  MUFU.EX2 R132, R132 ;  /* 0x0000008400847308 */ /* 0x000ff00000000800 */
[----:B------:R-:W-:Y:S01]  /*67b0*/  MUFU.EX2 R49, R49 ;  /* 0x0000003100317308 */ /* 0x000fe20000000800 */
[----:B-1----:R-:W-:Y:S01]  /*67c0*/  FMNMX.FTZ R12, R20, R73, !PT ;  /* 0x00000049140c7209 */ /* 0x002fe20007810000 */
[----:B------:R-:W-:-:S06]  /*67d0*/  FMUL.FTZ R73, R6, UR10 ;  /* 0x0000000a06497c20 */ /* 0x000fcc0008410000 */
[----:B------:R-:W-:Y:S01]  /*67e0*/  MUFU.EX2 R134, R134 ;  /* 0x0000008600867308 */ /* 0x000fe20000000800 */
[C---:B------:R-:W-:Y:S01]  /*67f0*/  FSETP.NEU.FTZ.AND P2, PT, R12.reuse, -INF , PT ;  /* 0xff8000000c00780b */ /* 0x040fe20003f5d000 */
[----:B------:R-:W-:-:S06]  /*6800*/  FMUL.FTZ R32, R12, UR10 ;  /* 0x0000000a0c207c20 */ /* 0x000fcc0008410000 */
[----:B------:R-:W1:Y:S01]  /*6810*/  MUFU.EX2 R73, R73 ;  /* 0x0000004900497308 */ /* 0x000e620000000800 */
[----:B------:R-:W-:-:S05]  /*6820*/  FSEL R32, R32, RZ, P2 ;  /* 0x000000ff20207208 */ /* 0x000fca0001000000 */
        /* <DEDUP_REMOVED lines=10> */
[----:B------:R-:W-:Y:S01]  /*68d0*/  FFMA.FTZ R26, R43, UR10, -R32 ;  /* 0x0000000a2b1a7c23 */ /* 0x000fe20008010820 */
[----:B-1----:R-:W-:Y:S01]  /*68e0*/  FFMA.FTZ R34, R73, R5, R148 ;  /* 0x0000000549227223 */ /* 0x002fe20000010094 */
[--C-:B------:R-:W-:Y:S01]  /*68f0*/  FFMA.FTZ R143, R46, UR10, -R32.reuse ;  /* 0x0000000a2e8f7c23 */ /* 0x100fe20008010820 */
[--C-:B------:R-:W-:Y:S01]  /*6900*/  FFMA.FTZ R28, R47, UR10, -R32.reuse ;  /* 0x0000000a2f1c7c23 */ /* 0x100fe20008010820 */
[----:B------:R-:W-:Y:S01]  /*6910*/  FFMA.FTZ R137, R50, UR10, -R32 ;  /* 0x0000000a32897c23 */ /* 0x000fe20008010820 */
[----:B------:R-:W-:Y:S01]  /*6920*/  FADD.FTZ R5, R13, R34 ;  /* 0x000000220d057221 */ /* 0x000fe20000010000 */
[----:B------:R-:W-:Y:S01]  /*6930*/  MUFU.EX2 R149, R149 ;  /* 0x0000009500957308 */ /* 0x000fe20000000800 */
[--C-:B------:R-:W-:Y:S01]  /*6940*/  FFMA.FTZ R30, R51, UR10, -R32.reuse ;  /* 0x0000000a331e7c23 */ /* 0x100fe20008010820 */
[--C-:B------:R-:W-:Y:S01]  /*6950*/  FFMA.FTZ R139, R54, UR10, -R32.reuse ;  /* 0x0000000a368b7c23 */ /* 0x100fe20008010820 */
[----:B------:R-:W-:Y:S01]  /*6960*/  FADD.FTZ R34, R150, R5 ;  /* 0x0000000596227221 */ /* 0x000fe20000010000 */
[--C-:B------:R-:W-:Y:S01]  /*6970*/  FFMA.FTZ R55, R55, UR10, -R32.reuse ;  /* 0x0000000a37377c23 */ /* 0x100fe20008010820 */
[--C-:B------:R-:W-:Y:S01]  /*6980*/  FFMA.FTZ R133, R58, UR10, -R32.reuse ;  /* 0x0000000a3a857c23 */ /* 0x100fe20008010820 */
[----:B------:R-:W-:Y:S01]  /*6990*/  FFMA.FTZ R135, R62, UR10, -R32 ;  /* 0x0000000a3e877c23 */ /* 0x000fe20008010820 */
[----:B------:R-:W-:Y:S01]  /*69a0*/  FADD.FTZ R5, R21, R34 ;  /* 0x0000002215057221 */ /* 0x000fe20000010000 */
[----:B------:R-:W-:Y:S01]  /*69b0*/  FSEL R34, R12, RZ, P2 ;  /* 0x000000ff0c227208 */ /* 0x000fe20001000000 */
[----:B------:R-:W-:Y:S01]  /*69c0*/  MUFU.EX2 R151, R151 ;  /* 0x0000009700977308 */ /* 0x000fe20000000800 */
[----:B------:R-:W-:Y:S01]  /*69d0*/  F2FP.BF16.F32.PACK_AB R148, R13, R148 ;  /* 0x000000940d94723e */ /* 0x000fe200000010ff */
[----:B------:R-:W-:Y:S01]  /*69e0*/  FADD.FTZ R36, R144, R5 ;  /* 0x0000000590247221 */ /* 0x000fe20000010000 */
[--C-:B------:R-:W-:Y:S01]  /*69f0*/  FFMA.FTZ R129, R66, UR10, -R32.reuse ;  /* 0x0000000a42817c23 */ /* 0x100fe20008010820 */
[----:B------:R-:W-:Y:S01]  /*6a00*/  FADD.FTZ R5, -R34, R9 ;  /* 0x0000000922057221 */ /* 0x000fe20000010100 */
[----:B------:R-:W-:Y:S01]  /*6a10*/  FFMA.FTZ R131, R70, UR10, -R32 ;  /* 0x0000000a46837c23 */ /* 0x000fe20008010820 */
[----:B------:R-:W-:Y:S01]  /*6a20*/  FADD.FTZ R9, R25, R36 ;  /* 0x0000002419097221 */ /* 0x000fe20000010000 */
[--C-:B------:R-:W-:Y:S01]  /*6a30*/  FFMA.FTZ R125, R74, UR10, -R32.reuse ;  /* 0x0000000a4a7d7c23 */ /* 0x100fe20008010820 */
[----:B------:R-:W-:Y:S01]  /*6a40*/  FMUL.FTZ R5, R5, UR10 ;  /* 0x0000000a05057c20 */ /* 0x000fe20008410000 */
[----:B------:R-:W-:Y:S01]  /*6a50*/  MUFU.EX2 R14, R14 ;  /* 0x0000000e000e7308 */ /* 0x000fe20000000800 */
[----:B------:R-:W-:Y:S01]  /*6a60*/  FADD.FTZ R36, R146, R9 ;  /* 0x0000000992247221 */ /* 0x000fe20000010000 */
[--C-:B------:R-:W-:Y:S01]  /*6a70*/  FFMA.FTZ R75, R75, UR10, -R32.reuse ;  /* 0x0000000a4b4b7c23 */ /* 0x100fe20008010820 */
[--C-:B------:R-:W-:Y:S01]  /*6a80*/  FFMA.FTZ R78, R78, UR10, -R32.reuse ;  /* 0x0000000a4e4e7c23 */ /* 0x100fe20008010820 */
[----:B------:R-:W-:Y:S01]  /*6a90*/  FFMA.FTZ R79, R79, UR10, -R32 ;  /* 0x0000000a4f4f7c23 */ /* 0x000fe20008010820 */
[----:B------:R-:W-:Y:S01]  /*6aa0*/  FADD.FTZ R27, R29, R36 ;  /* 0x000000241d1b7221 */ /* 0x000fe20000010000 */
[--C-:B------:R-:W-:Y:S01]  /*6ab0*/  FFMA.FTZ R82, R82, UR10, -R32.reuse ;  /* 0x0000000a52527c23 */ /* 0x100fe20008010820 */
[--C-:B------:R-:W-:Y:S01]  /*6ac0*/  FFMA.FTZ R83, R83, UR10, -R32.reuse ;  /* 0x0000000a53537c23 */ /* 0x100fe20008010820 */
[----:B------:R1:W2:Y:S01]  /*6ad0*/  MUFU.EX2 R9, R5 ;  /* 0x0000000500097308 */ /* 0x0002a20000000800 */
[----:B------:R-:W-:Y:S01]  /*6ae0*/  FADD.FTZ R36, R140, R27 ;  /* 0x0000001b8c247221 */ /* 0x000fe20000010000 */
[----:B------:R-:W-:Y:S01]  /*6af0*/  FFMA.FTZ R86, R86, UR10, -R32 ;  /* 0x0000000a56567c23 */ /* 0x000fe20008010820 */
[----:B------:R-:W-:Y:S01]  /*6b00*/  IMAD.U32 R31, RZ, RZ, UR39 ;  /* 0x00000027ff1f7e24 */ /* 0x000fe2000f8e00ff */
[----:B------:R-:W-:Y:S01]  /*6b10*/  ISETP.GT.AND P2, PT, R8, UR28, PT ;  /* 0x0000001c08007c0c */ /* 0x000fe2000bf44270 */
[----:B------:R-:W-:Y:S01]  /*6b20*/  FADD.FTZ R27, R33, R36 ;  /* 0x00000024211b7221 */ /* 0x000fe20000010000 */
[----:B------:R-:W-:Y:S01]  /*6b30*/  FFMA.FTZ R36, R59, UR10, -R32 ;  /* 0x0000000a3b247c23 */ /* 0x000fe20008010820 */
[----:B------:R-:W-:Y:S01]  /*6b40*/  UMOV UR39, UR27 ;  /* 0x0000001b00277c82 */ /* 0x000fe20008000000 */
[----:B------:R-:W3:Y:S01]  /*6b50*/  MUFU.EX2 R145, R145 ;  /* 0x0000009100917308 */ /* 0x000ee20000000800 */
[----:B------:R-:W-:Y:S01]  /*6b60*/  FADD.FTZ R38, R142, R27 ;  /* 0x0000001b8e267221 */ /* 0x000fe20000010000 */
[----:B------:R-:W-:Y:S01]  /*6b70*/  @!P1 LEA R31, R31, UR40, 0x3 ;  /* 0x000000281f1f9c11 */ /* 0x000fe2000f8e18ff */
[----:B------:R-:W-:Y:S01]  /*6b80*/  FMUL.FTZ R88, R88, R73 ;  /* 0x0000004958587220 */ /* 0x000fe20000410000 */
[----:B------:R-:W-:Y:S01]  /*6b90*/  F2FP.BF16.F32.PACK_AB R150, R21, R150 ;  /* 0x000000961596723e */ /* 0x000fe200000010ff */
[----:B-1----:R-:W-:Y:S01]  /*6ba0*/  FADD.FTZ R5, R37, R38 ;  /* 0x0000002625057221 */ /* 0x002fe20000010000 */
[----:B------:R-:W-:Y:S01]  /*6bb0*/  F2FP.BF16.F32.PACK_AB R144, R25, R144 ;  /* 0x000000901990723e */ /* 0x000fe200000010ff */
[----:B------:R-:W-:Y:S01]  /*6bc0*/  @!P1 VIADD R31, R31, 0x16860 ;  /* 0x000168601f1f9836 */ /* 0x000fe20000000000 */
[----:B------:R-:W1:Y:S01]  /*6bd0*/  MUFU.EX2 R20, R20 ;  /* 0x0000001400147308 */ /* 0x000e620000000800 */
[----:B--2---:R-:W-:Y:S01]  /*6be0*/  FFMA.FTZ R38, R9, R4, R6 ;  /* 0x0000000409267223 */ /* 0x004fe20000010006 */
[----:B------:R-:W-:Y:S01]  /*6bf0*/  FADD.FTZ R42, R136, R5 ;  /* 0x00000005882a7221 */ /* 0x000fe20000010000 */
[----:B------:R-:W-:Y:S01]  /*6c00*/  FFMA.FTZ R4, R63, UR10, -R32 ;  /* 0x0000000a3f047c23 */ /* 0x000fe20008010820 */
[----:B------:R-:W-:Y:S01]  /*6c10*/  @!P1 PRMT R31, RZ, 0x654, R31 ;  /* 0x00000654ff1f9816 */ /* 0x000fe2000000001f */
[----:B------:R-:W-:Y:S01]  /*6c20*/  FADD.FTZ R40, R149, R38 ;  /* 0x0000002695287221 */ /* 0x000fe20000010000 */
[----:B------:R-:W-:Y:S01]  /*6c30*/  FADD.FTZ R27, R41, R42 ;  /* 0x0000002a291b7221 */ /* 0x000fe20000010000 */
[----:B------:R-:W-:Y:S01]  /*6c40*/  FFMA.FTZ R38, R67, UR10, -R32 ;  /* 0x0000000a43267c23 */ /* 0x000fe20008010820 */
[----:B------:R-:W2:Y:S01]  /*6c50*/  MUFU.EX2 R147, R147 ;  /* 0x0000009300937308 */ /* 0x000ea20000000800 */
[----:B------:R-:W-:Y:S01]  /*6c60*/  FADD.FTZ R5, R151, R40 ;  /* 0x0000002897057221 */ /* 0x000fe20000010000 */
[----:B------:R-:W-:Y:S01]  /*6c70*/  FADD.FTZ R40, R138, R27 ;  /* 0x0000001b8a287221 */ /* 0x000fe20000010000 */
[----:B------:R4:W-:Y:S01]  /*6c80*/  @!P1 SYNCS.ARRIVE.TRANS64.RED.A1T0 RZ, [R31+URZ], RZ ;  /* 0x000000ff1fff99a7 */ /* 0x0009e2000810043f */
[----:B------:R-:W-:Y:S01]  /*6c90*/  F2FP.BF16.F32.PACK_AB R149, R149, R6 ;  /* 0x000000069595723e */ /* 0x000fe200000010ff */
[----:B------:R-:W-:Y:S01]  /*6ca0*/  FADD.FTZ R42, R14, R5 ;  /* 0x000000050e2a7221 */ /* 0x000fe20000010000 */
[----:B------:R-:W-:Y:S01]  /*6cb0*/  FADD.FTZ R27, R45, R40 ;  /* 0x000000282d1b7221 */ /* 0x000fe20000010000 */
[----:B------:R-:W-:Y:S01]  /*6cc0*/  FFMA.FTZ R40, R71, UR10, -R32 ;  /* 0x0000000a47287c23 */ /* 0x000fe20008010820 */
[----:B------:R-:W5:Y:S01]  /*6cd0*/  MUFU.EX2 R24, R24 ;  /* 0x0000001800187308 */ /* 0x000f620000000800 */
[----:B---3--:R-:W-:Y:S01]  /*6ce0*/  FADD.FTZ R5, R145, R42 ;  /* 0x0000002a91057221 */ /* 0x008fe20000010000 */
[----:B------:R-:W-:Y:S01]  /*6cf0*/  FADD.FTZ R44, R132, R27 ;  /* 0x0000001b842c7221 */ /* 0x000fe20000010000 */
[----:B------:R-:W-:Y:S01]  /*6d00*/  FFMA.FTZ R32, R87, UR10, -R32 ;  /* 0x0000000a57207c23 */ /* 0x000fe20008010820 */
[-C--:B------:R-:W-:Y:S01]  /*6d10*/  FMUL.FTZ R90, R90, R9.reuse ;  /* 0x000000095a5a7220 */ /* 0x080fe20000410000 */
[----:B-1----:R-:W-:Y:S01]  /*6d20*/  FADD.FTZ R42, R20, R5 ;  /* 0x00000005142a7221 */ /* 0x002fe20000010000 */
[----:B------:R-:W-:Y:S01]  /*6d30*/  FADD.FTZ R27, R49, R44 ;  /* 0x0000002c311b7221 */ /* 0x000fe20000010000 */
[-C--:B------:R-:W-:Y:S01]  /*6d40*/  FMUL.FTZ R91, R91, R9.reuse ;  /* 0x000000095b5b7220 */ /* 0x080fe20000410000 */
[----:B------:R-:W1:Y:S01]  /*6d50*/  MUFU.EX2 R141, R141 ;  /* 0x0000008d008d7308 */ /* 0x000e620000000800 */
[----:B--2---:R-:W-:Y:S01]  /*6d60*/  FADD.FTZ R5, R147, R42 ;  /* 0x0000002a93057221 */ /* 0x004fe20000010000 */
[----:B------:R-:W-:Y:S01]  /*6d70*/  FADD.FTZ R44, R134, R27 ;  /* 0x0000001b862c7221 */ /* 0x000fe20000010000 */
[-C--:B------:R-:W-:Y:S01]  /*6d80*/  FMUL.FTZ R94, R94, R9.reuse ;  /* 0x000000095e5e7220 */ /* 0x080fe20000410000 */
[-C--:B------:R-:W-:Y:S01]  /*6d90*/  FMUL.FTZ R95, R95, R9.reuse ;  /* 0x000000095f5f7220 */ /* 0x080fe20000410000 */
[-C--:B------:R-:W-:Y:S01]  /*6da0*/  FMUL.FTZ R98, R98, R9.reuse ;  /* 0x0000000962627220 */ /* 0x080fe20000410000 */
[-C--:B------:R-:W-:Y:S01]  /*6db0*/  FMUL.FTZ R99, R99, R9.reuse ;  /* 0x0000000963637220 */ /* 0x080fe20000410000 */
[-C--:B------:R-:W-:Y:S01]  /*6dc0*/  FMUL.FTZ R102, R102, R9.reuse ;  /* 0x0000000966667220 */ /* 0x080fe20000410000 */
[----:B------:R-:W2:Y:S01]  /*6dd0*/  MUFU.EX2 R15, R15 ;  /* 0x0000000f000f7308 */ /* 0x000ea20000000800 */
[----:B-----5:R-:W-:Y:S01]  /*6de0*/  FADD.FTZ R42, R24, R5 ;  /* 0x00000005182a7221 */ /* 0x020fe20000010000 */
[-C--:B------:R-:W-:Y:S01]  /*6df0*/  FMUL.FTZ R103, R103, R9.reuse ;  /* 0x0000000967677220 */ /* 0x080fe20000410000 */
[-C--:B------:R-:W-:Y:S01]  /*6e00*/  FMUL.FTZ R106, R106, R9.reuse ;  /* 0x000000096a6a7220 */ /* 0x080fe20000410000 */
[-C--:B------:R-:W-:Y:S01]  /*6e10*/  FMUL.FTZ R107, R107, R9.reuse ;  /* 0x000000096b6b7220 */ /* 0x080fe20000410000 */
[-C--:B------:R-:W-:Y:S01]  /*6e20*/  FMUL.FTZ R110, R110, R9.reuse ;  /* 0x000000096e6e7220 */ /* 0x080fe20000410000 */
[-C--:B------:R-:W-:Y:S01]  /*6e30*/  FMUL.FTZ R111, R111, R9.reuse ;  /* 0x000000096f6f7220 */ /* 0x080fe20000410000 */
[-C--:B------:R-:W-:Y:S01]  /*6e40*/  FMUL.FTZ R114, R114, R9.reuse ;  /* 0x0000000972727220 */ /* 0x080fe20000410000 */
[----:B------:R-:W3:Y:S01]  /*6e50*/  MUFU.EX2 R26, R26 ;  /* 0x0000001a001a7308 */ /* 0x000ee20000000800 */
[----:B-1----:R-:W-:Y:S01]  /*6e60*/  FADD.FTZ R5, R141, R42 ;  /* 0x0000002a8d057221 */ /* 0x002fe20000010000 */
[-C--:B------:R-:W-:Y:S01]  /*6e70*/  FMUL.FTZ R115, R115, R9.reuse ;  /* 0x0000000973737220 */ /* 0x080fe20000410000 */
[-C--:B------:R-:W-:Y:S01]  /*6e80*/  FMUL.FTZ R118, R118, R9.reuse ;  /* 0x0000000976767220 */ /* 0x080fe20000410000 */
[----:B------:R-:W-:Y:S01]  /*6e90*/  FMUL.FTZ R119, R119, R9 ;  /* 0x0000000977777220 */ /* 0x000fe20000410000 */
[----:B------:R-:W-:Y:S01]  /*6ea0*/  F2FP.BF16.F32.PACK_AB R146, R29, R146 ;  /* 0x000000921d92723e */ /* 0x000fe200000010ff */
[-C--:B------:R-:W-:Y:S01]  /*6eb0*/  FMUL.FTZ R89, R89, R73.reuse ;  /* 0x0000004959597220 */ /* 0x080fe20000410000 */
[----:B------:R-:W-:Y:S01]  /*6ec0*/  F2FP.BF16.F32.PACK_AB R140, R33, R140 ;  /* 0x0000008c218c723e */ /* 0x000fe200000010ff */
[----:B------:R-:W1:Y:S01]  /*6ed0*/  MUFU.EX2 R128, R128 ;  /* 0x0000008000807308 */ /* 0x000e620000000800 */
[----:B--2---:R-:W-:Y:S01]  /*6ee0*/  FADD.FTZ R27, R15, R44 ;  /* 0x0000002c0f1b7221 */ /* 0x004fe20000010000 */
[----:B------:R-:W-:Y:S01]  /*6ef0*/  F2FP.BF16.F32.PACK_AB R142, R37, R142 ;  /* 0x0000008e258e723e */ /* 0x000fe200000010ff */
[-C--:B------:R-:W-:Y:S01]  /*6f00*/  FMUL.FTZ R92, R92, R73.reuse ;  /* 0x000000495c5c7220 */ /* 0x080fe20000410000 */
[----:B------:R-:W-:Y:S01]  /*6f10*/  F2FP.BF16.F32.PACK_AB R136, R41, R136 ;  /* 0x000000882988723e */ /* 0x000fe200000010ff */
[-C--:B------:R-:W-:Y:S01]  /*6f20*/  FMUL.FTZ R93, R93, R73.reuse ;  /* 0x000000495d5d7220 */ /* 0x080fe20000410000 */
[----:B------:R-:W-:Y:S01]  /*6f30*/  F2FP.BF16.F32.PACK_AB R138, R45, R138 ;  /* 0x0000008a2d8a723e */ /* 0x000fe200000010ff */
[-C--:B------:R-:W-:Y:S01]  /*6f40*/  FMUL.FTZ R96, R96, R73.reuse ;  /* 0x0000004960607220 */ /* 0x080fe20000410000 */
[----:B------:R-:W2:Y:S01]  /*6f50*/  MUFU.EX2 R143, R143 ;  /* 0x0000008f008f7308 */ /* 0x000ea20000000800 */
[----:B---3--:R-:W-:Y:S01]  /*6f60*/  FADD.FTZ R42, R26, R5 ;  /* 0x000000051a2a7221 */ /* 0x008fe20000010000 */
[----:B------:R-:W-:Y:S01]  /*6f70*/  F2FP.BF16.F32.PACK_AB R132, R49, R132 ;  /* 0x000000843184723e */ /* 0x000fe200000010ff */
[-C--:B------:R-:W-:Y:S01]  /*6f80*/  FMUL.FTZ R97, R97, R73.reuse ;  /* 0x0000004961617220 */ /* 0x080fe20000410000 */
[----:B------:R-:W-:Y:S01]  /*6f90*/  F2FP.BF16.F32.PACK_AB R134, R15, R134 ;  /* 0x000000860f86723e */ /* 0x000fe200000010ff */
[-C--:B------:R-:W-:Y:S01]  /*6fa0*/  FMUL.FTZ R100, R100, R73.reuse ;  /* 0x0000004964647220 */ /* 0x080fe20000410000 */
[-C--:B------:R-:W-:Y:S01]  /*6fb0*/  FMUL.FTZ R101, R101, R73.reuse ;  /* 0x0000004965657220 */ /* 0x080fe20000410000 */
[-C--:B------:R-:W-:Y:S01]  /*6fc0*/  FMUL.FTZ R104, R104, R73.reuse ;  /* 0x0000004968687220 */ /* 0x080fe20000410000 */
[----:B------:R-:W3:Y:S01]  /*6fd0*/  MUFU.EX2 R53, R53 ;  /* 0x0000003500357308 */ /* 0x000ee20000000800 */
[----:B-1----:R-:W-:Y:S01]  /*6fe0*/  FADD.FTZ R44, R128, R27 ;  /* 0x0000001b802c7221 */ /* 0x002fe20000010000 */
[-C--:B------:R-:W-:Y:S01]  /*6ff0*/  FMUL.FTZ R105, R105, R73.reuse ;  /* 0x0000004969697220 */ /* 0x080fe20000410000 */
[-C--:B------:R-:W-:Y:S01]  /*7000*/  FMUL.FTZ R108, R108, R73.reuse ;  /* 0x000000496c6c7220 */ /* 0x080fe20000410000 */
[-C--:B------:R-:W-:Y:S01]  /*7010*/  FMUL.FTZ R109, R109, R73.reuse ;  /* 0x000000496d6d7220 */ /* 0x080fe20000410000 */
[-C--:B------:R-:W-:Y:S01]  /*7020*/  FMUL.FTZ R112, R112, R73.reuse ;  /* 0x0000004970707220 */ /* 0x080fe20000410000 */
[-C--:B------:R-:W-:Y:S01]  /*7030*/  FMUL.FTZ R113, R113, R73.reuse ;  /* 0x0000004971717220 */ /* 0x080fe20000410000 */
[-C--:B------:R-:W-:Y:S01]  /*7040*/  FMUL.FTZ R116, R116, R73.reuse ;  /* 0x0000004974747220 */ /* 0x080fe20000410000 */
[----:B------:R-:W1:Y:S01]  /*7050*/  MUFU.EX2 R28, R28 ;  /* 0x0000001c001c7308 */ /* 0x000e620000000800 */
[----:B--2---:R-:W-:Y:S01]  /*7060*/  FADD.FTZ R5, R143, R42 ;  /* 0x0000002a8f057221 */ /* 0x004fe20000010000 */
[----:B------:R-:W-:Y:S01]  /*7070*/  FMUL.FTZ R117, R117, R73 ;  /* 0x0000004975757220 */ /* 0x000fe20000410000 */
[----:B------:R-:W-:Y:S01]  /*7080*/  F2FP.BF16.F32.PACK_AB R151, R14, R151 ;  /* 0x000000970e97723e */ /* 0x000fe200000010ff */
[----:B------:R-:W-:Y:S01]  /*7090*/  VIADD R8, R8, 0xffffffff ;  /* 0xffffffff08087836 */ /* 0x000fe20000000000 */
[----:B------:R-:W-:Y:S01]  /*70a0*/  F2FP.BF16.F32.PACK_AB R145, R20, R145 ;  /* 0x000000911491723e */ /* 0x000fe200000010ff */
[----:B------:R-:W-:Y:S01]  /*70b0*/  IMAD.MOV.U32 R6, RZ, RZ, R11 ;  /* 0x000000ffff067224 */ /* 0x000fe200078e000b */
[----:B------:R-:W-:Y:S01]  /*70c0*/  F2FP.BF16.F32.PACK_AB R147, R24, R147 ;  /* 0x000000931893723e */ /* 0x000fe200000010ff */
[----:B------:R-:W2:Y:S01]  /*70d0*/  MUFU.EX2 R130, R130 ;  /* 0x0000008200827308 */ /* 0x000ea20000000800 */
[C---:B---3--:R-:W-:Y:S01]  /*70e0*/  FADD.FTZ R27, R53.reuse, R44 ;  /* 0x0000002c351b7221 */ /* 0x048fe20000010000 */
[----:B------:R-:W-:Y:S01]  /*70f0*/  F2FP.BF16.F32.PACK_AB R128, R53, R128 ;  /* 0x000000803580723e */ /* 0x000fe200000010ff */
[----:B------:R-:W-:Y:S01]  /*7100*/  IMAD.MOV.U32 R9, RZ, RZ, R12 ;  /* 0x000000ffff097224 */ /* 0x000fe200078e000c */
[----:B------:R-:W-:-:S04]  /*7110*/  F2FP.BF16.F32.PACK_AB R141, R26, R141 ;  /* 0x0000008d1a8d723e */ /* 0x000fc800000010ff */
        /* <DEDUP_REMOVED lines=71> */
[----:B--2---:R-:W-:Y:S01]  /*7590*/  FADD.FTZ R42, R123, R42 ;  /* 0x0000002a7b2a7221 */ /* 0x004fe20000010000 */
[C---:B---3--:R-:W-:Y:S01]  /*75a0*/  FADD.FTZ R5, R77.reuse, R44 ;  /* 0x0000002c4d057221 */ /* 0x048fe20000010000 */
[----:B------:R-:W-:Y:S02]  /*75b0*/  F2FP.BF16.F32.PACK_AB R122, R77, R122 ;  /* 0x0000007a4d7a723e */ /* 0x000fe400000010ff */
[C---:B-1----:R-:W-:Y:S01]  /*75c0*/  FADD.FTZ R4, R32.reuse, R42 ;  /* 0x0000002a20047221 */ /* 0x042fe20000010000 */
[----:B------:R-:W-:Y:S01]  /*75d0*/  F2FP.BF16.F32.PACK_AB R123, R32, R123 ;  /* 0x0000007b207b723e */ /* 0x000fe200000010ff */
[----:B----4-:R-:W-:Y:S06]  /*75e0*/  @P2 BRA `(.L_x_695) ;  /* 0xffffffd000d42947 */ /* 0x010fec000383ffff */
[----:B------:R-:W-:Y:S01]  /*75f0*/  IMAD.MOV.U32 R9, RZ, RZ, R12 ;  /* 0x000000ffff097224 */ /* 0x000fe200078e000c */
[----:B------:R-:W-:Y:S01]  /*7600*/  UMOV UR39, UR27 ;  /* 0x0000001b00277c82 */ /* 0x000fe20008000000 */
[----:B------:R-:W-:Y:S01]  /*7610*/  IMAD.MOV.U32 R6, RZ, RZ, R11 ;  /* 0x000000ffff067224 */ /* 0x000fe200078e000b */
[----:B------:R-:W-:-:S06]  /*7620*/  UMOV UR37, UR26 ;  /* 0x0000001a00257c82 */ /* 0x000fcc0008000000 */
.L_x_678:
[----:B------:R-:W-:Y:S01]  /*7630*/  ULDC UR11, c[0x0][0x9e4] ;  /* 0x00027900000b7ab9 */ /* 0x000fe20000000800 */
[----:B------:R-:W-:Y:S02]  /*7640*/  UIADD3 UR23, UR49, -UR23, URZ ;  /* 0x8000001731177290 */ /* 0x000fe4000fffe03f */
[----:B------:R-:W-:-:S06]  /*7650*/  UISETP.GE.AND UP0, UPT, UR11, 0x1, UPT ;  /* 0x000000010b00788c */ /* 0x000fcc000bf06270 */
[----:B------:R-:W-:-:S13]  /*7660*/  PLOP3.LUT P5, PT, PT, PT, UP0, 0x80, 0x0 ;  /* 0x000000000000781c */ /* 0x000fda0003faf008 */
[----:B------:R-:W-:Y:S05]  /*7670*/  @!P5 BRA `(.L_x_696) ;  /* 0x000000000044d947 */ /* 0x000fea0003800000 */
        /* <DEDUP_REMOVED lines=10> */
.L_x_697:
[----:B------:R-:W-:-:S11]  /*7720*/  UISETP.NE.AND UP0, UPT, UR11, 0x1, UPT ;  /* 0x000000010b00788c */ /* 0x000fd6000bf05270 */
[----:B------:R-:W-:Y:S02]  /*7730*/  @UP0 ULDC.64 UR14, c[0x0][0x9e8] ;  /* 0x00027a00000e0ab9 */ /* 0x000fe40000000a00 */
[----:B------:R-:W-:-:S04]  /*7740*/  UIMAD.WIDE.U32 UR6, UR49, UR14, URZ ;  /* 0x0000000e310672a5 */ /* 0x000fc8000f8e003f */
[----:B------:R-:W-:-:S12]  /*7750*/  @UP0 USHF.R.U32.HI UR49, URZ, UR15, UR7 ;  /* 0x0000000f3f310299 */ /* 0x000fd80008011607 */
.L_x_698:
[----:B------:R-:W-:-:S04]  /*7760*/  UIMAD UR49, UR49, UR11, URZ ;  /* 0x0000000b313172a4 */ /* 0x000fc8000f8e023f */
[----:B------:R-:W-:-:S04]  /*7770*/  UISETP.LT.AND UP0, UPT, UR23, UR49, UPT ;  /* 0x000000311700728c */ /* 0x000fc8000bf01270 */
[----:B------:R-:W-:-:S12]  /*7780*/  USEL UR23, UR23, UR49, !UP0 ;  /* 0x0000003117177287 */ /* 0x000fd8000c000000 */
.L_x_696:
[----:B------:R-:W-:-:S04]  /*7790*/  UIADD3 UR23, UR23, 0x7f, URZ ;  /* 0x0000007f17177890 */ /* 0x000fc8000fffe03f */
[----:B------:R-:W-:-:S04]  /*77a0*/  USHF.R.S32.HI UR6, URZ, 0x1f, UR23 ;  /* 0x0000001f3f067899 */ /* 0x000fc80008011417 */
[----:B------:R-:W-:-:S04]  /*77b0*/  ULEA.HI UR6, UR6, UR23, URZ, 0x7 ;  /* 0x0000001706067291 */ /* 0x000fc8000f8f383f */
[----:B------:R-:W-:-:S04]  /*77c0*/  USHF.R.S32.HI UR6, URZ, 0x7, UR6 ;  /* 0x000000073f067899 */ /* 0x000fc80008011406 */
[----:B------:R-:W-:-:S04]  /*77d0*/  UISETP.LT.AND UP0, UPT, UR45, UR6, UPT ;  /* 0x000000062d00728c */ /* 0x000fc8000bf01270 */
[----:B------:R-:W-:-:S06]  /*77e0*/  USEL UR21, UR45, UR6, !UP0 ;  /* 0x000000062d157287 */ /* 0x000fcc000c000000 */
[----:B------:R-:W-:-:S13]  /*77f0*/  ISETP.GE.AND P2, PT, R8, UR21, PT ;  /* 0x0000001508007c0c */ /* 0x000fda000bf46270 */
[----:B------:R-:W-:Y:S05]  /*7800*/  @!P2 BRA `(.L_x_699) ;  /* 0x0000001c002ca947 */ /* 0x000fea0003800000 */
[----:B------:R-:W-:Y:S01]  /*7810*/  IMAD.MOV.U32 R10, RZ, RZ, R9 ;  /* 0x000000ffff0a7224 */ /* 0x000fe200078e0009 */
[----:B------:R-:W-:Y:S01]  /*7820*/  UMOV UR24, UR37 ;  /* 0x0000002500187c82 */ /* 0x000fe20008000000 */
[----:B------:R-:W-:Y:S01]  /*7830*/  IMAD.MOV.U32 R11, RZ, RZ, R6 ;  /* 0x000000ffff0b7224 */ /* 0x000fe200078e0006 */
[----:B------:R-:W-:Y:S01]  /*7840*/  UMOV UR23, UR39 ;  /* 0x0000002700177c82 */ /* 0x000fe20008000000 */
[----:B------:R-:W-:-:S05]  /*7850*/  ULDC UR22, c[0x0][0x988] ;  /* 0x0002620000167ab9 */ /* 0x000fca0000000800 */
.L_x_708:
        /* <DEDUP_REMOVED lines=9> */
.L_x_701:
[----:B------:R-:W-:Y:S01]  /*78f0*/  ULEA UR6, UR39, UR40, 0x3 ;  /* 0x0000002827067291 */ /* 0x000fe2000f8e183f */
[----:B------:R-:W-:-:S05]  /*7900*/  IMAD.U32 R6, RZ, RZ, UR37 ;  /* 0x00000025ff067e24 */ /* 0x000fca000f8e00ff */
[----:B------:R-:W-:-:S04]  /*7910*/  SHF.L.U32 R6, R6, 0x1f, RZ ;  /* 0x0000001f06067819 */ /* 0x000fc800000006ff */
[----:B------:R1:W2:Y:S01]  /*7920*/  SYNCS.PHASECHK.TRANS64.TRYWAIT P2, [UR6+0x16830], R6 ;  /* 0x01683006ff0075a7 */ /* 0x0002a20008040146 */
[----:B------:R-:W-:Y:S05]  /*7930*/  @!P0 BRA `(.L_x_702) ;  /* 0x0000000000048947 */ /* 0x000fea0003800000 */
[----:B------:R-:W-:Y:S01]  /*7940*/  BPT.TRAP 0x1 ;  /* 0x000000040000795c */ /* 0x000fe20000300000 */
.L_x_702:
[----:B--2---:R-:W-:Y:S05]  /*7950*/  @P2 BRA `(.L_x_700) ;  /* 0x0000000000082947 */ /* 0x004fea0003800000 */
[----:B------:R-:W2:Y:S02]  /*7960*/  SYNCS.PHASECHK.TRANS64.TRYWAIT P2, [UR6+0x16830], R6 ;  /* 0x01683006ff0075a7 */ /* 0x000ea40008040146 */
[----:B--2---:R-:W-:Y:S05]  /*7970*/  @!P2 BRA `(.L_x_703) ;  /* 0x0000008c004ca947 */ /* 0x004fea0003800000 */
.L_x_700:
        /* <DEDUP_REMOVED lines=25> */
.L_x_705:
[----:B------:R-:W-:Y:S01]  /*7b10*/  ULEA UR6, UR23, UR40, 0x3 ;  /* 0x0000002817067291 */ /* 0x000fe2000f8e183f */
[----:B------:R-:W-:-:S05]  /*7b20*/  IMAD.U32 R6, RZ, RZ, UR24 ;  /* 0x00000018ff067e24 */ /* 0x000fca000f8e00ff */
[----:B------:R-:W-:-:S04]  /*7b30*/  SHF.L.U32 R6, R6, 0x1f, RZ ;  /* 0x0000001f06067819 */ /* 0x000fc800000006ff */
[----:B------:R1:W2:Y:S01]  /*7b40*/  SYNCS.PHASECHK.TRANS64.TRYWAIT P2, [UR6+0x16850], R6 ;  /* 0x01685006ff0075a7 */ /* 0x0002a20008040146 */
[----:B------:R-:W-:Y:S05]  /*7b50*/  @!P0 BRA `(.L_x_706) ;  /* 0x0000000000048947 */ /* 0x000fea0003800000 */
[----:B------:R-:W-:Y:S01]  /*7b60*/  BPT.TRAP 0x1 ;  /* 0x000000040000795c */ /* 0x000fe20000300000 */
.L_x_706:
[----:B--2---:R-:W-:Y:S05]  /*7b70*/  @P2 BRA `(.L_x_704) ;  /* 0x0000000000082947 */ /* 0x004fea0003800000 */
[----:B------:R-:W2:Y:S02]  /*7b80*/  SYNCS.PHASECHK.TRANS64.TRYWAIT P2, [UR6+0x16850], R6 ;  /* 0x01685006ff0075a7 */ /* 0x000ea40008040146 */
[----:B--2---:R-:W-:Y:S05]  /*7b90*/  @!P2 BRA `(.L_x_707) ;  /* 0x0000008800dca947 */ /* 0x004fea0003800000 */
.L_x_704:
[----:B------:R-:W-:Y:S01]  /*7ba0*/  UIADD3 UR6, UR40, 0x400, URZ ;  /* 0x0000040028067890 */ /* 0x000fe2000fffe03f */
[----:B------:R-:W-:Y:S01]  /*7bb0*/  WARPGROUP.ARRIVE ;  /* 0x00000000000079c5 */ /* 0x000fe20000000000 */
[----:B------:R-:W-:Y:S01]  /*7bc0*/  UMOV UR7, 0x40000040 ;  /* 0x4000004000077882 */ /* 0x000fe20000000000 */
[----:B-12---:R-:W-:Y:S01]  /*7bd0*/  FMNMX.FTZ R6, R24, R11, !PT ;  /* 0x0000000b18067209 */ /* 0x006fe20007810000 */
[----:B------:R-:W-:Y:S01]  /*7be0*/  USHF.R.U32.HI UR6, URZ, 0x4, UR6 ;  /* 0x000000043f067899 */ /* 0x000fe20008011606 */
[----:B------:R-:W-:Y:S01]  /*7bf0*/  FMNMX.FTZ R14, R26, R10, !PT ;  /* 0x0000000a1a0e7209 */ /* 0x000fe20007810000 */
[----:B------:R-:W-:Y:S01]  /*7c00*/  UMOV UR10, UR22 ;  /* 0x00000016000a7c82 */ /* 0x000fe20008000000 */
[----:B------:R-:W-:Y:S01]  /*7c10*/  FMNMX.FTZ R9, R25, R6, !PT ;  /* 0x0000000619097209 */ /* 0x000fe20007810000 */
[----:B------:R-:W-:Y:S01]  /*7c20*/  ULOP3.LUT UR6, UR6, 0x3fff, URZ, 0xc0, !UPT ;  /* 0x00003fff06067892 */ /* 0x000fe2000f8ec03f */
[----:B------:R-:W-:Y:S01]  /*7c30*/  ISETP.GE.U32.AND P2, PT, R2, 0x180, PT ;  /* 0x000001800200780c */ /* 0x000fe20003f46070 */
[----:B------:R-:W-:Y:S01]  /*7c40*/  UMOV UR24, UR37 ;  /* 0x0000002500187c82 */ /* 0x000fe20008000000 */
[----:B------:R-:W-:Y:S01]  /*7c50*/  FMNMX.FTZ R6, R28, R9, !PT ;  /* 0x000000091c067209 */ /* 0x000fe20007810000 */
[----:B------:R-:W-:-:S03]  /*7c60*/  ULEA UR11, UR23, UR6, 0xa ;  /* 0x00000006170b7291 */ /* 0x000fc6000f8e503f */
[----:B------:R-:W-:-:S04]  /*7c70*/  FMNMX.FTZ R9, R29, R6, !PT ;  /* 0x000000061d097209 */ /* 0x000fc80007810000 */
[----:B------:R-:W-:Y:S01]  /*7c80*/  UMOV UR6, UR11 ;  /* 0x0000000b00067c82 */ /* 0x000fe20008000000 */
[----:B------:R-:W-:Y:S01]  /*7c90*/  FMNMX.FTZ R6, R32, R9, !PT ;  /* 0x0000000920067209 */ /* 0x000fe20007810000 */
[----:B------:R-:W-:Y:S01]  /*7ca0*/  HGMMA.64x64x16.F32.BF16 R88, R148, gdesc[UR4].tnspB, R88, gsb0 ;  /* 0x40e0000494587df0 */ /* 0x000fe20008001858 */
[----:B------:R-:W-:Y:S01]  /*7cb0*/  UIADD3 UR6, UR11, 0x80, URZ ;  /* 0x000000800b067890 */ /* 0x000fe2000fffe03f */
        /* <DEDUP_REMOVED lines=32> */
[----:B------:R-:W-:-:S05]  /*7ec0*/  FMNMX.FTZ R9, R85, R6, !PT ;  /* 0x0000000655097209 */ /* 0x000fca0007810000 */
[----:B------:R-:W1:Y:S02]  /*7ed0*/  SHFL.BFLY PT, R6, R9, 0x2, 0x1f ;  /* 0x0c401f0009067f89 */ /* 0x000e6400000e0000 */
[----:B-1----:R-:W-:Y:S02]  /*7ee0*/  FMNMX.FTZ R13, R9, R6, !PT ;  /* 0x00000006090d7209 */ /* 0x002fe40007810000 */
[----:B------:R-:W-:-:S03]  /*7ef0*/  FMNMX.FTZ R9, R27, R14, !PT ;  /* 0x0000000e1b097209 */ /* 0x000fc60007810000 */
[----:B------:R-:W1:Y:S01]  /*7f00*/  SHFL.BFLY PT, R6, R13, 0x1, 0x1f ;  /* 0x0c201f000d067f89 */ /* 0x000e6200000e0000 */
[----:B------:R-:W-:-:S04]  /*7f10*/  FMNMX.FTZ R14, R30, R9, !PT ;  /* 0x000000091e0e7209 */ /* 0x000fc80007810000 */
[----:B------:R-:W-:-:S04]  /*7f20*/  FMNMX.FTZ R9, R31, R14, !PT ;  /* 0x0000000e1f097209 */ /* 0x000fc80007810000 */
[----:B------:R-:W-:-:S04]  /*7f30*/  FMNMX.FTZ R14, R34, R9, !PT ;  /* 0x00000009220e7209 */ /* 0x000fc80007810000 */
[----:B------:R-:W-:-:S04]  /*7f40*/  FMNMX.FTZ R9, R35, R14, !PT ;  /* 0x0000000e23097209 */ /* 0x000fc80007810000 */
[----:B------:R-:W-:Y:S01]  /*7f50*/  FMNMX.FTZ R14, R38, R9, !PT ;  /* 0x00000009260e7209 */ /* 0x000fe20007810000 */
[----:B------:R-:W-:Y:S02]  /*7f60*/  WARPGROUP.DEPBAR.LE gsb0, 0x0 ;  /* 0x00008000000079c5 */ /* 0x000fe40000010000 */
[----:B------:R-:W-:Y:S01]  /*7f70*/  WARPGROUP.ARRIVE ;  /* 0x00000000000079c5 */ /* 0x000fe20000000000 */
[----:B------:R-:W-:Y:S02]  /*7f80*/  FMNMX.FTZ R9, R39, R14, !PT ;  /* 0x0000000e27097209 */ /* 0x000fe40007810000 */
[----:B-1----:R-:W-:Y:S02]  /*7f90*/  FMNMX.FTZ R6, R13, R6, !PT ;  /* 0x000000060d067209 */ /* 0x002fe40007810000 */
[----:B------:R-:W-:Y:S01]  /*7fa0*/  FMNMX.FTZ R14, R42, R9, !PT ;  /* 0x000000092a0e7209 */ /* 0x000fe20007810000 */
[----:B------:R-:W-:Y:S01]  /*7fb0*/  HGMMA.64x64x16.F32.BF16 R88, R140, gdesc[UR4].tnspB, R88, gsb0 ;  /* 0x40e000048c587df0 */ /* 0x000fe20008001858 */
[----:B------:R-:W-:Y:S01]  /*7fc0*/  UIADD3 UR6, UR11, 0x180, URZ ;  /* 0x000001800b067890 */ /* 0x000fe2000fffe03f */
[----:B------:R-:W-:Y:S01]  /*7fd0*/  FADD.FTZ R11, -R6, R11 ;  /* 0x0000000b060b7221 */ /* 0x000fe20000010100 */
[----:B------:R-:W-:Y:S01]  /*7fe0*/  UMOV UR7, 0x40000040 ;  /* 0x4000004000077882 */ /* 0x000fe20000000000 */
[----:B------:R-:W-:-:S02]  /*7ff0*/  FMNMX.FTZ R9, R43, R14, !PT ;  /* 0x0000000e2b097209 */ /* 0x000fc40007810000 */
[----:B------:R-:W-:Y:S01]  /*8000*/  FMUL.FTZ R12, R11, UR10 ;  /* 0x0000000a0b0c7c20 */ /* 0x000fe20008410000 */
[----:B------:R-:W-:Y:S01]  /*8010*/  FMUL.FTZ R11, R6, UR10 ;  /* 0x0000000a060b7c20 */ /* 0x000fe20008410000 */
[----:B------:R-:W-:-:S03]  /*8020*/  FMNMX.FTZ R14, R46, R9, !PT ;  /* 0x000000092e0e7209 */ /* 0x000fc60007810000 */
        /* <DEDUP_REMOVED lines=12> */
[----:B------:R-:W-:Y:S01]  /*80f0*/  MUFU.EX2 R12, R12 ;  /* 0x0000000c000c7308 */ /* 0x000fe20000000800 */
[----:B------:R-:W-:Y:S01]  /*8100*/  FMNMX.FTZ R14, R54, R9, !PT ;  /* 0x00000009360e7209 */ /* 0x000fe20007810000 */
[--C-:B------:R-:W-:Y:S01]  /*8110*/  FFMA.FTZ R144, R32, UR10, -R11.reuse ;  /* 0x0000000a20907c23 */ /* 0x100fe2000801080b */
[--C-:B------:R-:W-:Y:S01]  /*8120*/  FFMA.FTZ R15, R33, UR10, -R11.reuse ;  /* 0x0000000a210f7c23 */ /* 0x100fe2000801080b */
[--C-:B------:R-:W-:Y:S01]  /*8130*/  FFMA.FTZ R33, R41, UR10, -R11.reuse ;  /* 0x0000000a29217c23 */ /* 0x100fe2000801080b */
[----:B------:R-:W-:Y:S01]  /*8140*/  FMNMX.FTZ R9, R55, R14, !PT ;  /* 0x0000000e37097209 */ /* 0x000fe20007810000 */
[--C-:B------:R-:W-:Y:S01]  /*8150*/  FFMA.FTZ R25, R45, UR10, -R11.reuse ;  /* 0x0000000a2d197c23 */ /* 0x100fe2000801080b */
[--C-:B------:R-:W-:Y:S01]  /*8160*/  FFMA.FTZ R45, R53, UR10, -R11.reuse ;  /* 0x0000000a352d7c23 */ /* 0x100fe2000801080b */
[----:B------:R1:W2:Y:S01]  /*8170*/  MUFU.EX2 R13, R24 ;  /* 0x00000018000d7308 */ /* 0x0002a20000000800 */
[----:B------:R-:W-:Y:S01]  /*8180*/  FMNMX.FTZ R14, R58, R9, !PT ;  /* 0x000000093a0e7209 */ /* 0x000fe20007810000 */
[--C-:B------:R-:W-:Y:S01]  /*8190*/  FFMA.FTZ R41, R57, UR10, -R11.reuse ;  /* 0x0000000a39297c23 */ /* 0x100fe2000801080b */
[--C-:B------:R-:W-:Y:S01]  /*81a0*/  FFMA.FTZ R53, R65, UR10, -R11.reuse ;  /* 0x0000000a41357c23 */ /* 0x100fe2000801080b */
[--C-:B------:R-:W-:Y:S01]  /*81b0*/  FFMA.FTZ R20, R68, UR10, -R11.reuse ;  /* 0x0000000a44147c23 */ /* 0x100fe2000801080b */
[----:B------:R-:W-:Y:S01]  /*81c0*/  FMNMX.FTZ R9, R59, R14, !PT ;  /* 0x0000000e3b097209 */ /* 0x000fe20007810000 */
[--C-:B------:R-:W-:Y:S01]  /*81d0*/  FFMA.FTZ R57, R69, UR10, -R11.reuse ;  /* 0x0000000a45397c23 */ /* 0x100fe2000801080b */
[--C-:B------:R-:W-:Y:S01]  /*81e0*/  FFMA.FTZ R65, R77, UR10, -R11.reuse ;  /* 0x0000000a4d417c23 */ /* 0x100fe2000801080b */
[----:B------:R-:W3:Y:S01]  /*81f0*/  MUFU.EX2 R148, R148 ;  /* 0x0000009400947308 */ /* 0x000ee20000000800 */
[----:B------:R-:W-:Y:S01]  /*8200*/  FMNMX.FTZ R14, R62, R9, !PT ;  /* 0x000000093e0e7209 */ /* 0x000fe20007810000 */
[--C-:B-1----:R-:W-:Y:S01]  /*8210*/  FFMA.FTZ R24, R72, UR10, -R11.reuse ;  /* 0x0000000a48187c23 */ /* 0x102fe2000801080b */
[--C-:B------:R-:W-:Y:S01]  /*8220*/  FFMA.FTZ R32, R80, UR10, -R11.reuse ;  /* 0x0000000a50207c23 */ /* 0x100fe2000801080b */
[--C-:B------:R-:W-:Y:S01]  /*8230*/  FFMA.FTZ R69, R81, UR10, -R11.reuse ;  /* 0x0000000a51457c23 */ /* 0x100fe2000801080b */
[----:B------:R-:W-:Y:S01]  /*8240*/  FMNMX.FTZ R9, R63, R14, !PT ;  /* 0x0000000e3f097209 */ /* 0x000fe20007810000 */
[----:B------:R-:W-:-:S02]  /*8250*/  FFMA.FTZ R84, R84, UR10, -R11 ;  /* 0x0000000a54547c23 */ /* 0x000fc4000801080b */
[----:B------:R-:W1:Y:S01]  /*8260*/  MUFU.EX2 R150, R150 ;  /* 0x0000009600967308 */ /* 0x000e620000000800 */
[----:B------:R-:W-:Y:S01]  /*8270*/  FMNMX.FTZ R14, R66, R9, !PT ;  /* 0x00000009420e7209 */ /* 0x000fe20007810000 */
[----:B--2---:R-:W-:-:S03]  /*8280*/  FFMA.FTZ R5, R12, R5, R13 ;  /* 0x000000050c057223 */ /* 0x004fc6000001000d */
[----:B------:R-:W-:-:S03]  /*8290*/  FMNMX.FTZ R9, R67, R14, !PT ;  /* 0x0000000e43097209 */ /* 0x000fc60007810000 */
[----:B------:R-:W-:Y:S01]  /*82a0*/  MUFU.EX2 R21, R21 ;  /* 0x0000001500157308 */ /* 0x000fe20000000800 */
[----:B------:R-:W-:Y:S01]  /*82b0*/  FMNMX.FTZ R14, R70, R9, !PT ;  /* 0x00000009460e7209 */ /* 0x000fe20007810000 */
[C---:B---3--:R-:W-:Y:S01]  /*82c0*/  FADD.FTZ R5, R148.reuse, R5 ;  /* 0x0000000594057221 */ /* 0x048fe20000010000 */
[----:B------:R-:W-:Y:S02]  /*82d0*/  F2FP.BF16.F32.PACK_AB R148, R148, R13 ;  /* 0x0000000d9494723e */ /* 0x000fe400000010ff */
[----:B------:R-:W-:-:S03]  /*82e0*/  FMNMX.FTZ R9, R71, R14, !PT ;  /* 0x0000000e47097209 */ /* 0x000fc60007810000 */
[----:B------:R-:W-:Y:S01]  /*82f0*/  MUFU.EX2 R144, R144 ;  /* 0x0000009000907308 */ /* 0x000fe20000000800 */
[----:B------:R-:W-:-:S04]  /*8300*/  FMNMX.FTZ R14, R74, R9, !PT ;  /* 0x000000094a0e7209 */ /* 0x000fc80007810000 */
[----:B------:R-:W-:-:S03]  /*8310*/  FMNMX.FTZ R9, R75, R14, !PT ;  /* 0x0000000e4b097209 */ /* 0x000fc60007810000 */
[----:B------:R-:W-:Y:S01]  /*8320*/  MUFU.EX2 R15, R15 ;  /* 0x0000000f000f7308 */ /* 0x000fe20000000800 */
[----:B------:R-:W-:-:S04]  /*8330*/  FMNMX.FTZ R14, R78, R9, !PT ;  /* 0x000000094e0e7209 */ /* 0x000fc80007810000 */
[----:B------:R-:W-:Y:S01]  /*8340*/  FMNMX.FTZ R9, R79, R14, !PT ;  /* 0x0000000e4f097209 */ /* 0x000fe20007810000 */
[----:B------:R-:W-:Y:S02]  /*8350*/  WARPGROUP.DEPBAR.LE gsb0, 0x0 ;  /* 0x00008000000079c5 */ /* 0x000fe40000010000 */
[----:B------:R-:W-:Y:S01]  /*8360*/  WARPGROUP.ARRIVE ;  /* 0x00000000000079c5 */ /* 0x000fe20000000000 */
[----:B------:R-:W-:Y:S01]  /*8370*/  FMNMX.FTZ R14, R82, R9, !PT ;  /* 0x00000009520e7209 */ /* 0x000fe20007810000 */
[--C-:B------:R-:W-:Y:S01]  /*8380*/  FFMA.FTZ R140, R40, UR10, -R11.reuse ;  /* 0x0000000a288c7c23 */ /* 0x100fe2000801080b */
[----:B------:R-:W-:Y:S01]  /*8390*/  MUFU.EX2 R146, R146 ;  /* 0x0000009200927308 */ /* 0x000fe20000000800 */
[----:B------:R-:W-:Y:S01]  /*83a0*/  FFMA.FTZ R142, R44, UR10, -R11 ;  /* 0x0000000a2c8e7c23 */ /* 0x000fe2000801080b */
[----:B------:R-:W-:Y:S01]  /*83b0*/  FMNMX.FTZ R9, R83, R14, !PT ;  /* 0x0000000e53097209 */ /* 0x000fe20007810000 */
[----:B------:R-:W-:Y:S01]  /*83c0*/  HGMMA.64x64x16.F32.BF16 R88, R136, gdesc[UR4].tnspB, R88, gsb0 ;  /* 0x40e0000488587df0 */ /* 0x000fe20008001858 */
[----:B------:R-:W-:Y:S01]  /*83d0*/  UIADD3 UR6, UR11, 0x200, URZ ;  /* 0x000002000b067890 */ /* 0x000fe2000fffe03f */
[----:B------:R-:W-:Y:S01]  /*83e0*/  UMOV UR7, 0x40000040 ;  /* 0x4000004000077882 */ /* 0x000fe20000000000 */
[----:B------:R-:W-:-:S02]  /*83f0*/  FMNMX.FTZ R14, R86, R9, !PT ;  /* 0x00000009560e7209 */ /* 0x000fc40007810000 */
[----:B------:R-:W-:Y:S02]  /*8400*/  MUFU.EX2 R29, R29 ;  /* 0x0000001d001d7308 */ /* 0x000fe40000000800 */
[----:B------:R-:W-:Y:S01]  /*8410*/  FMNMX.FTZ R9, R87, R14, !PT ;  /* 0x0000000e57097209 */ /* 0x000fe20007810000 */
[----:B------:R-:W-:-:S04]  /*8420*/  FFMA.FTZ R14, R64, UR10, -R11 ;  /* 0x0000000a400e7c23 */ /* 0x000fc8000801080b */
[----:B------:R-:W2:Y:S01]  /*8430*/  SHFL.BFLY PT, R28, R9, 0x2, 0x1f ;  /* 0x0c401f00091c7f89 */ /* 0x000ea200000e0000 */
[----:B------:R-:W-:Y:S08]  /*8440*/  MUFU.EX2 R140, R140 ;  /* 0x0000008c008c7308 */ /* 0x000ff00000000800 */
[----:B------:R-:W-:Y:S08]  /*8450*/  MUFU.EX2 R33, R33 ;  /* 0x0000002100217308 */ /* 0x000ff00000000800 */
[----:B------:R-:W-:Y:S01]  /*8460*/  MUFU.EX2 R142, R142 ;  /* 0x0000008e008e7308 */ /* 0x000fe20000000800 */
[----:B--2---:R-:W-:-:S07]  /*8470*/  FMNMX.FTZ R36, R9, R28, !PT ;  /* 0x0000001c09247209 */ /* 0x004fce0007810000 */
[----:B------:R-:W-:Y:S01]  /*8480*/  MUFU.EX2 R25, R25 ;  /* 0x0000001900197308 */ /* 0x000fe20000000800 */
[----:B------:R-:W-:Y:S01]  /*8490*/  FFMA.FTZ R28, R76, UR10, -R11 ;  /* 0x0000000a4c1c7c23 */ /* 0x000fe2000801080b */
[----:B------:R-:W2:Y:S06]  /*84a0*/  SHFL.BFLY PT, R9, R36, 0x1, 0x1f ;  /* 0x0c201f0024097f89 */ /* 0x000eac00000e0000 */
[----:B------:R-:W-:Y:S08]  /*84b0*/  MUFU.EX2 R37, R37 ;  /* 0x0000002500257308 */ /* 0x000ff00000000800 */
[----:B------:R-:W-:Y:S08]  /*84c0*/  MUFU.EX2 R45, R45 ;  /* 0x0000002d002d7308 */ /* 0x000ff00000000800 */
[----:B------:R-:W-:Y:S01]  /*84d0*/  MUFU.EX2 R41, R41 ;  /* 0x0000002900297308 */ /* 0x000fe20000000800 */
[----:B--2---:R-:W-:-:S07]  /*84e0*/  FMNMX.FTZ R9, R36, R9, !PT ;  /* 0x0000000924097209 */ /* 0x004fce0007810000 */
[----:B------:R-:W-:Y:S01]  /*84f0*/  MUFU.EX2 R49, R49 ;  /* 0x0000003100317308 */ /* 0x000fe20000000800 */
[C---:B------:R-:W-:Y:S01]  /*8500*/  FMUL.FTZ R40, R9.reuse, UR10 ;  /* 0x0000000a09287c20 */ /* 0x040fe20008410000 */
[----:B------:R-:W-:-:S03]  /*8510*/  FADD.FTZ R10, -R9, R10 ;  /* 0x0000000a090a7221 */ /* 0x000fc60000010100 */
[--C-:B------:R-:W-:Y:S01]  /*8520*/  FFMA.FTZ R149, R27, UR10, -R40.reuse ;  /* 0x0000000a1b957c23 */ /* 0x100fe20008010828 */
[----:B------:R-:W-:Y:S02]  /*8530*/  IMAD.U32 R27, RZ, RZ, UR39 ;  /* 0x00000027ff1b7e24 */ /* 0x000fe4000f8e00ff */
[----:B------:R-:W-:Y:S01]  /*8540*/  FMUL.FTZ R73, R10, UR10 ;  /* 0x0000000a0a497c20 */ /* 0x000fe20008410000 */
[----:B------:R-:W-:Y:S02]  /*8550*/  WARPGROUP.DEPBAR.LE gsb0, 0x0 ;  /* 0x00008000000079c5 */ /* 0x000fe40000010000 */
[----:B------:R-:W-:Y:S01]  /*8560*/  WARPGROUP.ARRIVE ;  /* 0x00000000000079c5 */ /* 0x000fe20000000000 */
[--C-:B------:R-:W-:Y:S01]  /*8570*/  FFMA.FTZ R10, R26, UR10, -R40.reuse ;  /* 0x0000000a1a0a7c23 */ /* 0x100fe20008010828 */
[----:B------:R-:W-:Y:S01]  /*8580*/  @!P1 LEA R27, R27, UR40, 0x3 ;  /* 0x000000281b1b9c11 */ /* 0x000fe2000f8e18ff */
[--C-:B------:R-:W-:Y:S01]  /*8590*/  FFMA.FTZ R26, R31, UR10, -R40.reuse ;  /* 0x0000000a1f1a7c23 */ /* 0x100fe20008010828 */
[----:B------:R-:W-:Y:S01]  /*85a0*/  MUFU.EX2 R73, R73 ;  /* 0x0000004900497308 */ /* 0x000fe20000000800 */
[----:B------:R-:W-:Y:S01]  /*85b0*/  VIADD R31, R16, 0x9 ;  /* 0x00000009101f7836 */ /* 0x000fe20000000000 */
[----:B------:R-:W-:Y:S01]  /*85c0*/  HGMMA.64x64x16.F32.BF16 R88, R132, gdesc[UR4].tnspB, R88, gsb0 ;  /* 0x40e0000484587df0 */ /* 0x000fe20008001858 */
[----:B------:R-:W-:Y:S01]  /*85d0*/  UIADD3 UR6, UR11, 0x280, URZ ;  /* 0x000002800b067890 */ /* 0x000fe2000fffe03f */
[--C-:B------:R-:W-:Y:S01]  /*85e0*/  FFMA.FTZ R151, R30, UR10, -R40.reuse ;  /* 0x0000000a1e977c23 */ /* 0x100fe20008010828 */
[----:B------:R-:W-:Y:S01]  /*85f0*/  UMOV UR7, 0x40000040 ;  /* 0x4000004000077882 */ /* 0x000fe20000000000 */
[----:B------:R-:W-:Y:S01]  /*8600*/  @!P1 VIADD R27, R27, 0x16840 ;  /* 0x000168401b1b9836 */ /* 0x000fe20000000000 */
[----:B------:R-:W-:Y:S01]  /*8610*/  SEL R31, R31, 0x9, !P2 ;  /* 0x000000091f1f7807 */ /* 0x000fe20005000000 */
[----:B------:R-:W2:Y:S01]  /*8620*/  MUFU.EX2 R10, R10 ;  /* 0x0000000a000a7308 */ /* 0x000ea20000000800 */
[--C-:B------:R-:W-:Y:S01]  /*8630*/  FFMA.FTZ R145, R34, UR10, -R40.reuse ;  /* 0x0000000a22917c23 */ /* 0x100fe20008010828 */
[--C-:B------:R-:W-:Y:S01]  /*8640*/  FFMA.FTZ R30, R35, UR10, -R40.reuse ;  /* 0x0000000a231e7c23 */ /* 0x100fe20008010828 */
[----:B------:R-:W-:Y:S01]  /*8650*/  @!P1 PRMT R27, RZ, 0x654, R27 ;  /* 0x00000654ff1b9816 */ /* 0x000fe2000000001b */
[--C-:B------:R-:W-:Y:S01]  /*8660*/  FFMA.FTZ R147, R38, UR10, -R40.reuse ;  /* 0x0000000a26937c23 */ /* 0x100fe20008010828 */
[--C-:B------:R-:W-:Y:S01]  /*8670*/  FFMA.FTZ R137, R50, UR10, -R40.reuse ;  /* 0x0000000a32897c23 */ /* 0x100fe20008010828 */
[--C-:B------:R-:W-:Y:S01]  /*8680*/  FFMA.FTZ R34, R39, UR10, -R40.reuse ;  /* 0x0000000a27227c23 */ /* 0x100fe20008010828 */
[----:B------:R-:W-:Y:S01]  /*8690*/  FFMA.FTZ R138, R52, UR10, -R11 ;  /* 0x0000000a348a7c23 */ /* 0x000fe2000801080b */
[----:B------:R-:W3:Y:S01]  /*86a0*/  MUFU.EX2 R149, R149 ;  /* 0x0000009500957308 */ /* 0x000ee20000000800 */
[----:B-1----:R-:W-:Y:S01]  /*86b0*/  FADD.FTZ R52, R150, R5 ;  /* 0x0000000596347221 */ /* 0x002fe20000010000 */
[--C-:B------:R-:W-:Y:S01]  /*86c0*/  FFMA.FTZ R141, R42, UR10, -R40.reuse ;  /* 0x0000000a2a8d7c23 */ /* 0x100fe20008010828 */
[--C-:B------:R-:W-:Y:S01]  /*86d0*/  FFMA.FTZ R38, R43, UR10, -R40.reuse ;  /* 0x0000000a2b267c23 */ /* 0x100fe20008010828 */
[--C-:B------:R-:W-:Y:S01]  /*86e0*/  FFMA.FTZ R143, R46, UR10, -R40.reuse ;  /* 0x0000000a2e8f7c23 */ /* 0x100fe20008010828 */
[--C-:B------:R-:W-:Y:S01]  /*86f0*/  FFMA.FTZ R139, R54, UR10, -R40.reuse ;  /* 0x0000000a368b7c23 */ /* 0x100fe20008010828 */
[----:B------:R-:W-:Y:S01]  /*8700*/  FFMA.FTZ R42, R47, UR10, -R40 ;  /* 0x0000000a2f2a7c23 */ /* 0x000fe20008010828 */
[----:B------:R-:W-:Y:S01]  /*8710*/  FFMA.FTZ R136, R48, UR10, -R11 ;  /* 0x0000000a30887c23 */ /* 0x000fe2000801080b */
[----:B------:R-:W1:Y:S01]  /*8720*/  MUFU.EX2 R151, R151 ;  /* 0x0000009700977308 */ /* 0x000e620000000800 */
[----:B--2---:R-:W-:Y:S01]  /*8730*/  FFMA.FTZ R4, R73, R4, R10 ;  /* 0x0000000449047223 */ /* 0x004fe2000001000a */
[--C-:B------:R-:W-:Y:S01]  /*8740*/  FFMA.FTZ R44, R51, UR10, -R40.reuse ;  /* 0x0000000a332c7c23 */ /* 0x100fe20008010828 */
[--C-:B------:R-:W-:Y:S01]  /*8750*/  FFMA.FTZ R46, R55, UR10, -R40.reuse ;  /* 0x0000000a372e7c23 */ /* 0x100fe20008010828 */
[--C-:B------:R-:W-:Y:S01]  /*8760*/  FFMA.FTZ R48, R59, UR10, -R40.reuse ;  /* 0x0000000a3b307c23 */ /* 0x100fe20008010828 */
[--C-:B------:R-:W-:Y:S01]  /*8770*/  FFMA.FTZ R75, R75, UR10, -R40.reuse ;  /* 0x0000000a4b4b7c23 */ /* 0x100fe20008010828 */
[--C-:B------:R-:W-:Y:S01]  /*8780*/  FFMA.FTZ R78, R78, UR10, -R40.reuse ;  /* 0x0000000a4e4e7c23 */ /* 0x100fe20008010828 */
[----:B------:R-:W-:Y:S01]  /*8790*/  FFMA.FTZ R79, R79, UR10, -R40 ;  /* 0x0000000a4f4f7c23 */ /* 0x000fe20008010828 */
[----:B------:R-:W2:Y:S01]  /*87a0*/  MUFU.EX2 R26, R26 ;  /* 0x0000001a001a7308 */ /* 0x000ea20000000800 */
[----:B---3--:R-:W-:Y:S01]  /*87b0*/  FADD.FTZ R50, R149, R4 ;  /* 0x0000000495327221 */ /* 0x008fe20000010000 */
[--C-:B------:R-:W-:Y:S01]  /*87c0*/  FFMA.FTZ R4, R63, UR10, -R40.reuse ;  /* 0x0000000a3f047c23 */ /* 0x100fe20008010828 */
[----:B------:R-:W-:Y:S01]  /*87d0*/  F2FP.BF16.F32.PACK_AB R149, R149, R10 ;  /* 0x0000000a9595723e */ /* 0x000fe200000010ff */
[--C-:B------:R-:W-:Y:S01]  /*87e0*/  FFMA.FTZ R82, R82, UR10, -R40.reuse ;  /* 0x0000000a52527c23 */ /* 0x100fe20008010828 */
[--C-:B------:R-:W-:Y:S01]  /*87f0*/  FFMA.FTZ R83, R83, UR10, -R40.reuse ;  /* 0x0000000a53537c23 */ /* 0x100fe20008010828 */
[----:B------:R-:W-:Y:S01]  /*8800*/  FFMA.FTZ R86, R86, UR10, -R40 ;  /* 0x0000000a56567c23 */ /* 0x000fe20008010828 */
[C---:B------:R-:W-:Y:S01]  /*8810*/  ISETP.GT.AND P2, PT, R8.reuse, UR21, PT ;  /* 0x0000001508007c0c */ /* 0x040fe2000bf44270 */
[----:B------:R-:W3:Y:S01]  /*8820*/  MUFU.EX2 R145, R145 ;  /* 0x0000009100917308 */ /* 0x000ee20000000800 */
[----:B-1----:R-:W-:Y:S01]  /*8830*/  FADD.FTZ R5, R151, R50 ;  /* 0x0000003297057221 */ /* 0x002fe20000010000 */
[----:B------:R-:W-:Y:S01]  /*8840*/  F2FP.BF16.F32.PACK_AB R150, R21, R150 ;  /* 0x000000961596723e */ /* 0x000fe200000010ff */
[----:B------:R-:W-:-:S05]  /*8850*/  VIADD R8, R8, 0xffffffff ;  /* 0xffffffff08087836 */ /* 0x000fca0000000000 */
[----:B------:R-:W1:Y:S01]  /*8860*/  MUFU.EX2 R30, R30 ;  /* 0x0000001e001e7308 */ /* 0x000e620000000800 */
[C---:B--2---:R-:W-:Y:S01]  /*8870*/  FADD.FTZ R50, R26.reuse, R5 ;  /* 0x000000051a327221 */ /* 0x044fe20000010000 */
[----:B------:R-:W-:-:S06]  /*8880*/  F2FP.BF16.F32.PACK_AB R151, R26, R151 ;  /* 0x000000971a97723e */ /* 0x000fcc00000010ff */
[----:B------:R-:W2:Y:S01]  /*8890*/  MUFU.EX2 R147, R147 ;  /* 0x0000009300937308 */ /* 0x000ea20000000800 */
[----:B---3--:R-:W-:Y:S01]  /*88a0*/  FADD.FTZ R5, R145, R50 ;  /* 0x0000003291057221 */ /* 0x008fe20000010000 */
[----:B------:R-:W-:-:S06]  /*88b0*/  FFMA.FTZ R50, R67, UR10, -R40 ;  /* 0x0000000a43327c23 */ /* 0x000fcc0008010828 */
[----:B------:R-:W3:Y:S01]  /*88c0*/  MUFU.EX2 R34, R34 ;  /* 0x0000002200227308 */ /* 0x000ee20000000800 */
[C---:B-1----:R-:W-:Y:S01]  /*88d0*/  FADD.FTZ R54, R30.reuse, R5 ;  /* 0x000000051e367221 */ /* 0x042fe20000010000 */
[----:B------:R-:W-:-:S06]  /*88e0*/  F2FP.BF16.F32.PACK_AB R145, R30, R145 ;  /* 0x000000911e91723e */ /* 0x000fcc00000010ff */
[----:B------:R-:W1:Y:S01]  /*88f0*/  MUFU.EX2 R141, R141 ;  /* 0x0000008d008d7308 */ /* 0x000e620000000800 */
[----:B--2---:R-:W-:Y:S01]  /*8900*/  FADD.FTZ R5, R147, R54 ;  /* 0x0000003693057221 */ /* 0x004fe20000010000 */
[----:B------:R-:W-:Y:S02]  /*8910*/  WARPGROUP.DEPBAR.LE gsb0, 0x0 ;  /* 0x00008000000079c5 */ /* 0x000fe40000010000 */
[----:B------:R-:W-:-:S04]  /*8920*/  WARPGROUP.ARRIVE ;  /* 0x00000000000079c5 */ /* 0x000fc80000000000 */
[----:B------:R-:W2:Y:S01]  /*8930*/  MUFU.EX2 R38, R38 ;  /* 0x0000002600267308 */ /* 0x000ea20000000800 */
[----:B------:R-:W-:Y:S01]  /*8940*/  FFMA.FTZ R132, R56, UR10, -R11 ;  /* 0x0000000a38847c23 */ /* 0x000fe2000801080b */
[----:B---3--:R-:W-:Y:S01]  /*8950*/  FADD.FTZ R54, R34, R5 ;  /* 0x0000000522367221 */ /* 0x008fe20000010000 */
[----:B------:R-:W-:Y:S01]  /*8960*/  FFMA.FTZ R133, R58, UR10, -R40 ;  /* 0x0000000a3a857c23 */ /* 0x000fe20008010828 */
[--C-:B------:R-:W-:Y:S01]  /*8970*/  FFMA.FTZ R134, R60, UR10, -R11.reuse ;  /* 0x0000000a3c867c23 */ /* 0x100fe2000801080b */
[----:B------:R-:W-:Y:S01]  /*8980*/  HGMMA.64x64x16.F32.BF16 R88, R128, gdesc[UR4].tnspB, R88, gsb0 ;  /* 0x40e0000480587df0 */ /* 0x000fe20008001858 */
[----:B------:R-:W-:Y:S01]  /*8990*/  UIADD3 UR6, UR11, 0x300, URZ ;  /* 0x000003000b067890 */ /* 0x000fe2000fffe03f */
[----:B-1----:R-:W-:Y:S01]  /*89a0*/  FADD.FTZ R5, R141, R54 ;  /* 0x000000368d057221 */ /* 0x002fe20000010000 */
[----:B------:R-:W-:Y:S01]  /*89b0*/  UMOV UR7, 0x40000040 ;  /* 0x4000004000077882 */ /* 0x000fe20000000000 */
[----:B------:R-:W1:Y:S01]  /*89c0*/  MUFU.EX2 R143, R143 ;  /* 0x0000008f008f7308 */ /* 0x000e620000000800 */
[----:B------:R-:W-:Y:S01]  /*89d0*/  FFMA.FTZ R135, R62, UR10, -R40 ;  /* 0x0000000a3e877c23 */ /* 0x000fe20008010828 */
[----:B------:R-:W-:Y:S01]  /*89e0*/  FFMA.FTZ R11, R85, UR10, -R11 ;  /* 0x0000000a550b7c23 */ /* 0x000fe2000801080b */
[----:B------:R-:W-:-:S05]  /*89f0*/  F2FP.BF16.F32.PACK_AB R147, R34, R147 ;  /* 0x000000932293723e */ /* 0x000fca00000010ff */
[----:B------:R-:W3:Y:S01]  /*8a00*/  MUFU.EX2 R42, R42 ;  /* 0x0000002a002a7308 */ /* 0x000ee20000000800 */
[C---:B--2---:R-:W-:Y:S01]  /*8a10*/  FADD.FTZ R54, R38.reuse, R5 ;  /* 0x0000000526367221 */ /* 0x044fe20000010000 */
[----:B------:R-:W-:-:S06]  /*8a20*/  F2FP.BF16.F32.PACK_AB R141, R38, R141 ;  /* 0x0000008d268d723e */ /* 0x000fcc00000010ff */
[----:B------:R-:W-:Y:S01]  /*8a30*/  MUFU.EX2 R136, R136 ;  /* 0x0000008800887308 */ /* 0x000fe20000000800 */
[----:B-1----:R-:W-:-:S07]  /*8a40*/  FADD.FTZ R5, R143, R54 ;  /* 0x000000368f057221 */ /* 0x002fce0000010000 */
[----:B------:R-:W1:Y:S01]  /*8a50*/  MUFU.EX2 R137, R137 ;  /* 0x0000008900897308 */ /* 0x000e620000000800 */
[C---:B---3--:R-:W-:Y:S01]  /*8a60*/  FADD.FTZ R54, R42.reuse, R5 ;  /* 0x000000052a367221 */ /* 0x048fe20000010000 */
[----:B------:R-:W-:-:S06]  /*8a70*/  F2FP.BF16.F32.PACK_AB R143, R42, R143 ;  /* 0x0000008f2a8f723e */ /* 0x000fcc00000010ff */
[----:B------:R-:W2:Y:S08]  /*8a80*/  MUFU.EX2 R44, R44 ;  /* 0x0000002c002c7308 */ /* 0x000eb00000000800 */
[----:B------:R-:W-:Y:S01]  /*8a90*/  MUFU.EX2 R138, R138 ;  /* 0x0000008a008a7308 */ /* 0x000fe20000000800 */
[----:B-1----:R-:W-:-:S07]  /*8aa0*/  FADD.FTZ R5, R137, R54 ;  /* 0x0000003689057221 */ /* 0x002fce0000010000 */
[----:B------:R-:W1:Y:S01]  /*8ab0*/  MUFU.EX2 R139, R139 ;  /* 0x0000008b008b7308 */ /* 0x000e620000000800 */
[C---:B--2---:R-:W-:Y:S01]  /*8ac0*/  FADD.FTZ R54, R44.reuse, R5 ;  /* 0x000000052c367221 */ /* 0x044fe20000010000 */
[----:B------:R-:W-:-:S06]  /*8ad0*/  F2FP.BF16.F32.PACK_AB R137, R44, R137 ;  /* 0x000000892c89723e */ /* 0x000fcc00000010ff */
[----:B------:R-:W2:Y:S08]  /*8ae0*/  MUFU.EX2 R46, R46 ;  /* 0x0000002e002e7308 */ /* 0x000eb00000000800 */
[----:B------:R-:W-:Y:S01]  /*8af0*/  MUFU.EX2 R132, R132 ;  /* 0x0000008400847308 */ /* 0x000fe20000000800 */
[----:B-1----:R-:W-:-:S07]  /*8b00*/  FADD.FTZ R5, R139, R54 ;  /* 0x000000368b057221 */ /* 0x002fce0000010000 */
[----:B------:R-:W1:Y:S01]  /*8b10*/  MUFU.EX2 R133, R133 ;  /* 0x0000008500857308 */ /* 0x000e620000000800 */
[----:B--2---:R-:W-:Y:S01]  /*8b20*/  FADD.FTZ R26, R46, R5 ;  /* 0x000000052e1a7221 */ /* 0x004fe20000010000 */
[----:B------:R-:W-:Y:S02]  /*8b30*/  WARPGROUP.DEPBAR.LE gsb0, 0x0 ;  /* 0x00008000000079c5 */ /* 0x000fe40000010000 */
[----:B------:R-:W-:Y:S01]  /*8b40*/  WARPGROUP.ARRIVE ;  /* 0x00000000000079c5 */ /* 0x000fe20000000000 */
[--C-:B------:R-:W-:Y:S01]  /*8b50*/  FFMA.FTZ R129, R66, UR10, -R40.reuse ;  /* 0x0000000a42817c23 */ /* 0x100fe20008010828 */
[----:B------:R-:W-:Y:S01]  /*8b60*/  FFMA.FTZ R131, R70, UR10, -R40 ;  /* 0x0000000a46837c23 */ /* 0x000fe20008010828 */
[----:B------:R-:W-:Y:S01]  /*8b70*/  F2FP.BF16.F32.PACK_AB R139, R46, R139 ;  /* 0x0000008b2e8b723e */ /* 0x000fe200000010ff */
[----:B------:R-:W2:Y:S02]  /*8b80*/  MUFU.EX2 R48, R48 ;  /* 0x0000003000307308 */ /* 0x000ea40000000800 */
[----:B------:R-:W-:Y:S01]  /*8b90*/  HGMMA.64x64x16.F32.BF16 R88, R124, gdesc[UR4].tnspB, R88, gsb0 ;  /* 0x40e000047c587df0 */ /* 0x000fe20008001858 */
[----:B------:R-:W-:Y:S01]  /*8ba0*/  UIADD3 UR6, UR11, 0x380, URZ ;  /* 0x000003800b067890 */ /* 0x000fe2000fffe03f */
[----:B------:R-:W-:-:S04]  /*8bb0*/  UMOV UR7, 0x40000040 ;  /* 0x4000004000077882 */ /* 0x000fc80000000000 */
        /* <DEDUP_REMOVED lines=12> */
[----:B------:R-:W3:Y:S01]  /*8c80*/  MUFU.EX2 R50, R50 ;  /* 0x0000003200327308 */ /* 0x000ee20000000800 */
[----:B-1----:R-:W-:-:S07]  /*8c90*/  FADD.FTZ R5, R129, R26 ;  /* 0x0000001a81057221 */ /* 0x002fce0000010000 */
[----:B------:R-:W-:Y:S01]  /*8ca0*/  MUFU.EX2 R20, R20 ;  /* 0x0000001400147308 */ /* 0x000fe20000000800 */
[----:B--2---:R-:W-:-:S07]  /*8cb0*/  F2FP.BF16.F32.PACK_AB R128, R53, R14 ;  /* 0x0000000e3580723e */ /* 0x004fce00000010ff */
[----:B------:R-:W1:Y:S01]  /*8cc0*/  MUFU.EX2 R131, R131 ;  /* 0x0000008300837308 */ /* 0x000e620000000800 */
[C---:B---3--:R-:W-:Y:S01]  /*8cd0*/  FADD.FTZ R26, R50.reuse, R5 ;  /* 0x00000005321a7221 */ /* 0x048fe20000010000 */
[----:B------:R-:W-:Y:S01]  /*8ce0*/  F2FP.BF16.F32.PACK_AB R129, R50, R129 ;  /* 0x000000813281723e */ /* 0x000fe200000010ff */
[----:B------:R-:W-:Y:S02]  /*8cf0*/  WARPGROUP.DEPBAR.LE gsb0, 0x0 ;  /* 0x00008000000079c5 */ /* 0x000fe40000010000 */
[----:B------:R-:W-:Y:S01]  /*8d00*/  WARPGROUP.ARRIVE ;  /* 0x00000000000079c5 */ /* 0x000fe20000000000 */
[----:B------:R-:W-:Y:S02]  /*8d10*/  FFMA.FTZ R125, R74, UR10, -R40 ;  /* 0x0000000a4a7d7c23 */ /* 0x000fe40008010828 */
[----:B------:R-:W2:Y:S03]  /*8d20*/  MUFU.EX2 R57, R57 ;  /* 0x0000003900397308 */ /* 0x000ea60000000800 */
[----:B------:R-:W-:Y:S01]  /*8d30*/  HGMMA.64x64x16.F32.BF16 R88, R120, gdesc[UR4].tnspB, R88, gsb0 ;  /* 0x40e0000478587df0 */ /* 0x000fe20008001858 */
[----:B-1----:R-:W-:-:S04]  /*8d40*/  FADD.FTZ R5, R131, R26 ;  /* 0x0000001a83057221 */ /* 0x002fc80000010000 */
[----:B------:R-:W-:Y:S08]  /*8d50*/  MUFU.EX2 R24, R24 ;  /* 0x0000001800187308 */ /* 0x000ff00000000800 */
[----:B------:R-:W-:Y:S01]  /*8d60*/  MUFU.EX2 R125, R125 ;  /* 0x0000007d007d7308 */ /* 0x000fe20000000800 */
[----:B--2---:R-:W-:-:S07]  /*8d70*/  F2FP.BF16.F32.PACK_AB R130, R57, R20 ;  /* 0x000000143982723e */ /* 0x004fce00000010ff */
[----:B------:R-:W1:Y:S08]  /*8d80*/  MUFU.EX2 R61, R61 ;  /* 0x0000003d003d7308 */ /* 0x000e700000000800 */
[----:B------:R-:W-:Y:S08]  /*8d90*/  MUFU.EX2 R28, R28 ;  /* 0x0000001c001c7308 */ /* 0x000ff00000000800 */
[----:B------:R-:W-:Y:S01]  /*8da0*/  MUFU.EX2 R78, R78 ;  /* 0x0000004e004e7308 */ /* 0x000fe20000000800 */
[----:B-1----:R-:W-:-:S07]  /*8db0*/  F2FP.BF16.F32.PACK_AB R124, R61, R24 ;  /* 0x000000183d7c723e */ /* 0x002fce00000010ff */
[----:B------:R-:W1:Y:S08]  /*8dc0*/  MUFU.EX2 R65, R65 ;  /* 0x0000004100417308 */ /* 0x000e700000000800 */
[----:B------:R-:W2:Y:S08]  /*8dd0*/  MUFU.EX2 R79, R79 ;  /* 0x0000004f004f7308 */ /* 0x000eb00000000800 */
[----:B------:R-:W-:Y:S01]  /*8de0*/  MUFU.EX2 R32, R32 ;  /* 0x0000002000207308 */ /* 0x000fe20000000800 */
[----:B-1----:R-:W-:-:S07]  /*8df0*/  F2FP.BF16.F32.PACK_AB R126, R65, R28 ;  /* 0x0000001c417e723e */ /* 0x002fce00000010ff */
[----:B------:R-:W-:Y:S01]  /*8e00*/  MUFU.EX2 R82, R82 ;  /* 0x0000005200527308 */ /* 0x000fe20000000800 */
[----:B--2---:R-:W-:-:S07]  /*8e10*/  F2FP.BF16.F32.PACK_AB R127, R79, R78 ;  /* 0x0000004e4f7f723e */ /* 0x004fce00000010ff */
[----:B------:R-:W1:Y:S01]  /*8e20*/  MUFU.EX2 R69, R69 ;  /* 0x0000004500457308 */ /* 0x000e620000000800 */
[----:B------:R-:W-:Y:S02]  /*8e30*/  WARPGROUP.DEPBAR.LE gsb0, 0x0 ;  /* 0x00008000000079c5 */ /* 0x000fe40000010000 */
[----:B------:R2:W-:Y:S06]  /*8e40*/  BAR.ARV R31, 0x100 ;  /* 0x0004001f0000751d */ /* 0x0005ec0000002000 */
[----:B------:R3:W-:Y:S01]  /*8e50*/  @!P1 SYNCS.ARRIVE.TRANS64.RED.A1T0 RZ, [R27+URZ], RZ ;  /* 0x000000ff1bff99a7 */ /* 0x0007e2000810043f */
[----:B------:R-:W4:Y:S01]  /*8e60*/  MUFU.EX2 R83, R83 ;  /* 0x0000005300537308 */ /* 0x000f220000000800 */
[-C--:B------:R-:W-:Y:S01]  /*8e70*/  FMUL.FTZ R88, R88, R12.reuse ;  /* 0x0000000c58587220 */ /* 0x080fe20000410000 */
[-C--:B------:R-:W-:Y:S01]  /*8e80*/  FMUL.FTZ R89, R89, R12.reuse ;  /* 0x0000000c59597220 */ /* 0x080fe20000410000 */
[-C--:B------:R-:W-:Y:S01]  /*8e90*/  FMUL.FTZ R92, R92, R12.reuse ;  /* 0x0000000c5c5c7220 */ /* 0x080fe20000410000 */
[-C--:B------:R-:W-:Y:S01]  /*8ea0*/  FMUL.FTZ R93, R93, R12.reuse ;  /* 0x0000000c5d5d7220 */ /* 0x080fe20000410000 */
[----:B------:R-:W-:Y:S01]  /*8eb0*/  FMUL.FTZ R96, R96, R12 ;  /* 0x0000000c60607220 */ /* 0x000fe20000410000 */
[----:B-1----:R-:W-:Y:S01]  /*8ec0*/  F2FP.BF16.F32.PACK_AB R120, R69, R32 ;  /* 0x000000204578723e */ /* 0x002fe200000010ff */
[----:B---3--:R-:W-:Y:S01]  /*8ed0*/  IMAD.U32 R27, RZ, RZ, UR23 ;  /* 0x00000017ff1b7e24 */ /* 0x008fe2000f8e00ff */
        /* <DEDUP_REMOVED lines=9> */
[----:B------:R-:W-:Y:S01]  /*8f70*/  @!P1 VIADD R27, R27, 0x16860 ;  /* 0x000168601b1b9836 */ /* 0x000fe20000000000 */
[----:B----4-:R-:W-:Y:S01]  /*8f80*/  F2FP.BF16.F32.PACK_AB R121, R83, R82 ;  /* 0x000000525379723e */ /* 0x010fe200000010ff */
[-C--:B------:R-:W-:Y:S01]  /*8f90*/  FMUL.FTZ R108, R108, R12.reuse ;  /* 0x0000000c6c6c7220 */ /* 0x080fe20000410000 */
[-C--:B------:R-:W-:Y:S01]  /*8fa0*/  FMUL.FTZ R109, R109, R12.reuse ;  /* 0x0000000c6d6d7220 */ /* 0x080fe20000410000 */
[-C--:B------:R-:W-:Y:S01]  /*8fb0*/  FMUL.FTZ R112, R112, R12.reuse ;  /* 0x0000000c70707220 */ /* 0x080fe20000410000 */
[----:B--2---:R-:W-:Y:S01]  /*8fc0*/  @!P1 PRMT R31, RZ, 0x654, R27 ;  /* 0x00000654ff1f9816 */ /* 0x004fe2000000001b */
[----:B------:R-:W-:Y:S01]  /*8fd0*/  FADD.FTZ R27, R21, R52 ;  /* 0x00000034151b7221 */ /* 0x000fe20000010000 */
[----:B------:R-:W1:Y:S01]  /*8fe0*/  MUFU.EX2 R11, R11 ;  /* 0x0000000b000b7308 */ /* 0x000e620000000800 */
[----:B------:R-:W-:Y:S01]  /*8ff0*/  FMUL.FTZ R113, R113, R12 ;  /* 0x0000000c71717220 */ /* 0x000fe20000410000 */
[----:B------:R2:W-:Y:S01]  /*9000*/  @!P1 SYNCS.ARRIVE.TRANS64.RED.A1T0 RZ, [R31+URZ], RZ ;  /* 0x000000ff1fff99a7 */ /* 0x0005e2000810043f */
[----:B------:R-:W-:Y:S01]  /*9010*/  FADD.FTZ R52, R144, R27 ;  /* 0x0000001b90347221 */ /* 0x000fe20000010000 */
[----:B------:R-:W-:Y:S01]  /*9020*/  F2FP.BF16.F32.PACK_AB R144, R15, R144 ;  /* 0x000000900f90723e */ /* 0x000fe200000010ff */
[-C--:B------:R-:W-:Y:S01]  /*9030*/  FMUL.FTZ R116, R116, R12.reuse ;  /* 0x0000000c74747220 */ /* 0x080fe20000410000 */
[----:B------:R-:W-:Y:S01]  /*9040*/  FMUL.FTZ R117, R117, R12 ;  /* 0x0000000c75757220 */ /* 0x000fe20000410000 */
[----:B------:R-:W-:Y:S01]  /*9050*/  FADD.FTZ R27, R15, R52 ;  /* 0x000000340f1b7221 */ /* 0x000fe20000010000 */
[--C-:B------:R-:W-:Y:S01]  /*9060*/  FFMA.FTZ R52, R71, UR10, -R40.reuse ;  /* 0x0000000a47347c23 */ /* 0x100fe20008010828 */
[----:B------:R-:W-:Y:S01]  /*9070*/  FFMA.FTZ R40, R87, UR10, -R40 ;  /* 0x0000000a57287c23 */ /* 0x000fe20008010828 */
[-C--:B------:R-:W-:Y:S01]  /*9080*/  FMUL.FTZ R90, R90, R73.reuse ;  /* 0x000000495a5a7220 */ /* 0x080fe20000410000 */
[----:B------:R-:W-:Y:S01]  /*9090*/  FADD.FTZ R56, R146, R27 ;  /* 0x0000001b92387221 */ /* 0x000fe20000010000 */
[----:B------:R-:W-:Y:S01]  /*90a0*/  F2FP.BF16.F32.PACK_AB R146, R29, R146 ;  /* 0x000000921d92723e */ /* 0x000fe200000010ff */
[----:B------:R-:W-:Y:S01]  /*90b0*/  MUFU.EX2 R123, R40 ;  /* 0x00000028007b7308 */ /* 0x000fe20000000800 */
[-C--:B------:R-:W-:Y:S01]  /*90c0*/  FMUL.FTZ R91, R91, R73.reuse ;  /* 0x000000495b5b7220 */ /* 0x080fe20000410000 */
[----:B------:R-:W-:Y:S01]  /*90d0*/  FADD.FTZ R27, R29, R56 ;  /* 0x000000381d1b7221 */ /* 0x000fe20000010000 */
[-C--:B------:R-:W-:Y:S01]  /*90e0*/  FMUL.FTZ R94, R94, R73.reuse ;  /* 0x000000495e5e7220 */ /* 0x080fe20000410000 */
[----:B-1----:R-:W-:Y:S01]  /*90f0*/  F2FP.BF16.F32.PACK_AB R122, R11, R36 ;  /* 0x000000240b7a723e */ /* 0x002fe200000010ff */
[-C--:B------:R-:W-:Y:S01]  /*9100*/  FMUL.FTZ R95, R95, R73.reuse ;  /* 0x000000495f5f7220 */ /* 0x080fe20000410000 */
[----:B------:R-:W-:Y:S01]  /*9110*/  FADD.FTZ R56, R140, R27 ;  /* 0x0000001b8c387221 */ /* 0x000fe20000010000 */
[C---:B------:R-:W-:Y:S01]  /*9120*/  F2FP.BF16.F32.PACK_AB R140, R33.reuse, R140 ;  /* 0x0000008c218c723e */ /* 0x040fe200000010ff */
[----:B------:R-:W1:Y:S01]  /*9130*/  MUFU.EX2 R52, R52 ;  /* 0x0000003400347308 */ /* 0x000e620000000800 */
[-C--:B------:R-:W-:Y:S01]  /*9140*/  FMUL.FTZ R98, R98, R73.reuse ;  /* 0x0000004962627220 */ /* 0x080fe20000410000 */
[----:B------:R-:W-:Y:S01]  /*9150*/  FADD.FTZ R27, R33, R56 ;  /* 0x00000038211b7221 */ /* 0x000fe20000010000 */
[-C--:B------:R-:W-:Y:S01]  /*9160*/  FMUL.FTZ R99, R99, R73.reuse ;  /* 0x0000004963637220 */ /* 0x080fe20000410000 */
[-C--:B------:R-:W-:Y:S01]  /*9170*/  FMUL.FTZ R102, R102, R73.reuse ;  /* 0x0000004966667220 */ /* 0x080fe20000410000 */
[-C--:B------:R-:W-:Y:S01]  /*9180*/  FMUL.FTZ R103, R103, R73.reuse ;  /* 0x0000004967677220 */ /* 0x080fe20000410000 */
[----:B------:R-:W-:Y:S01]  /*9190*/  FADD.FTZ R56, R142, R27 ;  /* 0x0000001b8e387221 */ /* 0x000fe20000010000 */
[----:B------:R-:W-:Y:S01]  /*91a0*/  F2FP.BF16.F32.PACK_AB R142, R25, R142 ;  /* 0x0000008e198e723e */ /* 0x000fe200000010ff */
[-C--:B------:R-:W-:Y:S01]  /*91b0*/  FMUL.FTZ R106, R106, R73.reuse ;  /* 0x000000496a6a7220 */ /* 0x080fe20000410000 */
[-C--:B------:R-:W-:Y:S01]  /*91c0*/  FMUL.FTZ R107, R107, R73.reuse ;  /* 0x000000496b6b7220 */ /* 0x080fe20000410000 */
[----:B------:R-:W-:Y:S01]  /*91d0*/  FADD.FTZ R27, R25, R56 ;  /* 0x00000038191b7221 */ /* 0x000fe20000010000 */
[-C--:B------:R-:W-:Y:S01]  /*91e0*/  FMUL.FTZ R110, R110, R73.reuse ;  /* 0x000000496e6e7220 */ /* 0x080fe20000410000 */
[-C--:B------:R-:W-:Y:S01]  /*91f0*/  FMUL.FTZ R111, R111, R73.reuse ;  /* 0x000000496f6f7220 */ /* 0x080fe20000410000 */
[-C--:B------:R-:W-:Y:S01]  /*9200*/  FMUL.FTZ R114, R114, R73.reuse ;  /* 0x0000004972727220 */ /* 0x080fe20000410000 */
[----:B------:R-:W-:Y:S01]  /*9210*/  FADD.FTZ R56, R136, R27 ;  /* 0x0000001b88387221 */ /* 0x000fe20000010000 */
[----:B------:R-:W-:Y:S01]  /*9220*/  F2FP.BF16.F32.PACK_AB R136, R37, R136 ;  /* 0x000000882588723e */ /* 0x000fe200000010ff */
[----:B------:R-:W-:Y:S01]  /*9230*/  FMUL.FTZ R115, R115, R73 ;  /* 0x0000004973737220 */ /* 0x000fe20000410000 */
[C---:B-1----:R-:W-:Y:S01]  /*9240*/  FADD.FTZ R26, R52.reuse, R5 ;  /* 0x00000005341a7221 */ /* 0x042fe20000010000 */
[----:B------:R-:W-:Y:S01]  /*9250*/  FADD.FTZ R13, R37, R56 ;  /* 0x00000038250d7221 */ /* 0x000fe20000010000 */
[----:B------:R-:W-:Y:S01]  /*9260*/  F2FP.BF16.F32.PACK_AB R131, R52, R131 ;  /* 0x000000833483723e */ /* 0x000fe200000010ff */
[-C--:B------:R-:W-:Y:S01]  /*9270*/  FMUL.FTZ R118, R118, R73.reuse ;  /* 0x0000004976767220 */ /* 0x080fe20000410000 */
[----:B------:R-:W-:Y:S01]  /*9280*/  FADD.FTZ R5, R125, R26 ;  /* 0x0000001a7d057221 */ /* 0x000fe20000010000 */
[----:B------:R-:W-:Y:S01]  /*9290*/  FADD.FTZ R10, R138, R13 ;  /* 0x0000000d8a0a7221 */ /* 0x000fe20000010000 */
[----:B------:R-:W-:Y:S01]  /*92a0*/  F2FP.BF16.F32.PACK_AB R138, R45, R138 ;  /* 0x0000008a2d8a723e */ /* 0x000fe200000010ff */
[----:B------:R-:W-:-:S02]  /*92b0*/  FMUL.FTZ R119, R119, R73 ;  /* 0x0000004977777220 */ /* 0x000fc40000410000 */
[----:B------:R-:W-:Y:S02]  /*92c0*/  FADD.FTZ R13, R45, R10 ;  /* 0x0000000a2d0d7221 */ /* 0x000fe40000010000 */
[----:B------:R-:W1:Y:S02]  /*92d0*/  MUFU.EX2 R10, R75 ;  /* 0x0000004b000a7308 */ /* 0x000e640000000800 */
[----:B------:R-:W-:Y:S01]  /*92e0*/  FADD.FTZ R30, R132, R13 ;  /* 0x0000000d841e7221 */ /* 0x000fe20000010000 */
[----:B------:R-:W-:-:S03]  /*92f0*/  F2FP.BF16.F32.PACK_AB R132, R41, R132 ;  /* 0x000000842984723e */ /* 0x000fc600000010ff */
[----:B------:R-:W-:-:S04]  /*9300*/  FADD.FTZ R13, R41, R30 ;  /* 0x0000001e290d7221 */ /* 0x000fc80000010000 */
[----:B------:R-:W-:Y:S01]  /*9310*/  FADD.FTZ R30, R134, R13 ;  /* 0x0000000d861e7221 */ /* 0x000fe20000010000 */
[----:B------:R-:W-:-:S03]  /*9320*/  F2FP.BF16.F32.PACK_AB R134, R49, R134 ;  /* 0x000000863186723e */ /* 0x000fc600000010ff */
[----:B------:R-:W-:Y:S01]  /*9330*/  FADD.FTZ R13, R49, R30 ;  /* 0x0000001e310d7221 */ /* 0x000fe20000010000 */
[----:B-1----:R-:W-:-:S03]  /*9340*/  FADD.FTZ R5, R10, R5 ;  /* 0x000000050a057221 */ /* 0x002fc60000010000 */
[----:B------:R-:W-:Y:S01]  /*9350*/  FADD.FTZ R30, R14, R13 ;  /* 0x0000000d0e1e7221 */ /* 0x000fe20000010000 */
[----:B------:R-:W-:Y:S01]  /*9360*/  F2FP.BF16.F32.PACK_AB R125, R10, R125 ;  /* 0x0000007d0a7d723e */ /* 0x000fe200000010ff */
[----:B------:R-:W-:Y:S02]  /*9370*/  FADD.FTZ R5, R78, R5 ;  /* 0x000000054e057221 */ /* 0x000fe40000010000 */
[----:B------:R-:W-:Y:S02]  /*9380*/  FADD.FTZ R13, R53, R30 ;  /* 0x0000001e350d7221 */ /* 0x000fe40000010000 */
[----:B------:R-:W-:Y:S02]  /*9390*/  FADD.FTZ R5, R79, R5 ;  /* 0x000000054f057221 */ /* 0x000fe40000010000 */
[----:B------:R-:W-:Y:S02]  /*93a0*/  FADD.FTZ R30, R20, R13 ;  /* 0x0000000d141e7221 */ /* 0x000fe40000010000 */
[----:B------:R-:W-:-:S02]  /*93b0*/  FADD.FTZ R5, R82, R5 ;  /* 0x0000000552057221 */ /* 0x000fc40000010000 */
[----:B------:R-:W-:Y:S02]  /*93c0*/  FADD.FTZ R13, R57, R30 ;  /* 0x0000001e390d7221 */ /* 0x000fe40000010000 */
[----:B------:R-:W-:Y:S02]  /*93d0*/  FADD.FTZ R5, R83, R5 ;  /* 0x0000000553057221 */ /* 0x000fe40000010000 */
[----:B------:R-:W-:Y:S02]  /*93e0*/  FADD.FTZ R30, R24, R13 ;  /* 0x0000000d181e7221 */ /* 0x000fe40000010000 */
[----:B------:R-:W-:Y:S02]  /*93f0*/  FADD.FTZ R10, R86, R5 ;  /* 0x00000005560a7221 */ /* 0x000fe40000010000 */
[----:B------:R-:W-:-:S04]  /*9400*/  FADD.FTZ R13, R61, R30 ;  /* 0x0000001e3d0d7221 */ /* 0x000fc80000010000 */
[----:B------:R-:W-:-:S04]  /*9410*/  FADD.FTZ R4, R28, R13 ;  /* 0x0000000d1c047221 */ /* 0x000fc80000010000 */
[----:B------:R-:W-:-:S04]  /*9420*/  FADD.FTZ R13, R65, R4 ;  /* 0x00000004410d7221 */ /* 0x000fc80000010000 */
[----:B------:R-:W-:-:S04]  /*9430*/  FADD.FTZ R4, R32, R13 ;  /* 0x0000000d20047221 */ /* 0x000fc80000010000 */
[----:B------:R-:W-:-:S04]  /*9440*/  FADD.FTZ R13, R69, R4 ;  /* 0x00000004450d7221 */ /* 0x000fc80000010000 */
[----:B------:R-:W-:-:S04]  /*9450*/  FADD.FTZ R4, R36, R13 ;  /* 0x0000000d24047221 */ /* 0x000fc80000010000 */
[----:B------:R-:W-:Y:S01]  /*9460*/  FADD.FTZ R5, R11, R4 ;  /* 0x000000040b057221 */ /* 0x000fe20000010000 */
[C---:B------:R-:W-:Y:S01]  /*9470*/  FADD.FTZ R4, R123.reuse, R10 ;  /* 0x0000000a7b047221 */ /* 0x040fe20000010000 */
[----:B------:R-:W-:Y:S01]  /*9480*/  F2FP.BF16.F32.PACK_AB R123, R123, R86 ;  /* 0x000000567b7b723e */ /* 0x000fe200000010ff */
[----:B------:R-:W-:Y:S02]  /*9490*/  IMAD.MOV.U32 R10, RZ, RZ, R9 ;  /* 0x000000ffff0a7224 */ /* 0x000fe400078e0009 */
[----:B------:R-:W-:Y:S01]  /*94a0*/  IMAD.MOV.U32 R11, RZ, RZ, R6 ;  /* 0x000000ffff0b7224 */ /* 0x000fe200078e0006 */
[----:B--2---:R-:W-:Y:S06]  /*94b0*/  @P2 BRA `(.L_x_708) ;  /* 0xffffffe000e82947 */ /* 0x004fec000383ffff */
.L_x_699:
[----:B------:R-:W-:-:S13]  /*94c0*/  ISETP.GE.AND P2, PT, R8, UR45, PT ;  /* 0x0000002d08007c0c */ /* 0x000fda000bf46270 */
[----:B------:R-:W-:Y:S05]  /*94d0*/  @!P2 BRA `(.L_x_709) ;  /* 0x0000002c004ca947 */ /* 0x000fea0003800000 */
[----:B------:R-:W-:Y:S01]  /*94e0*/  IMAD.MOV.U32 R12, RZ, RZ, R9 ;  /* 0x000000ffff0c7224 */ /* 0x000fe200078e0009 */
[----:B------:R-:W-:Y:S01]  /*94f0*/  UMOV UR27, UR37 ;  /* 0x00000025001b7c82 */ /* 0x000fe20008000000 */
[----:B------:R-:W-:Y:S01]  /*9500*/  IMAD.MOV.U32 R11, RZ, RZ, R6 ;  /* 0x000000ffff0b7224 */ /* 0x000fe200078e0006 */
[----:B------:R-:W-:Y:S01]  /*9510*/  UMOV UR26, UR39 ;  /* 0x00000027001a7c82 */ /* 0x000fe20008000000 */
[----:B------:R-:W-:Y:S01]  /*9520*/  IMAD.IADD R10, R0, 0x1, R7 ;  /* 0x00000001000a7824 */ /* 0x000fe200078e0207 */
[----:B------:R-:W-:Y:S01]  /*9530*/  ULDC UR22, c[0x0][0x9e4] ;  /* 0x0002790000167ab9 */ /* 0x000fe20000000800 */
[----:B------:R-:W-:Y:S01]  /*9540*/  ULDC UR25, c[0x0][0x9dc] ;  /* 0x0002770000197ab9 */ /* 0x000fe20000000800 */
[----:B------:R-:W-:Y:S01]  /*9550*/  ULDC UR24, c[0x0][0x288] ;  /* 0x0000a20000187ab9 */ /* 0x000fe20000000800 */
[----:B------:R-:W-:Y:S01]  /*9560*/  ULDC UR21, c[0x0][0x988] ;  /* 0x0002620000157ab9 */ /* 0x000fe20000000800 */
[----:B------:R-:W-:-:S05]  /*9570*/  ULDC UR23, c[0x0][0x9e0] ;  /* 0x0002780000177ab9 */ /* 0x000fca0000000800 */
.L_x_726:
        /* <DEDUP_REMOVED lines=9> */
.L_x_711:
[----:B------:R-:W-:Y:S01]  /*9610*/  ULEA UR6, UR39, UR40, 0x3 ;  /* 0x0000002827067291 */ /* 0x000fe2000f8e183f */
[----:B------:R-:W-:-:S05]  /*9620*/  IMAD.U32 R6, RZ, RZ, UR37 ;  /* 0x00000025ff067e24 */ /* 0x000fca000f8e00ff */
[----:B------:R-:W-:-:S04]  /*9630*/  SHF.L.U32 R6, R6, 0x1f, RZ ;  /* 0x0000001f06067819 */ /* 0x000fc800000006ff */
[----:B------:R1:W2:Y:S01]  /*9640*/  SYNCS.PHASECHK.TRANS64.TRYWAIT P2, [UR6+0x16830], R6 ;  /* 0x01683006ff0075a7 */ /* 0x0002a20008040146 */
[----:B------:R-:W-:Y:S05]  /*9650*/  @!P0 BRA `(.L_x_712) ;  /* 0x0000000000048947 */ /* 0x000fea0003800000 */
[----:B------:R-:W-:Y:S01]  /*9660*/  BPT.TRAP 0x1 ;  /* 0x000000040000795c */ /* 0x000fe20000300000 */
.L_x_712:
[----:B--2---:R-:W-:Y:S05]  /*9670*/  @P2 BRA `(.L_x_710) ;  /* 0x0000000000082947 */ /* 0x004fea0003800000 */
[----:B------:R-:W2:Y:S02]  /*9680*/  SYNCS.PHASECHK.TRANS64.TRYWAIT P2, [UR6+0x16830], R6 ;  /* 0x01683006ff0075a7 */ /* 0x000ea40008040146 */
[----:B--2---:R-:W-:Y:S05]  /*9690*/  @!P2 BRA `(.L_x_713) ;  /* 0x000000700034a947 */ /* 0x004fea0003800000 */
.L_x_710:
        /* <DEDUP_REMOVED lines=25> */
.L_x_715:
[----:B------:R-:W-:Y:S01]  /*9830*/  ULEA UR6, UR26, UR40, 0x3 ;  /* 0x000000281a067291 */ /* 0x000fe2000f8e183f */
[----:B------:R-:W-:-:S05]  /*9840*/  IMAD.U32 R6, RZ, RZ, UR27 ;  /* 0x0000001bff067e24 */ /* 0x000fca000f8e00ff */
[----:B------:R-:W-:-:S04]  /*9850*/  SHF.L.U32 R6, R6, 0x1f, RZ ;  /* 0x0000001f06067819 */ /* 0x000fc800000006ff */
[----:B------:R1:W2:Y:S01]  /*9860*/  SYNCS.PHASECHK.TRANS64.TRYWAIT P2, [UR6+0x16850], R6 ;  /* 0x01685006ff0075a7 */ /* 0x0002a20008040146 */
[----:B------:R-:W-:Y:S05]  /*9870*/  @!P0 BRA `(.L_x_716) ;  /* 0x0000000000048947 */ /* 0x000fea0003800000 */
[----:B------:R-:W-:Y:S01]  /*9880*/  BPT.TRAP 0x1 ;  /* 0x000000040000795c */ /* 0x000fe20000300000 */
.L_x_716:
[----:B--2---:R-:W-:Y:S05]  /*9890*/  @P2 BRA `(.L_x_714) ;  /* 0x0000000000082947 */ /* 0x004fea0003800000 */
[----:B------:R-:W2:Y:S02]  /*98a0*/  SYNCS.PHASECHK.TRANS64.TRYWAIT P2, [UR6+0x16850], R6 ;  /* 0x01685006ff0075a7 */ /* 0x000ea40008040146 */
[----:B--2---:R-:W-:Y:S05]  /*98b0*/  @!P2 BRA `(.L_x_717) ;  /* 0x0000006c00c4a947 */ /* 0x004fea0003800000 */
.L_x_714:
[----:B------:R-:W-:Y:S01]  /*98c0*/  UIADD3 UR6, UR40, 0x400, URZ ;  /* 0x0000040028067890 */ /* 0x000fe2000fffe03f */
[----:B------:R-:W-:Y:S01]  /*98d0*/  WARPGROUP.ARRIVE ;  /* 0x00000000000079c5 */ /* 0x000fe20000000000 */
[----:B------:R-:W-:Y:S01]  /*98e0*/  UMOV UR7, 0x40000040 ;  /* 0x4000004000077882 */ /* 0x000fe20000000000 */
[----:B------:R-:W3:Y:S01]  /*98f0*/  LDC R20, c[0x0][0x2e0] ;  /* 0x0000b800ff147b82 */ /* 0x000ee20000000800 */
[----:B------:R-:W-:Y:S01]  /*9900*/  USHF.R.U32.HI UR6, URZ, 0x4, UR6 ;  /* 0x000000043f067899 */ /* 0x000fe20008011606 */
[----:B------:R-:W-:Y:S01]  /*9910*/  IMAD.U32 R14, RZ, RZ, UR39 ;  /* 0x00000027ff0e7e24 */ /* 0x000fe2000f8e00ff */
[----:B------:R-:W-:Y:S01]  /*9920*/  ISETP.GE.U32.AND P2, PT, R2, 0x180, PT ;  /* 0x000001800200780c */ /* 0x000fe20003f46070 */
[----:B-12---:R-:W-:Y:S01]  /*9930*/  IMAD.SHL.U32 R6, R8, 0x80, RZ ;  /* 0x0000008008067824 */ /* 0x006fe200078e00ff */
[----:B------:R-:W-:Y:S01]  /*9940*/  ULOP3.LUT UR6, UR6, 0x3fff, URZ, 0xc0, !UPT ;  /* 0x00003fff06067892 */ /* 0x000fe2000f8ec03f */
[----:B------:R-:W-:Y:S01]  /*9950*/  VIADD R13, R16, 0x9 ;  /* 0x00000009100d7836 */ /* 0x000fe20000000000 */
[----:B------:R-:W-:-:S02]  /*9960*/  @!P1 LEA R14, R14, UR40, 0x3 ;  /* 0x000000280e0e9c11 */ /* 0x000fc4000f8e18ff */
[----:B------:R-:W-:Y:S01]  /*9970*/  ULEA UR10, UR26, UR6, 0xa ;  /* 0x000000061a0a7291 */ /* 0x000fe2000f8e503f */
[----:B------:R-:W-:Y:S02]  /*9980*/  IADD3 R9, -R6, 0x1, RZ ;  /* 0x0000000106097810 */ /* 0x000fe40007ffe1ff */
[----:B------:R-:W-:-:S04]  /*9990*/  @!P1 VIADD R14, R14, 0x16840 ;  /* 0x000168400e0e9836 */ /* 0x000fc80000000000 */
[----:B------:R-:W-:Y:S01]  /*99a0*/  UMOV UR6, UR10 ;  /* 0x0000000a00067c82 */ /* 0x000fe20008000000 */
[----:B------:R-:W-:Y:S01]  /*99b0*/  @!P1 PRMT R14, RZ, 0x654, R14 ;  /* 0x00000654ff0e9816 */ /* 0x000fe2000000000e */
[----:B------:R-:W-:Y:S01]  /*99c0*/  HGMMA.64x64x16.F32.BF16 R88, R148, gdesc[UR4].tnspB, R88, gsb0 ;  /* 0x40e0000494587df0 */ /* 0x000fe20008001858 */
[----:B------:R-:W-:Y:S01]  /*99d0*/  UIADD3 UR6, UR10, 0x80, URZ ;  /* 0x000000800a067890 */ /* 0x000fe2000fffe03f */
[----:B------:R-:W-:Y:S01]  /*99e0*/  UMOV UR7, 0x40000040 ;  /* 0x4000004000077882 */ /* 0x000fe20000000000 */
[----:B---3--:R-:W-:Y:S01]  /*99f0*/  IMAD R9, R20, UR47, R9 ;  /* 0x0000002f14097c24 */ /* 0x008fe2000f8e0209 */
[----:B------:R-:W-:Y:S01]  /*9a00*/  SEL R20, R13, 0x9, !P2 ;  /* 0x000000090d147807 */ /* 0x000fe20005000000 */
        /* <DEDUP_REMOVED lines=33> */
[----:B------:R-:W-:Y:S02]  /*9c20*/  ULOP3.LUT UR6, URZ, UR25, URZ, 0x33, !UPT ;  /* 0x000000193f067292 */ /* 0x000fe4000f8e333f */
[----:B------:R-:W-:Y:S02]  /*9c30*/  WARPGROUP.DEPBAR.LE gsb0, 0x0 ;  /* 0x00008000000079c5 */ /* 0x000fe40000010000 */
[----:B------:R1:W-:Y:S06]  /*9c40*/  BAR.ARV R20, 0x100 ;  /* 0x000400140000751d */ /* 0x0003ec0000002000 */
[----:B------:R2:W-:Y:S02]  /*9c50*/  @!P1 SYNCS.ARRIVE.TRANS64.RED.A1T0 RZ, [R14+URZ], RZ ;  /* 0x000000ff0eff99a7 */ /* 0x0005e4000810043f */
[----:B--2---:R-:W-:-:S04]  /*9c60*/  VIADD R14, R9, -UR24 ;  /* 0x80000018090e7c36 */ /* 0x004fc80008000000 */
[----:B------:R-:W-:-:S04]  /*9c70*/  IMAD R14, R17, -0x2, R14 ;  /* 0xfffffffe110e7824 */ /* 0x000fc800078e020e */
[C---:B------:R-:W-:Y:S02]  /*9c80*/  VIADD R9, R14.reuse, UR23 ;  /* 0x000000170e097c36 */ /* 0x040fe40008000000 */
[----:B------:R-:W-:Y:S02]  /*9c90*/  VIADD R13, R14, UR6 ;  /* 0x000000060e0d7c36 */ /* 0x000fe40008000000 */
[C---:B------:R-:W-:Y:S02]  /*9ca0*/  IMAD.IADD R14, R0.reuse, 0x1, R9 ;  /* 0x00000001000e7824 */ /* 0x040fe400078e0209 */
[----:B------:R-:W-:Y:S01]  /*9cb0*/  IMAD.IADD R15, R0, 0x1, R13 ;  /* 0x00000001000f7824 */ /* 0x000fe200078e020d */
[----:B-1----:R-:W-:Y:S06]  /*9cc0*/  @!P5 BRA `(.L_x_718) ;  /* 0x00000000005cd947 */ /* 0x002fec0003800000 */
        /* <DEDUP_REMOVED lines=11> */
.L_x_720:
[----:B------:R-:W-:-:S05]  /*9d80*/  IMAD.U32 R121, RZ, RZ, UR22 ;  /* 0x00000016ff797e24 */ /* 0x000fca000f8e00ff */
[----:B------:R-:W-:-:S13]  /*9d90*/  ISETP.NE.AND P2, PT, R121, 0x1, PT ;  /* 0x000000017900780c */ /* 0x000fda0003f45270 */
[----:B------:R-:W1:Y:S01]  /*9da0*/  @P2 LDC.64 R122, c[0x0][0x9e8] ;  /* 0x00027a00ff7a2b82 */ /* 0x000e620000000a00 */
[----:B------:R-:W-:-:S04]  /*9db0*/  @P2 IMAD.IADD R21, R0, 0x1, R7 ;  /* 0x0000000100152824 */ /* 0x000fc800078e0207 */
[----:B-1----:R-:W-:-:S04]  /*9dc0*/  @P2 IMAD.HI.U32 R122, R21, R122, RZ ;  /* 0x0000007a157a2227 */ /* 0x002fc800078e00ff */
[----:B------:R-:W-:Y:S01]  /*9dd0*/  IMAD.MOV.U32 R21, RZ, RZ, R10 ;  /* 0x000000ffff157224 */ /* 0x000fe200078e000a */
[----:B------:R-:W-:-:S07]  /*9de0*/  @P2 SHF.R.U32.HI R21, RZ, R123, R122 ;  /* 0x0000007bff152219 */ /* 0x000fce000001167a */
.L_x_721:
[----:B------:R-:W-:Y:S05]  /*9df0*/  BSYNC B0 ;  /* 0x0000000000007941 */ /* 0x000fea0003800000 */
.L_x_719:
[----:B------:R-:W-:-:S04]  /*9e00*/  IMAD R20, R21, R121, -R6 ;  /* 0x0000007915147224 */ /* 0x000fc800078e0a06 */
[----:B------:R-:W-:-:S05]  /*9e10*/  IMAD R20, R17, -0x2, R20 ;  /* 0xfffffffe11147824 */ /* 0x000fca00078e0214 */
[----:B------:R-:W-:Y:S02]  /*9e20*/  VIADDMNMX R14, R20, R121, R14, PT ;  /* 0x00000079140e7246 */ /* 0x000fe4000380010e */
[----:B------:R-:W-:-:S07]  /*9e30*/  VIMNMX R15, R15, R20, !PT ;  /* 0x000000140f0f7248 */ /* 0x000fce0007fe0100 */
.L_x_718:
[----:B------:R-:W-:Y:S01]  /*9e40*/  ISETP.GT.AND P2, PT, R8, -0x1, PT ;  /* 0xffffffff0800780c */ /* 0x000fe20003f44270 */
[C---:B------:R-:W-:Y:S02]  /*9e50*/  IMAD.IADD R9, R3.reuse, 0x1, R9 ;  /* 0x0000000103097824 */ /* 0x040fe400078e0209 */
[----:B------:R-:W-:Y:S01]  /*9e60*/  IMAD.IADD R13, R3, 0x1, R13 ;  /* 0x00000001030d7824 */ /* 0x000fe200078e020d */
[C---:B------:R-:W-:Y:S02]  /*9e70*/  ISETP.GT.AND P4, PT, R15.reuse, RZ, P2 ;  /* 0x000000ff0f00720c */ /* 0x040fe40001784270 */
[----:B------:R-:W-:Y:S02]  /*9e80*/  ISETP.GT.AND P6, PT, R15, 0x1, P2 ;  /* 0x000000010f00780c */ /* 0x000fe400017c4270 */
[C---:B------:R-:W-:Y:S02]  /*9e90*/  ISETP.LT.OR P4, PT, R14.reuse, 0x1, P4 ;  /* 0x000000010e00780c */ /* 0x040fe40002781670 */
[----:B------:R-:W-:-:S02]  /*9ea0*/  ISETP.LT.OR P6, PT, R14, 0x2, P6 ;  /* 0x000000020e00780c */ /* 0x000fc400037c1670 */
[----:B------:R-:W-:Y:S02]  /*9eb0*/  FSEL R121, R24, -INF , !P4 ;  /* 0xff80000018797808 */ /* 0x000fe40006000000 */
[----:B------:R-:W-:Y:S02]  /*9ec0*/  FSEL R25, R25, -INF , !P6 ;  /* 0xff80000019197808 */ /* 0x000fe40007000000 */
[C---:B------:R-:W-:Y:S02]  /*9ed0*/  ISETP.GT.AND P3, PT, R15.reuse, 0x8, P2 ;  /* 0x000000080f00780c */ /* 0x040fe40001764270 */
[C---:B------:R-:W-:Y:S02]  /*9ee0*/  ISETP.GT.AND P4, PT, R15.reuse, 0x9, P2 ;  /* 0x000000090f00780c */ /* 0x040fe40001784270 */
[----:B------:R-:W-:Y:S02]  /*9ef0*/  ISETP.GT.AND P6, PT, R15, 0x10, P2 ;  /* 0x000000100f00780c */ /* 0x000fe400017c4270 */
[----:B------:R-:W-:-:S02]  /*9f00*/  ISETP.LT.OR P3, PT, R14, 0x9, P3 ;  /* 0x000000090e00780c */ /* 0x000fc40001f61670 */
[C---:B------:R-:W-:Y:S02]  /*9f10*/  ISETP.LT.OR P4, PT, R14.reuse, 0xa, P4 ;  /* 0x0000000a0e00780c */ /* 0x040fe40002781670 */
[----:B------:R-:W-:Y:S02]  /*9f20*/  ISETP.LT.OR P6, PT, R14, 0x11, P6 ;  /* 0x000000110e00780c */ /* 0x000fe400037c1670 */
[----:B------:R-:W-:Y:S02]  /*9f30*/  FSEL R21, R28, -INF , !P3 ;  /* 0xff8000001c157808 */ /* 0x000fe40005800000 */
[----:B------:R-:W-:Y:S02]  /*9f40*/  FSEL R29, R29, -INF , !P4 ;  /* 0xff8000001d1d7808 */ /* 0x000fe40006000000 */
[----:B------:R-:W-:Y:S02]  /*9f50*/  FSEL R32, R32, -INF , !P6 ;  /* 0xff80000020207808 */ /* 0x000fe40007000000 */
[----:B------:R-:W-:-:S02]  /*9f60*/  ISETP.GT.AND P3, PT, R15, 0x11, P2 ;  /* 0x000000110f00780c */ /* 0x000fc40001764270 */
[C---:B------:R-:W-:Y:S02]  /*9f70*/  ISETP.GT.AND P4, PT, R15.reuse, 0x18, P2 ;  /* 0x000000180f00780c */ /* 0x040fe40001784270 */
[----:B------:R-:W-:Y:S02]  /*9f80*/  ISETP.GT.AND P6, PT, R15, 0x19, P2 ;  /* 0x000000190f00780c */ /* 0x000fe400017c4270 */
[C---:B------:R-:W-:Y:S02]  /*9f90*/  ISETP.LT.OR P3, PT, R14.reuse, 0x12, P3 ;  /* 0x000000120e00780c */ /* 0x040fe40001f61670 */
[C---:B------:R-:W-:Y:S02]  /*9fa0*/  ISETP.LT.OR P4, PT, R14.reuse, 0x19, P4 ;  /* 0x000000190e00780c */ /* 0x040fe40002781670 */
[----:B------:R-:W-:Y:S02]  /*9fb0*/  ISETP.LT.OR P6, PT, R14, 0x1a, P6 ;  /* 0x0000001a0e00780c */ /* 0x000fe400037c1670 */
[----:B------:R-:W-:-:S02]  /*9fc0*/  FSEL R33, R33, -INF , !P3 ;  /* 0xff80000021217808 */ /* 0x000fc40005800000 */
        /* <DEDUP_REMOVED lines=73> */
[----:B------:R-:W-:Y:S01]  /*a460*/  FSEL R85, R85, -INF , !P6 ;  /* 0xff80000055557808 */ /* 0x000fe20007000000 */
[----:B------:R-:W-:Y:S06]  /*a470*/  @!P5 BRA `(.L_x_722) ;  /* 0x000000000058d947 */ /* 0x000fec0003800000 */
        /* <DEDUP_REMOVED lines=12> */
.L_x_724:
[----:B------:R-:W-:-:S05]  /*a540*/  IMAD.U32 R20, RZ, RZ, UR22 ;  /* 0x00000016ff147e24 */ /* 0x000fca000f8e00ff */
[----:B------:R-:W-:-:S13]  /*a550*/  ISETP.NE.AND P3, PT, R20, 0x1, PT ;  /* 0x000000011400780c */ /* 0x000fda0003f65270 */
[----:B------:R-:W1:Y:S02]  /*a560*/  @P3 LDC.64 R14, c[0x0][0x9e8] ;  /* 0x00027a00ff0e3b82 */ /* 0x000e640000000a00 */
[----:B-1----:R-:W-:-:S05]  /*a570*/  @P3 IMAD.HI.U32 R14, R123, R14, RZ ;  /* 0x0000000e7b0e3227 */ /* 0x002fca00078e00ff */
[----:B------:R-:W-:-:S07]  /*a580*/  @P3 SHF.R.U32.HI R123, RZ, R15, R14 ;  /* 0x0000000fff7b3219 */ /* 0x000fce000001160e */
.L_x_725:
[----:B------:R-:W-:Y:S05]  /*a590*/  BSYNC B0 ;  /* 0x0000000000007941 */ /* 0x000fea0003800000 */
.L_x_723:
[----:B------:R-:W-:-:S04]  /*a5a0*/  IMAD R6, R123, R20, -R6 ;  /* 0x000000147b067224 */ /* 0x000fc800078e0a06 */
[----:B------:R-:W-:-:S05]  /*a5b0*/  IMAD R6, R17, -0x2, R6 ;  /* 0xfffffffe11067824 */ /* 0x000fca00078e0206 */
[----:B------:R-:W-:Y:S02]  /*a5c0*/  VIADDMNMX R9, R6, R20, R9, PT ;  /* 0x0000001406097246 */ /* 0x000fe40003800109 */
[----:B------:R-:W-:-:S07]  /*a5d0*/  VIMNMX R13, R13, R6, !PT ;  /* 0x000000060d0d7248 */ /* 0x000fce0007fe0100 */
.L_x_722:
        /* <DEDUP_REMOVED lines=19> */
[----:B------:R-:W-:-:S02]  /*a710*/  ISETP.GT.AND P6, PT, R13, 0x8, P2 ;  /* 0x000000080d00780c */ /* 0x000fc400017c4270 */
[----:B------:R-:W-:Y:S02]  /*a720*/  FMNMX.FTZ R15, R41, R6, !PT ;  /* 0x00000006290f7209 */ /* 0x000fe40007810000 */
[----:B------:R-:W-:Y:S02]  /*a730*/  ISETP.GT.AND P4, PT, R13, 0x1, P2 ;  /* 0x000000010d00780c */ /* 0x000fe40001784270 */
[----:B------:R-:W-:Y:S02]  /*a740*/  FMNMX.FTZ R6, R44, R15, !PT ;  /* 0x0000000f2c067209 */ /* 0x000fe40007810000 */
[----:B------:R-:W-:Y:S02]  /*a750*/  FSEL R39, R39, -INF , !P3 ;  /* 0xff80000027277808 */ /* 0x000fe40005800000 */
[----:B------:R-:W-:Y:S02]  /*a760*/  FMNMX.FTZ R15, R45, R6, !PT ;  /* 0x000000062d0f7209 */ /* 0x000fe40007810000 */
[----:B------:R-:W-:-:S02]  /*a770*/  ISETP.GT.AND P3, PT, R13, 0x21, P2 ;  /* 0x000000210d00780c */ /* 0x000fc40001764270 */
[----:B------:R-:W-:Y:S02]  /*a780*/  FMNMX.FTZ R6, R48, R15, !PT ;  /* 0x0000000f30067209 */ /* 0x000fe40007810000 */
[----:B------:R-:W-:Y:S02]  /*a790*/  ISETP.LT.OR P6, PT, R9, 0x9, P6 ;  /* 0x000000090900780c */ /* 0x000fe400037c1670 */
[----:B------:R-:W-:Y:S02]  /*a7a0*/  FMNMX.FTZ R15, R49, R6, !PT ;  /* 0x00000006310f7209 */ /* 0x000fe40007810000 */
[C---:B------:R-:W-:Y:S02]  /*a7b0*/  ISETP.LT.OR P4, PT, R9.reuse, 0x2, P4 ;  /* 0x000000020900780c */ /* 0x040fe40002781670 */
[----:B------:R-:W-:Y:S02]  /*a7c0*/  FMNMX.FTZ R6, R52, R15, !PT ;  /* 0x0000000f34067209 */ /* 0x000fe40007810000 */
[----:B------:R-:W-:-:S02]  /*a7d0*/  ISETP.LT.OR P3, PT, R9, 0x22, P3 ;  /* 0x000000220900780c */ /* 0x000fc40001f61670 */
[----:B------:R-:W-:Y:S02]  /*a7e0*/  FMNMX.FTZ R15, R53, R6, !PT ;  /* 0x00000006350f7209 */ /* 0x000fe40007810000 */
[----:B------:R-:W-:Y:S02]  /*a7f0*/  FSEL R30, R30, -INF , !P6 ;  /* 0xff8000001e1e7808 */ /* 0x000fe40007000000 */
[----:B------:R-:W-:Y:S02]  /*a800*/  FMNMX.FTZ R6, R56, R15, !PT ;  /* 0x0000000f38067209 */ /* 0x000fe40007810000 */
[----:B------:R-:W-:Y:S02]  /*a810*/  FSEL R27, R27, -INF , !P4 ;  /* 0xff8000001b1b7808 */ /* 0x000fe40006000000 */
[----:B------:R-:W-:Y:S02]  /*a820*/  FMNMX.FTZ R15, R57, R6, !PT ;  /* 0x00000006390f7209 */ /* 0x000fe40007810000 */
[----:B------:R-:W-:-:S02]  /*a830*/  ISETP.GT.AND P4, PT, R13, 0x10, P2 ;  /* 0x000000100d00780c */ /* 0x000fc40001784270 */
[----:B------:R-:W-:Y:S02]  /*a840*/  FMNMX.FTZ R6, R60, R15, !PT ;  /* 0x0000000f3c067209 */ /* 0x000fe40007810000 */
[----:B------:R-:W-:Y:S02]  /*a850*/  FSEL R43, R43, -INF , !P3 ;  /* 0xff8000002b2b7808 */ /* 0x000fe40005800000 */
[----:B------:R-:W-:Y:S02]  /*a860*/  FMNMX.FTZ R15, R61, R6, !PT ;  /* 0x000000063d0f7209 */ /* 0x000fe40007810000 */
[----:B------:R-:W-:Y:S02]  /*a870*/  ISETP.GT.AND P3, PT, R13, RZ, P2 ;  /* 0x000000ff0d00720c */ /* 0x000fe40001764270 */
        /* <DEDUP_REMOVED lines=24> */
[----:B------:R-:W-:Y:S01]  /*aa00*/  ISETP.GT.AND P4, PT, R13, 0x29, P2 ;  /* 0x000000290d00780c */ /* 0x000fe20001784270 */
[----:B------:R-:W1:Y:S03]  /*aa10*/  SHFL.BFLY PT, R15, R14, 0x2, 0x1f ;  /* 0x0c401f000e0f7f89 */ /* 0x000e6600000e0000 */
[----:B------:R-:W-:-:S04]  /*aa20*/  ISETP.LT.OR P4, PT, R9, 0x2a, P4 ;  /* 0x0000002a0900780c */ /* 0x000fc80002781670 */
[----:B------:R-:W-:Y:S02]  /*aa30*/  FSEL R47, R47, -INF , !P4 ;  /* 0xff8000002f2f7808 */ /* 0x000fe40006000000 */
[----:B------:R-:W-:-:S04]  /*aa40*/  ISETP.GT.AND P4, PT, R13, 0x31, P2 ;  /* 0x000000310d00780c */ /* 0x000fc80001784270 */
[----:B------:R-:W-:-:S04]  /*aa50*/  ISETP.LT.OR P4, PT, R9, 0x32, P4 ;  /* 0x000000320900780c */ /* 0x000fc80002781670 */
[----:B------:R-:W-:Y:S02]  /*aa60*/  FSEL R51, R51, -INF , !P4 ;  /* 0xff80000033337808 */ /* 0x000fe40006000000 */
[----:B------:R-:W-:-:S04]  /*aa70*/  ISETP.GT.AND P4, PT, R13, 0x39, P2 ;  /* 0x000000390d00780c */ /* 0x000fc80001784270 */
[----:B------:R-:W-:Y:S02]  /*aa80*/  ISETP.LT.OR P4, PT, R9, 0x3a, P4 ;  /* 0x0000003a0900780c */ /* 0x000fe40002781670 */
[----:B-1----:R-:W-:Y:S02]  /*aa90*/  FMNMX.FTZ R15, R14, R15, !PT ;  /* 0x0000000f0e0f7209 */ /* 0x002fe40007810000 */
        /* <DEDUP_REMOVED lines=12> */
[C---:B------:R-:W-:Y:S01]  /*ab60*/  FSETP.NEU.FTZ.AND P6, PT, R6.reuse, -INF , PT ;  /* 0xff8000000600780b */ /* 0x040fe20003fdd000 */
[C---:B------:R-:W-:Y:S01]  /*ab70*/  FMUL.FTZ R14, R6.reuse, UR10 ;  /* 0x0000000a060e7c20 */ /* 0x040fe20008410000 */
[----:B------:R-:W-:Y:S02]  /*ab80*/  ISETP.GT.AND P4, PT, R13, 0x59, P2 ;  /* 0x000000590d00780c */ /* 0x000fe40001784270 */
[----:B------:R-:W-:-:S02]  /*ab90*/  FSEL R24, R6, RZ, P6 ;  /* 0x000000ff06187208 */ /* 0x000fc40003000000 */
[----:B------:R-:W-:Y:S02]  /*aba0*/  FSEL R14, R14, RZ, P6 ;  /* 0x000000ff0e0e7208 */ /* 0x000fe40003000000 */
[----:B------:R-:W-:Y:S01]  /*abb0*/  ISETP.LT.OR P4, PT, R9, 0x5a, P4 ;  /* 0x0000005a0900780c */ /* 0x000fe20002781670 */
[----:B------:R-:W-:Y:S02]  /*abc0*/  FADD.FTZ R24, -R24, R11 ;  /* 0x0000000b18187221 */ /* 0x000fe40000010100 */
[--C-:B------:R-:W-:Y:S01]  /*abd0*/  FFMA.FTZ R15, R25, UR10, -R14.reuse ;  /* 0x0000000a190f7c23 */ /* 0x100fe2000801080e */
[----:B------:R-:W-:Y:S01]  /*abe0*/  FSEL R25, R26, -INF , !P3 ;  /* 0xff8000001a197808 */ /* 0x000fe20005800000 */
[--C-:B------:R-:W-:Y:S01]  /*abf0*/  FFMA.FTZ R150, R21, UR10, -R14.reuse ;  /* 0x0000000a15967c23 */ /* 0x100fe2000801080e */
[--C-:B------:R-:W-:Y:S01]  /*ac00*/  FFMA.FTZ R21, R29, UR10, -R14.reuse ;  /* 0x0000000a1d157c23 */ /* 0x100fe2000801080e */
[--C-:B------:R-:W-:Y:S01]  /*ac10*/  FFMA.FTZ R29, R33, UR10, -R14.reuse ;  /* 0x0000000a211d7c23 */ /* 0x100fe2000801080e */
[----:B------:R-:W-:Y:S01]  /*ac20*/  FMNMX.FTZ R20, R25, R12, !PT ;  /* 0x0000000c19147209 */ /* 0x000fe20007810000 */
[--C-:B------:R-:W-:Y:S01]  /*ac30*/  FFMA.FTZ R148, R121, UR10, -R14.reuse ;  /* 0x0000000a79947c23 */ /* 0x100fe2000801080e */
[----:B------:R-:W-:Y:S01]  /*ac40*/  ISETP.GT.AND P3, PT, R13, 0x30, P2 ;  /* 0x000000300d00780c */ /* 0x000fe20001764270 */
[----:B------:R-:W-:Y:S01]  /*ac50*/  FMUL.FTZ R11, R24, UR10 ;  /* 0x0000000a180b7c20 */ /* 0x000fe20008410000 */
[----:B------:R-:W-:Y:S01]  /*ac60*/  FMNMX.FTZ R33, R27, R20, !PT ;  /* 0x000000141b217209 */ /* 0x000fe20007810000 */
[----:B------:R-:W-:Y:S01]  /*ac70*/  MUFU.EX2 R15, R15 ;  /* 0x0000000f000f7308 */ /* 0x000fe20000000800 */
[----:B------:R-:W-:Y:S01]  /*ac80*/  ISETP.LT.OR P3, PT, R9, 0x31, P3 ;  /* 0x000000310900780c */ /* 0x000fe20001f61670 */
[--C-:B------:R-:W-:Y:S01]  /*ac90*/  FFMA.FTZ R146, R36, UR10, -R14.reuse ;  /* 0x0000000a24927c23 */ /* 0x100fe2000801080e */
[----:B------:R-:W-:Y:S01]  /*aca0*/  FMNMX.FTZ R20, R30, R33, !PT ;  /* 0x000000211e147209 */ /* 0x000fe20007810000 */
[--C-:B------:R-:W-:Y:S01]  /*acb0*/  FFMA.FTZ R144, R32, UR10, -R14.reuse ;  /* 0x0000000a20907c23 */ /* 0x100fe2000801080e */
[----:B------:R-:W-:Y:S01]  /*acc0*/  FSEL R50, R50, -INF , !P3 ;  /* 0xff80000032327808 */ /* 0x000fe20005800000 */
[--C-:B------:R-:W-:Y:S01]  /*acd0*/  FFMA.FTZ R140, R40, UR10, -R14.reuse ;  /* 0x0000000a288c7c23 */ /* 0x100fe2000801080e */
[----:B------:R-:W-:Y:S01]  /*ace0*/  FMNMX.FTZ R33, R31, R20, !PT ;  /* 0x000000141f217209 */ /* 0x000fe20007810000 */
[----:B------:R-:W-:Y:S01]  /*acf0*/  MUFU.EX2 R148, R148 ;  /* 0x0000009400947308 */ /* 0x000fe20000000800 */
[----:B------:R-:W-:Y:S01]  /*ad00*/  ISETP.GT.AND P3, PT, R13, 0x38, P2 ;  /* 0x000000380d00780c */ /* 0x000fe20001764270 */
[--C-:B------:R-:W-:Y:S01]  /*ad10*/  FFMA.FTZ R142, R44, UR10, -R14.reuse ;  /* 0x0000000a2c8e7c23 */ /* 0x100fe2000801080e */
[----:B------:R-:W-:Y:S01]  /*ad20*/  FMNMX.FTZ R20, R34, R33, !PT ;  /* 0x0000002122147209 */ /* 0x000fe20007810000 */
[--C-:B------:R-:W-:Y:S01]  /*ad30*/  FFMA.FTZ R33, R37, UR10, -R14.reuse ;  /* 0x0000000a25217c23 */ /* 0x100fe2000801080e */
[----:B------:R-:W-:Y:S01]  /*ad40*/  ISETP.LT.OR P3, PT, R9, 0x39, P3 ;  /* 0x000000390900780c */ /* 0x000fe20001f61670 */
[--C-:B------:R-:W-:Y:S01]  /*ad50*/  FFMA.FTZ R136, R48, UR10, -R14.reuse ;  /* 0x0000000a30887c23 */ /* 0x100fe2000801080e */
[----:B------:R-:W-:Y:S01]  /*ad60*/  FMNMX.FTZ R37, R35, R20, !PT ;  /* 0x0000001423257209 */ /* 0x000fe20007810000 */
[----:B------:R-:W1:Y:S01]  /*ad70*/  MUFU.EX2 R11, R11 ;  /* 0x0000000b000b7308 */ /* 0x000e620000000800 */
[----:B------:R-:W-:Y:S01]  /*ad80*/  FSEL R54, R54, -INF , !P3 ;  /* 0xff80000036367808 */ /* 0x000fe20005800000 */
[--C-:B------:R-:W-:Y:S01]  /*ad90*/  FFMA.FTZ R138, R52, UR10, -R14.reuse ;  /* 0x0000000a348a7c23 */ /* 0x100fe2000801080e */
[----:B------:R-:W-:Y:S01]  /*ada0*/  FMNMX.FTZ R20, R38, R37, !PT ;  /* 0x0000002526147209 */ /* 0x000fe20007810000 */
[--C-:B------:R-:W-:Y:S01]  /*adb0*/  FFMA.FTZ R132, R56, UR10, -R14.reuse ;  /* 0x0000000a38847c23 */ /* 0x100fe2000801080e */
[----:B------:R-:W-:Y:S01]  /*adc0*/  ISETP.GT.AND P3, PT, R13, 0x40, P2 ;  /* 0x000000400d00780c */ /* 0x000fe20001764270 */
        /* <DEDUP_REMOVED lines=11> */
[----:B------:R-:W-:Y:S01]  /*ae80*/  ISETP.GT.AND P3, PT, R13, 0x48, P2 ;  /* 0x000000480d00780c */ /* 0x000fe20001764270 */
[--C-:B------:R-:W-:Y:S01]  /*ae90*/  FFMA.FTZ R124, R72, UR10, -R14.reuse ;  /* 0x0000000a487c7c23 */ /* 0x100fe2000801080e */
[----:B------:R-:W-:Y:S01]  /*aea0*/  FMNMX.FTZ R20, R46, R41, !PT ;  /* 0x000000292e147209 */ /* 0x000fe20007810000 */
[--C-:B------:R-:W-:Y:S01]  /*aeb0*/  FFMA.FTZ R126, R76, UR10, -R14.reuse ;  /* 0x0000000a4c7e7c23 */ /* 0x100fe2000801080e */
[----:B------:R-:W-:Y:S01]  /*aec0*/  ISETP.LT.OR P3, PT, R9, 0x49, P3 ;  /* 0x000000490900780c */ /* 0x000fe20001f61670 */
[--C-:B------:R-:W-:Y:S01]  /*aed0*/  FFMA.FTZ R120, R80, UR10, -R14.reuse ;  /* 0x0000000a50787c23 */ /* 0x100fe2000801080e */
[----:B------:R-:W-:Y:S01]  /*aee0*/  FMNMX.FTZ R41, R47, R20, !PT ;  /* 0x000000142f297209 */ /* 0x000fe20007810000 */
[----:B------:R-:W4:Y:S01]  /*aef0*/  MUFU.EX2 R144, R144 ;  /* 0x0000009000907308 */ /* 0x000f220000000800 */
[----:B------:R-:W-:Y:S01]  /*af00*/  FSEL R62, R62, -INF , !P3 ;  /* 0xff8000003e3e7808 */ /* 0x000fe20005800000 */
[--C-:B------:R-:W-:Y:S01]  /*af10*/  FFMA.FTZ R122, R84, UR10, -R14.reuse ;  /* 0x0000000a547a7c23 */ /* 0x100fe2000801080e */
[----:B------:R-:W-:Y:S01]  /*af20*/  FMNMX.FTZ R20, R50, R41, !PT ;  /* 0x0000002932147209 */ /* 0x000fe20007810000 */
[--C-:B------:R-:W-:Y:S01]  /*af30*/  FFMA.FTZ R41, R45, UR10, -R14.reuse ;  /* 0x0000000a2d297c23 */ /* 0x100fe2000801080e */
[----:B------:R-:W-:Y:S01]  /*af40*/  ISETP.GT.AND P3, PT, R13, 0x50, P2 ;  /* 0x000000500d00780c */ /* 0x000fe20001764270 */
[-C--:B-1----:R-:W-:Y:S01]  /*af50*/  FMUL.FTZ R88, R88, R11.reuse ;  /* 0x0000000b58587220 */ /* 0x082fe20000410000 */
[----:B------:R-:W-:Y:S01]  /*af60*/  FMNMX.FTZ R45, R51, R20, !PT ;  /* 0x00000014332d7209 */ /* 0x000fe20007810000 */
[----:B------:R-:W1:Y:S01]  /*af70*/  MUFU.EX2 R29, R29 ;  /* 0x0000001d001d7308 */ /* 0x000e620000000800 */
[----:B------:R-:W-:Y:S01]  /*af80*/  ISETP.LT.OR P3, PT, R9, 0x51, P3 ;  /* 0x000000510900780c */ /* 0x000fe20001f61670 */
[----:B------:R-:W-:Y:S01]  /*af90*/  FMUL.FTZ R89, R89, R11 ;  /* 0x0000000b59597220 */ /* 0x000fe20000410000 */
[----:B------:R-:W-:Y:S01]  /*afa0*/  FMNMX.FTZ R20, R54, R45, !PT ;  /* 0x0000002d36147209 */ /* 0x000fe20007810000 */
[-C--:B------:R-:W-:Y:S01]  /*afb0*/  FMUL.FTZ R92, R92, R11.reuse ;  /* 0x0000000b5c5c7220 */ /* 0x080fe20000410000 */
[----:B------:R-:W-:Y:S01]  /*afc0*/  FSEL R66, R66, -INF , !P3 ;  /* 0xff80000042427808 */ /* 0x000fe20005800000 */
[-C--:B------:R-:W-:Y:S01]  /*afd0*/  FMUL.FTZ R93, R93, R11.reuse ;  /* 0x0000000b5d5d7220 */ /* 0x080fe20000410000 */
[----:B------:R-:W-:Y:S01]  /*afe0*/  FMNMX.FTZ R45, R55, R20, !PT ;  /* 0x00000014372d7209 */ /* 0x000fe20007810000 */
[----:B------:R-:W5:Y:S01]  /*aff0*/  MUFU.EX2 R146, R146 ;  /* 0x0000009200927308 */ /* 0x000f620000000800 */
[----:B------:R-:W-:Y:S01]  /*b000*/  ISETP.GT.AND P3, PT, R13, 0x58, P2 ;  /* 0x000000580d00780c */ /* 0x000fe20001764270 */
[----:B------:R-:W-:Y:S01]  /*b010*/  FMUL.FTZ R96, R96, R11 ;  /* 0x0000000b60607220 */ /* 0x000fe20000410000 */
[----:B------:R-:W-:Y:S01]  /*b020*/  FMNMX.FTZ R20, R58, R45, !PT ;  /* 0x0000002d3a147209 */ /* 0x000fe20007810000 */
[--C-:B------:R-:W-:Y:S01]  /*b030*/  FFMA.FTZ R45, R49, UR10, -R14.reuse ;  /* 0x0000000a312d7c23 */ /* 0x100fe2000801080e */
[----:B------:R-:W-:Y:S01]  /*b040*/  ISETP.LT.OR P3, PT, R9, 0x59, P3 ;  /* 0x000000590900780c */ /* 0x000fe20001f61670 */
[-C--:B------:R-:W-:Y:S01]  /*b050*/  FMUL.FTZ R97, R97, R11.reuse ;  /* 0x0000000b61617220 */ /* 0x080fe20000410000 */
[----:B------:R-:W-:Y:S01]  /*b060*/  FMNMX.FTZ R49, R59, R20, !PT ;  /* 0x000000143b317209 */ /* 0x000fe20007810000 */
[----:B------:R-:W5:Y:S01]  /*b070*/  MUFU.EX2 R33, R33 ;  /* 0x0000002100217308 */ /* 0x000f620000000800 */
[----:B------:R-:W-:Y:S01]  /*b080*/  FSEL R70, R70, -INF , !P3 ;  /* 0xff80000046467808 */ /* 0x000fe20005800000 */
[----:B------:R-:W-:Y:S01]  /*b090*/  FMUL.FTZ R100, R100, R11 ;  /* 0x0000000b64647220 */ /* 0x000fe20000410000 */
[----:B------:R-:W-:Y:S01]  /*b0a0*/  FMNMX.FTZ R20, R62, R49, !PT ;  /* 0x000000313e147209 */ /* 0x000fe20007810000 */
[-C--:B------:R-:W-:Y:S01]  /*b0b0*/  FMUL.FTZ R101, R101, R11.reuse ;  /* 0x0000000b65657220 */ /* 0x080fe20000410000 */
[----:B------:R-:W-:Y:S01]  /*b0c0*/  ISETP.GT.AND P3, PT, R13, 0x60, P2 ;  /* 0x000000600d00780c */ /* 0x000fe20001764270 */
[-C--:B------:R-:W-:Y:S01]  /*b0d0*/  FMUL.FTZ R104, R104, R11.reuse ;  /* 0x0000000b68687220 */ /* 0x080fe20000410000 */
[----:B------:R-:W-:Y:S01]  /*b0e0*/  FMNMX.FTZ R49, R63, R20, !PT ;  /* 0x000000143f317209 */ /* 0x000fe20007810000 */
[----:B------:R-:W5:Y:S01]  /*b0f0*/  MUFU.EX2 R140, R140 ;  /* 0x0000008c008c7308 */ /* 0x000f620000000800 */
[----:B------:R-:W-:Y:S01]  /*b100*/  ISETP.LT.OR P3, PT, R9, 0x61, P3 ;  /* 0x000000610900780c */ /* 0x000fe20001f61670 */
[----:B------:R-:W-:Y:S01]  /*b110*/  FMUL.FTZ R105, R105, R11 ;  /* 0x0000000b69697220 */ /* 0x000fe20000410000 */
[----:B------:R-:W-:Y:S01]  /*b120*/  FMNMX.FTZ R20, R66, R49, !PT ;  /* 0x0000003142147209 */ /* 0x000fe20007810000 */
[----:B------:R-:W-:Y:S01]  /*b130*/  FFMA.FTZ R49, R53, UR10, -R14 ;  /* 0x0000000a35317c23 */ /* 0x000fe2000801080e */
[----:B------:R-:W-:Y:S01]  /*b140*/  FSEL R71, R71, -INF , !P4 ;  /* 0xff80000047477808 */ /* 0x000fe20006000000 */
[-C--:B------:R-:W-:Y:S01]  /*b150*/  FMUL.FTZ R108, R108, R11.reuse ;  /* 0x0000000b6c6c7220 */ /* 0x080fe20000410000 */
[----:B------:R-:W-:Y:S01]  /*b160*/  FMNMX.FTZ R53, R67, R20, !PT ;  /* 0x0000001443357209 */ /* 0x000fe20007810000 */
[----:B------:R-:W5:Y:S01]  /*b170*/  MUFU.EX2 R37, R37 ;  /* 0x0000002500257308 */ /* 0x000f620000000800 */
[----:B------:R-:W-:Y:S01]  /*b180*/  ISETP.GT.AND P4, PT, R13, 0x61, P2 ;  /* 0x000000610d00780c */ /* 0x000fe20001784270 */
[-C--:B------:R-:W-:Y:S01]  /*b190*/  FMUL.FTZ R109, R109, R11.reuse ;  /* 0x0000000b6d6d7220 */ /* 0x080fe20000410000 */
[----:B------:R-:W-:Y:S01]  /*b1a0*/  FSEL R74, R74, -INF , !P3 ;  /* 0xff8000004a4a7808 */ /* 0x000fe20005800000 */
[-C--:B------:R-:W-:Y:S01]  /*b1b0*/  FMUL.FTZ R112, R112, R11.reuse ;  /* 0x0000000b70707220 */ /* 0x080fe20000410000 */
[----:B------:R-:W-:Y:S01]  /*b1c0*/  ISETP.GT.AND P3, PT, R13, 0x68, P2 ;  /* 0x000000680d00780c */ /* 0x000fe20001764270 */
[----:B------:R-:W-:Y:S01]  /*b1d0*/  FMUL.FTZ R113, R113, R11 ;  /* 0x0000000b71717220 */ /* 0x000fe20000410000 */
[----:B------:R-:W-:Y:S01]  /*b1e0*/  FMNMX.FTZ R20, R70, R53, !PT ;  /* 0x0000003546147209 */ /* 0x000fe20007810000 */
[----:B------:R-:W5:Y:S01]  /*b1f0*/  MUFU.EX2 R142, R142 ;  /* 0x0000008e008e7308 */ /* 0x000f620000000800 */
[C---:B------:R-:W-:Y:S01]  /*b200*/  ISETP.LT.OR P4, PT, R9.reuse, 0x62, P4 ;  /* 0x000000620900780c */ /* 0x040fe20002781670 */
[-C--:B------:R-:W-:Y:S01]  /*b210*/  FMUL.FTZ R116, R116, R11.reuse ;  /* 0x0000000b74747220 */ /* 0x080fe20000410000 */
[----:B------:R-:W-:Y:S01]  /*b220*/  ISETP.LT.OR P3, PT, R9, 0x69, P3 ;  /* 0x000000690900780c */ /* 0x000fe20001f61670 */
[----:B------:R-:W-:Y:S01]  /*b230*/  FMUL.FTZ R117, R117, R11 ;  /* 0x0000000b75757220 */ /* 0x000fe20000410000 */
[----:B------:R-:W-:-:S02]  /*b240*/  FMNMX.FTZ R53, R71, R20, !PT ;  /* 0x0000001447357209 */ /* 0x000fc40007810000 */
[----:B------:R-:W-:Y:S01]  /*b250*/  FSEL R75, R75, -INF , !P4 ;  /* 0xff8000004b4b7808 */ /* 0x000fe20006000000 */
[----:B------:R-:W5:Y:S01]  /*b260*/  MUFU.EX2 R41, R41 ;  /* 0x0000002900297308 */ /* 0x000f620000000800 */
[----:B------:R-:W-:Y:S02]  /*b270*/  ISETP.GT.AND P4, PT, R13, 0x69, P2 ;  /* 0x000000690d00780c */ /* 0x000fe40001784270 */
[----:B------:R-:W-:Y:S02]  /*b280*/  FSEL R78, R78, -INF , !P3 ;  /* 0xff8000004e4e7808 */ /* 0x000fe40005800000 */
        /* <DEDUP_REMOVED lines=9> */
[----:B------:R-:W-:Y:S02]  /*b320*/  ISETP.GT.AND P4, PT, R13, 0x71, P2 ;  /* 0x000000710d00780c */ /* 0x000fe40001784270 */
[----:B------:R-:W-:Y:S01]  /*b330*/  FMNMX.FTZ R20, R78, R57, !PT ;  /* 0x000000394e147209 */ /* 0x000fe20007810000 */
[--C-:B------:R-:W-:Y:S01]  /*b340*/  FFMA.FTZ R57, R65, UR10, -R14.reuse ;  /* 0x0000000a41397c23 */ /* 0x100fe2000801080e */
[----:B------:R-:W-:Y:S01]  /*b350*/  FSEL R82, R82, -INF , !P3 ;  /* 0xff80000052527808 */ /* 0x000fe20005800000 */
[--C-:B------:R-:W-:Y:S01]  /*b360*/  FFMA.FTZ R65, R73, UR10, -R14.reuse ;  /* 0x0000000a49417c23 */ /* 0x100fe2000801080e */
[----:B------:R-:W-:Y:S01]  /*b370*/  ISETP.GT.AND P3, PT, R13, 0x78, P2 ;  /* 0x000000780d00780c */ /* 0x000fe20001764270 */
        /* <DEDUP_REMOVED lines=8> */
[----:B------:R-:W-:Y:S01]  /*b400*/  FMNMX.FTZ R20, R82, R13, !PT ;  /* 0x0000000d52147209 */ /* 0x000fe20007810000 */
[--C-:B------:R-:W-:Y:S01]  /*b410*/  FFMA.FTZ R13, R61, UR10, -R14.reuse ;  /* 0x0000000a3d0d7c23 */ /* 0x100fe2000801080e */
[----:B------:R-:W-:Y:S01]  /*b420*/  ISETP.LT.OR P2, PT, R9, 0x7a, P2 ;  /* 0x0000007a0900780c */ /* 0x000fe20001741670 */
[--C-:B------:R-:W-:Y:S01]  /*b430*/  FFMA.FTZ R61, R69, UR10, -R14.reuse ;  /* 0x0000000a453d7c23 */ /* 0x100fe2000801080e */
[----:B------:R-:W-:Y:S01]  /*b440*/  FSEL R86, R86, -INF , !P3 ;  /* 0xff80000056567808 */ /* 0x000fe20005800000 */
[--C-:B------:R-:W-:Y:S01]  /*b450*/  FFMA.FTZ R69, R77, UR10, -R14.reuse ;  /* 0x0000000a4d457c23 */ /* 0x100fe2000801080e */
[----:B------:R-:W-:Y:S01]  /*b460*/  FMNMX.FTZ R9, R83, R20, !PT ;  /* 0x0000001453097209 */ /* 0x000fe20007810000 */
[----:B------:R-:W-:Y:S01]  /*b470*/  FFMA.FTZ R77, R85, UR10, -R14 ;  /* 0x0000000a554d7c23 */ /* 0x000fe2000801080e */
[----:B------:R-:W-:Y:S01]  /*b480*/  FSEL R87, R87, -INF , !P2 ;  /* 0xff80000057577808 */ /* 0x000fe20005000000 */
[----:B------:R-:W-:Y:S01]  /*b490*/  MUFU.EX2 R132, R132 ;  /* 0x0000008400847308 */ /* 0x000fe20000000800 */
[----:B------:R-:W-:-:S04]  /*b4a0*/  FMNMX.FTZ R20, R86, R9, !PT ;  /* 0x0000000956147209 */ /* 0x000fc80007810000 */
[----:B------:R-:W-:-:S03]  /*b4b0*/  FMNMX.FTZ R20, R87, R20, !PT ;  /* 0x0000001457147209 */ /* 0x000fc60007810000 */
[----:B------:R-:W-:Y:S02]  /*b4c0*/  MUFU.EX2 R53, R53 ;  /* 0x0000003500357308 */ /* 0x000fe40000000800 */
[----:B------:R-:W2:Y:S06]  /*b4d0*/  SHFL.BFLY PT, R9, R20, 0x2, 0x1f ;  /* 0x0c401f0014097f89 */ /* 0x000eac00000e0000 */
[----:B------:R-:W-:Y:S08]  /*b4e0*/  MUFU.EX2 R134, R134 ;  /* 0x0000008600867308 */ /* 0x000ff00000000800 */
[----:B------:R-:W-:Y:S08]  /*b4f0*/  MUFU.EX2 R13, R13 ;  /* 0x0000000d000d7308 */ /* 0x000ff00000000800 */
[----:B------:R-:W-:Y:S01]  /*b500*/  MUFU.EX2 R128, R128 ;  /* 0x0000008000807308 */ /* 0x000fe20000000800 */
[----:B--2---:R-:W-:-:S05]  /*b510*/  FMNMX.FTZ R9, R20, R9, !PT ;  /* 0x0000000914097209 */ /* 0x004fca0007810000 */
[----:B------:R-:W2:Y:S02]  /*b520*/  SHFL.BFLY PT, R20, R9, 0x1, 0x1f ;  /* 0x0c201f0009147f89 */ /* 0x000ea400000e0000 */
[----:B------:R-:W-:Y:S08]  /*b530*/  MUFU.EX2 R57, R57 ;  /* 0x0000003900397308 */ /* 0x000ff00000000800 */
[----:B------:R-:W-:Y:S08]  /*b540*/  MUFU.EX2 R130, R130 ;  /* 0x0000008200827308 */ /* 0x000ff00000000800 */
[----:B------:R-:W-:Y:S01]  /*b550*/  MUFU.EX2 R61, R61 ;  /* 0x0000003d003d7308 */ /* 0x000fe20000000800 */
[----:B--2---:R-:W-:-:S07]  /*b560*/  FMNMX.FTZ R9, R9, R20, !PT ;  /* 0x0000001409097209 */ /* 0x004fce0007810000 */
[----:B------:R-:W-:Y:S01]  /*b570*/  MUFU.EX2 R124, R124 ;  /* 0x0000007c007c7308 */ /* 0x000fe20000000800 */
[C---:B------:R-:W-:Y:S01]  /*b580*/  FSETP.NEU.FTZ.AND P2, PT, R9.reuse, -INF , PT ;  /* 0xff8000000900780b */ /* 0x040fe20003f5d000 */
[----:B------:R-:W-:-:S06]  /*b590*/  FMUL.FTZ R36, R9, UR10 ;  /* 0x0000000a09247c20 */ /* 0x000fcc0008410000 */
[----:B------:R-:W-:Y:S01]  /*b5a0*/  MUFU.EX2 R65, R65 ;  /* 0x0000004100417308 */ /* 0x000fe20000000800 */
[----:B------:R-:W-:-:S05]  /*b5b0*/  FSEL R36, R36, RZ, P2 ;  /* 0x000000ff24247208 */ /* 0x000fca0001000000 */
[----:B------:R-:W-:Y:S01]  /*b5c0*/  FFMA.FTZ R145, R34, UR10, -R36 ;  /* 0x0000000a22917c23 */ /* 0x000fe20008010824 */
[----:B------:R-:W-:Y:S01]  /*b5d0*/  FFMA.FTZ R34, R11, R5, R148 ;  /* 0x000000050b227223 */ /* 0x000fe20000010094 */
[--C-:B------:R-:W-:Y:S01]  /*b5e0*/  FFMA.FTZ R14, R25, UR10, -R36.reuse ;  /* 0x0000000a190e7c23 */ /* 0x100fe20008010824 */
[--C-:B------:R-:W-:Y:S01]  /*b5f0*/  FFMA.FTZ R149, R27, UR10, -R36.reuse ;  /* 0x0000000a1b957c23 */ /* 0x100fe20008010824 */
[----:B------:R-:W-:Y:S01]  /*b600*/  FFMA.FTZ R151, R30, UR10, -R36 ;  /* 0x0000000a1e977c23 */ /* 0x000fe20008010824 */
[----:B------:R-:W-:Y:S01]  /*b610*/  FADD.FTZ R5, R15, R34 ;  /* 0x000000220f057221 */ /* 0x000fe20000010000 */
[--C-:B------:R-:W-:Y:S01]  /*b620*/  FFMA.FTZ R20, R31, UR10, -R36.reuse ;  /* 0x0000000a1f147c23 */ /* 0x100fe20008010824 */
[--C-:B------:R-:W-:Y:S01]  /*b630*/  FFMA.FTZ R147, R38, UR10, -R36.reuse ;  /* 0x0000000a26937c23 */ /* 0x100fe20008010824 */
[----:B------:R-:W-:Y:S01]  /*b640*/  MUFU.EX2 R14, R14 ;  /* 0x0000000e000e7308 */ /* 0x000fe20000000800 */
[----:B------:R-:W-:Y:S01]  /*b650*/  FADD.FTZ R34, R150, R5 ;  /* 0x0000000596227221 */ /* 0x000fe20000010000 */
[----:B------:R-:W-:Y:S01]  /*b660*/  FSEL R5, R9, RZ, P2 ;  /* 0x000000ff09057208 */ /* 0x000fe20001000000 */
[--C-:B------:R-:W-:Y:S01]  /*b670*/  FFMA.FTZ R24, R35, UR10, -R36.reuse ;  /* 0x0000000a23187c23 */ /* 0x100fe20008010824 */
[----:B------:R-:W-:Y:S01]  /*b680*/  FFMA.FTZ R26, R39, UR10, -R36 ;  /* 0x0000000a271a7c23 */ /* 0x000fe20008010824 */
[----:B---3--:R-:W-:Y:S01]  /*b690*/  FADD.FTZ R25, R21, R34 ;  /* 0x0000002215197221 */ /* 0x008fe20000010000 */
[----:B------:R-:W-:Y:S01]  /*b6a0*/  FFMA.FTZ R141, R42, UR10, -R36 ;  /* 0x0000000a2a8d7c23 */ /* 0x000fe20008010824 */
[----:B------:R-:W-:Y:S01]  /*b6b0*/  FADD.FTZ R5, -R5, R12 ;  /* 0x0000000c05057221 */ /* 0x000fe20000010100 */
[----:B------:R-:W-:Y:S01]  /*b6c0*/  MUFU.EX2 R149, R149 ;  /* 0x0000009500957308 */ /* 0x000fe20000000800 */
[----:B----4-:R-:W-:Y:S01]  /*b6d0*/  FADD.FTZ R34, R144, R25 ;  /* 0x0000001990227221 */ /* 0x010fe20000010000 */
[--C-:B------:R-:W-:Y:S01]  /*b6e0*/  FFMA.FTZ R28, R43, UR10, -R36.reuse ;  /* 0x0000000a2b1c7c23 */ /* 0x100fe20008010824 */
[----:B------:R-:W-:Y:S01]  /*b6f0*/  FMUL.FTZ R5, R5, UR10 ;  /* 0x0000000a05057c20 */ /* 0x000fe20008410000 */
[----:B------:R-:W-:Y:S01]  /*b700*/  FFMA.FTZ R143, R46, UR10, -R36 ;  /* 0x0000000a2e8f7c23 */ /* 0x000fe20008010824 */
[----:B-1----:R-:W-:Y:S01]  /*b710*/  FADD.FTZ R25, R29, R34 ;  /* 0x000000221d197221 */ /* 0x002fe20000010000 */
[--C-:B------:R-:W-:Y:S01]  /*b720*/  FFMA.FTZ R30, R47, UR10, -R36.reuse ;  /* 0x0000000a2f1e7c23 */ /* 0x100fe20008010824 */
[--C-:B------:R-:W-:Y:S01]  /*b730*/  FFMA.FTZ R137, R50, UR10, -R36.reuse ;  /* 0x0000000a32897c23 */ /* 0x100fe20008010824 */
[----:B------:R-:W-:Y:S01]  /*b740*/  MUFU.EX2 R151, R151 ;  /* 0x0000009700977308 */ /* 0x000fe20000000800 */
[----:B-----5:R-:W-:Y:S01]  /*b750*/  FADD.FTZ R34, R146, R25 ;  /* 0x0000001992227221 */ /* 0x020fe20000010000 */
        /* <DEDUP_REMOVED lines=8> */
[----:B------:R-:W-:Y:S01]  /*b7e0*/  F2FP.BF16.F32.PACK_AB R148, R15, R148 ;  /* 0x000000940f94723e */ /* 0x000fe200000010ff */
[--C-:B------:R-:W-:Y:S01]  /*b7f0*/  FFMA.FTZ R129, R66, UR10, -R36.reuse ;  /* 0x0000000a42817c23 */ /* 0x100fe20008010824 */
[----:B------:R-:W-:Y:S01]  /*b800*/  FFMA.FTZ R131, R70, UR10, -R36 ;  /* 0x0000000a46837c23 */ /* 0x000fe20008010824 */
[----:B------:R-:W-:Y:S01]  /*b810*/  FADD.FTZ R27, R37, R34 ;  /* 0x00000022251b7221 */ /* 0x000fe20000010000 */
[--C-:B------:R-:W-:Y:S01]  /*b820*/  FFMA.FTZ R34, R59, UR10, -R36.reuse ;  /* 0x0000000a3b227c23 */ /* 0x100fe20008010824 */
[--C-:B------:R-:W-:Y:S01]  /*b830*/  FFMA.FTZ R125, R74, UR10, -R36.reuse ;  /* 0x0000000a4a7d7c23 */ /* 0x100fe20008010824 */
[----:B------:R-:W3:Y:S01]  /*b840*/  MUFU.EX2 R20, R20 ;  /* 0x0000001400147308 */ /* 0x000ee20000000800 */
[----:B------:R-:W-:Y:S01]  /*b850*/  FADD.FTZ R38, R142, R27 ;  /* 0x0000001b8e267221 */ /* 0x000fe20000010000 */
[--C-:B------:R-:W-:Y:S01]  /*b860*/  FFMA.FTZ R75, R75, UR10, -R36.reuse ;  /* 0x0000000a4b4b7c23 */ /* 0x100fe20008010824 */
[--C-:B------:R-:W-:Y:S01]  /*b870*/  FFMA.FTZ R78, R78, UR10, -R36.reuse ;  /* 0x0000000a4e4e7c23 */ /* 0x100fe20008010824 */
[----:B------:R-:W-:Y:S01]  /*b880*/  FFMA.FTZ R79, R79, UR10, -R36 ;  /* 0x0000000a4f4f7c23 */ /* 0x000fe20008010824 */
[----:B-1----:R-:W-:Y:S01]  /*b890*/  FADD.FTZ R5, R41, R38 ;  /* 0x0000002629057221 */ /* 0x002fe20000010000 */
[--C-:B------:R-:W-:Y:S01]  /*b8a0*/  FFMA.FTZ R82, R82, UR10, -R36.reuse ;  /* 0x0000000a52527c23 */ /* 0x100fe20008010824 */
[----:B------:R-:W-:Y:S01]  /*b8b0*/  FFMA.FTZ R83, R83, UR10, -R36 ;  /* 0x0000000a53537c23 */ /* 0x000fe20008010824 */
[----:B------:R-:W1:Y:S01]  /*b8c0*/  MUFU.EX2 R145, R145 ;  /* 0x0000009100917308 */ /* 0x000e620000000800 */
[----:B--2---:R-:W-:Y:S01]  /*b8d0*/  FFMA.FTZ R38, R25, R4, R14 ;  /* 0x0000000419267223 */ /* 0x004fe2000001000e */
[----:B------:R-:W-:Y:S01]  /*b8e0*/  FADD.FTZ R42, R136, R5 ;  /* 0x00000005882a7221 */ /* 0x000fe20000010000 */
[--C-:B------:R-:W-:Y:S01]  /*b8f0*/  FFMA.FTZ R4, R63, UR10, -R36.reuse ;  /* 0x0000000a3f047c23 */ /* 0x100fe20008010824 */
[----:B------:R-:W-:Y:S01]  /*b900*/  FFMA.FTZ R86, R86, UR10, -R36 ;  /* 0x0000000a56567c23 */ /* 0x000fe20008010824 */
[----:B------:R-:W-:Y:S01]  /*b910*/  FADD.FTZ R40, R149, R38 ;  /* 0x0000002695287221 */ /* 0x000fe20000010000 */
[----:B------:R-:W-:Y:S01]  /*b920*/  FADD.FTZ R27, R45, R42 ;  /* 0x0000002a2d1b7221 */ /* 0x000fe20000010000 */
[----:B------:R-:W-:Y:S01]  /*b930*/  FFMA.FTZ R38, R67, UR10, -R36 ;  /* 0x0000000a43267c23 */ /* 0x000fe20008010824 */
[----:B------:R-:W2:Y:S01]  /*b940*/  MUFU.EX2 R24, R24 ;  /* 0x0000001800187308 */ /* 0x000ea20000000800 */
[----:B------:R-:W-:Y:S01]  /*b950*/  FADD.FTZ R5, R151, R40 ;  /* 0x0000002897057221 */ /* 0x000fe20000010000 */
[----:B------:R-:W-:Y:S01]  /*b960*/  FADD.FTZ R40, R138, R27 ;  /* 0x0000001b8a287221 */ /* 0x000fe20000010000 */
[----:B------:R-:W-:Y:S01]  /*b970*/  IMAD.U32 R31, RZ, RZ, UR26 ;  /* 0x0000001aff1f7e24 */ /* 0x000fe2000f8e00ff */
[----:B------:R-:W-:Y:S01]  /*b980*/  ISETP.GT.AND P2, PT, R8, UR45, PT ;  /* 0x0000002d08007c0c */ /* 0x000fe2000bf44270 */
[----:B---3--:R-:W-:Y:S01]  /*b990*/  FADD.FTZ R42, R20, R5 ;  /* 0x00000005142a7221 */ /* 0x008fe20000010000 */
[----:B------:R-:W-:Y:S01]  /*b9a0*/  FADD.FTZ R27, R49, R40 ;  /* 0x00000028311b7221 */ /* 0x000fe20000010000 */
[----:B------:R-:W-:Y:S01]  /*b9b0*/  FFMA.FTZ R40, R71, UR10, -R36 ;  /* 0x0000000a47287c23 */ /* 0x000fe20008010824 */
[----:B------:R-:W3:Y:S01]  /*b9c0*/  MUFU.EX2 R147, R147 ;  /* 0x0000009300937308 */ /* 0x000ee20000000800 */
[----:B-1----:R-:W-:Y:S01]  /*b9d0*/  FADD.FTZ R5, R145, R42 ;  /* 0x0000002a91057221 */ /* 0x002fe20000010000 */
[----:B------:R-:W-:Y:S01]  /*b9e0*/  FADD.FTZ R44, R132, R27 ;  /* 0x0000001b842c7221 */ /* 0x000fe20000010000 */
[----:B------:R-:W-:Y:S01]  /*b9f0*/  FFMA.FTZ R36, R87, UR10, -R36 ;  /* 0x0000000a57247c23 */ /* 0x000fe20008010824 */
[----:B------:R-:W-:Y:S01]  /*ba00*/  @!P1 LEA R31, R31, UR40, 0x3 ;  /* 0x000000281f1f9c11 */ /* 0x000fe2000f8e18ff */
[----:B------:R-:W-:Y:S01]  /*ba10*/  UMOV UR26, UR39 ;  /* 0x00000027001a7c82 */ /* 0x000fe20008000000 */
[----:B------:R-:W-:Y:S01]  /*ba20*/  FADD.FTZ R27, R53, R44 ;  /* 0x0000002c351b7221 */ /* 0x000fe20000010000 */
[----:B------:R-:W-:Y:S01]  /*ba30*/  F2FP.BF16.F32.PACK_AB R150, R21, R150 ;  /* 0x000000961596723e */ /* 0x000fe200000010ff */
[----:B------:R-:W1:Y:S01]  /*ba40*/  MUFU.EX2 R26, R26 ;  /* 0x0000001a001a7308 */ /* 0x000e620000000800 */
[----:B--2---:R-:W-:Y:S01]  /*ba50*/  FADD.FTZ R42, R24, R5 ;  /* 0x00000005182a7221 */ /* 0x004fe20000010000 */
[----:B------:R-:W-:Y:S01]  /*ba60*/  FADD.FTZ R44, R134, R27 ;  /* 0x0000001b862c7221 */ /* 0x000fe20000010000 */
[----:B------:R-:W-:Y:S01]  /*ba70*/  F2FP.BF16.F32.PACK_AB R134, R13, R134 ;  /* 0x000000860d86723e */ /* 0x000fe200000010ff */
[----:B------:R-:W-:Y:S01]  /*ba80*/  @!P1 VIADD R31, R31, 0x16860 ;  /* 0x000168601f1f9836 */ /* 0x000fe20000000000 */
[----:B------:R-:W-:Y:S01]  /*ba90*/  F2FP.BF16.F32.PACK_AB R144, R29, R144 ;  /* 0x000000901d90723e */ /* 0x000fe200000010ff */
[----:B------:R-:W-:Y:S01]  /*baa0*/  FADD.FTZ R27, R13, R44 ;  /* 0x0000002c0d1b7221 */ /* 0x000fe20000010000 */
[----:B------:R-:W-:Y:S01]  /*bab0*/  F2FP.BF16.F32.PACK_AB R146, R33, R146 ;  /* 0x000000922192723e */ /* 0x000fe200000010ff */
[----:B------:R-:W2:Y:S01]  /*bac0*/  MUFU.EX2 R141, R141 ;  /* 0x0000008d008d7308 */ /* 0x000ea20000000800 */
[----:B---3--:R-:W-:Y:S01]  /*bad0*/  FADD.FTZ R5, R147, R42 ;  /* 0x0000002a93057221 */ /* 0x008fe20000010000 */
[----:B------:R-:W-:Y:S01]  /*bae0*/  FADD.FTZ R44, R128, R27 ;  /* 0x0000001b802c7221 */ /* 0x000fe20000010000 */
[----:B------:R-:W-:Y:S01]  /*baf0*/  @!P1 PRMT R31, RZ, 0x654, R31 ;  /* 0x00000654ff1f9816 */ /* 0x000fe2000000001f */
[----:B------:R-:W-:Y:S01]  /*bb00*/  VIADD R8, R8, 0xffffffff ;  /* 0xffffffff08087836 */ /* 0x000fe20000000000 */
[----:B------:R-:W-:Y:S01]  /*bb10*/  F2FP.BF16.F32.PACK_AB R140, R37, R140 ;  /* 0x0000008c258c723e */ /* 0x000fe200000010ff */
[----:B------:R-:W-:Y:S01]  /*bb20*/  FADD.FTZ R27, R57, R44 ;  /* 0x0000002c391b7221 */ /* 0x000fe20000010000 */
[----:B------:R3:W-:Y:S01]  /*bb30*/  @!P1 SYNCS.ARRIVE.TRANS64.RED.A1T0 RZ, [R31+URZ], RZ ;  /* 0x000000ff1fff99a7 */ /* 0x0007e2000810043f */
[----:B------:R-:W4:Y:S01]  /*bb40*/  MUFU.EX2 R28, R28 ;  /* 0x0000001c001c7308 */ /* 0x000f220000000800 */
[----:B-1----:R-:W-:Y:S01]  /*bb50*/  FADD.FTZ R42, R26, R5 ;  /* 0x000000051a2a7221 */ /* 0x002fe20000010000 */
[----:B------:R-:W-:Y:S01]  /*bb60*/  FADD.FTZ R44, R130, R27 ;  /* 0x0000001b822c7221 */ /* 0x000fe20000010000 */
[----:B------:R-:W-:Y:S01]  /*bb70*/  F2FP.BF16.F32.PACK_AB R142, R41, R142 ;  /* 0x0000008e298e723e */ /* 0x000fe200000010ff */
[-C--:B------:R-:W-:Y:S01]  /*bb80*/  FMUL.FTZ R90, R90, R25.reuse ;  /* 0x000000195a5a7220 */ /* 0x080fe20000410000 */
[----:B------:R-:W-:Y:S01]  /*bb90*/  F2FP.BF16.F32.PACK_AB R136, R45, R136 ;  /* 0x000000882d88723e */ /* 0x000fe200000010ff */
[----:B------:R-:W-:Y:S01]  /*bba0*/  FADD.FTZ R15, R61, R44 ;  /* 0x0000002c3d0f7221 */ /* 0x000fe20000010000 */
[----:B------:R-:W-:Y:S01]  /*bbb0*/  F2FP.BF16.F32.PACK_AB R138, R49, R138 ;  /* 0x0000008a318a723e */ /* 0x000fe200000010ff */
[----:B------:R-:W1:Y:S01]  /*bbc0*/  MUFU.EX2 R143, R143 ;  /* 0x0000008f008f7308 */ /* 0x000e620000000800 */
[----:B--2---:R-:W-:Y:S01]  /*bbd0*/  FADD.FTZ R5, R141, R42 ;  /* 0x0000002a8d057221 */ /* 0x004fe20000010000 */
[----:B------:R-:W-:Y:S01]  /*bbe0*/  FADD.FTZ R44, R124, R15 ;  /* 0x0000000f7c2c7221 */ /* 0x000fe20000010000 */
[----:B------:R-:W-:Y:S01]  /*bbf0*/  F2FP.BF16.F32.PACK_AB R132, R53, R132 ;  /* 0x000000843584723e */ /* 0x000fe200000010ff */
[-C--:B------:R-:W-:Y:S01]  /*bc00*/  FMUL.FTZ R91, R91, R25.reuse ;  /* 0x000000195b5b7220 */ /* 0x080fe20000410000 */
[----:B------:R-:W-:Y:S01]  /*bc10*/  F2FP.BF16.F32.PACK_AB R128, R57, R128 ;  /* 0x000000803980723e */ /* 0x000fe200000010ff */
[----:B------:R-:W-:Y:S01]  /*bc20*/  FADD.FTZ R15, R65, R44 ;  /* 0x0000002c410f7221 */ /* 0x000fe20000010000 */
[----:B------:R-:W-:Y:S01]  /*bc30*/  F2FP.BF16.F32.PACK_AB R130, R61, R130 ;  /* 0x000000823d82723e */ /* 0x000fe200000010ff */
[----:B------:R-:W2:Y:S01]  /*bc40*/  MUFU.EX2 R30, R30 ;  /* 0x0000001e001e7308 */ /* 0x000ea20000000800 */
[----:B----4-:R-:W-:Y:S01]  /*bc50*/  FADD.FTZ R42, R28, R5 ;  /* 0x000000051c2a7221 */ /* 0x010fe20000010000 */
[----:B------:R-:W-:Y:S01]  /*bc60*/  F2FP.BF16.F32.PACK_AB R124, R65, R124 ;  /* 0x0000007c417c723e */ /* 0x000fe200000010ff */
[-C--:B------:R-:W-:Y:S01]  /*bc70*/  FMUL.FTZ R94, R94, R25.reuse ;  /* 0x000000195e5e7220 */ /* 0x080fe20000410000 */
[----:B------:R-:W-:Y:S01]  /*bc80*/  F2FP.BF16.F32.PACK_AB R149, R149, R14 ;  /* 0x0000000e9595723e */ /* 0x000fe200000010ff */
[----:B------:R-:W-:Y:S01]  /*bc90*/  FMUL.FTZ R95, R95, R25 ;  /* 0x000000195f5f7220 */ /* 0x000fe20000410000 */
[----:B------:R-:W-:Y:S01]  /*bca0*/  F2FP.BF16.F32.PACK_AB R151, R20, R151 ;  /* 0x000000971497723e */ /* 0x000fe200000010ff */
[----:B------:R-:W-:Y:S01]  /*bcb0*/  FMUL.FTZ R98, R98, R25 ;  /* 0x0000001962627220 */ /* 0x000fe20000410000 */
[----:B------:R-:W4:Y:S01]  /*bcc0*/  MUFU.EX2 R137, R137 ;  /* 0x0000008900897308 */ /* 0x000f220000000800 */
[----:B-1----:R-:W-:Y:S01]  /*bcd0*/  FADD.FTZ R5, R143, R42 ;  /* 0x0000002a8f057221 */ /* 0x002fe20000010000 */
[----:B------:R-:W-:Y:S01]  /*bce0*/  F2FP.BF16.F32.PACK_AB R145, R24, R145 ;  /* 0x000000911891723e */ /* 0x000fe200000010ff */
[----:B------:R-:W-:Y:S01]  /*bcf0*/  FMUL.FTZ R99, R99, R25 ;  /* 0x0000001963637220 */ /* 0x000fe20000410000 */
[----:B------:R-:W-:Y:S01]  /*bd00*/  F2FP.BF16.F32.PACK_AB R147, R26, R147 ;  /* 0x000000931a93723e */ /* 0x000fe200000010ff */
[----:B------:R-:W-:Y:S01]  /*bd10*/  FMUL.FTZ R102, R102, R25 ;  /* 0x0000001966667220 */ /* 0x000fe20000410000 */
[----:B------:R-:W-:Y:S01]  /*bd20*/  F2FP.BF16.F32.PACK_AB R141, R28, R141 ;  /* 0x0000008d1c8d723e */ /* 0x000fe200000010ff */
[----:B------:R-:W-:Y:S01]  /*bd30*/  FMUL.FTZ R103, R103, R25 ;  /* 0x0000001967677220 */ /* 0x000fe20000410000 */
[----:B------:R-:W1:Y:S01]  /*bd40*/  MUFU.EX2 R32, R32 ;  /* 0x0000002000207308 */ /* 0x000e620000000800 */
[C---:B--2---:R-:W-:Y:S01]  /*bd50*/  FADD.FTZ R42, R30.reuse, R5 ;  /* 0x000000051e2a7221 */ /* 0x044fe20000010000 */
[----:B------:R-:W-:Y:S01]  /*bd60*/  F2FP.BF16.F32.PACK_AB R143, R30, R143 ;  /* 0x0000008f1e8f723e */ /* 0x000fe200000010ff */
[-C--:B------:R-:W-:Y:S01]  /*bd70*/  FMUL.FTZ R106, R106, R25.reuse ;  /* 0x000000196a6a7220 */ /* 0x080fe20000410000 */
[-C--:B------:R-:W-:Y:S01]  /*bd80*/  FMUL.FTZ R107, R107, R25.reuse ;  /* 0x000000196b6b7220 */ /* 0x080fe20000410000 */
[-C--:B------:R-:W-:Y:S01]  /*bd90*/  FMUL.FTZ R110, R110, R25.reuse ;  /* 0x000000196e6e7220 */ /* 0x080fe20000410000 */
[-C--:B------:R-:W-:Y:S01]  /*bda0*/  FMUL.FTZ R111, R111, R25.reuse ;  /* 0x000000196f6f7220 */ /* 0x080fe20000410000 */
[-C--:B------:R-:W-:Y:S01]  /*bdb0*/  FMUL.FTZ R114, R114, R25.reuse ;  /* 0x0000001972727220 */ /* 0x080fe20000410000 */
[----:B------:R-:W2:Y:S01]  /*bdc0*/  MUFU.EX2 R139, R139 ;  /* 0x0000008b008b7308 */ /* 0x000ea20000000800 */
[----:B----4-:R-:W-:Y:S01]  /*bdd0*/  FADD.FTZ R5, R137, R42 ;  /* 0x0000002a89057221 */ /* 0x010fe20000010000 */
[-C--:B------:R-:W-:Y:S01]  /*bde0*/  FMUL.FTZ R115, R115, R25.reuse ;  /* 0x0000001973737220 */ /* 0x080fe20000410000 */
[-C--:B------:R-:W-:Y:S01]  /*bdf0*/  FMUL.FTZ R118, R118, R25.reuse ;  /* 0x0000001976767220 */ /* 0x080fe20000410000 */
[----:B------:R-:W-:Y:S01]  /*be00*/  FMUL.FTZ R119, R119, R25 ;  /* 0x0000001977777220 */ /* 0x000fe20000410000 */
[----:B------:R-:W-:-:S03]  /*be10*/  IMAD.MOV.U32 R11, RZ, RZ, R6 ;  /* 0x000000ffff0b7224 */ /* 0x000fc600078e0006 */
[----:B------:R-:W4:Y:S01]  /*be20*/  MUFU.EX2 R12, R55 ;  /* 0x00000037000c7308 */ /* 0x000f220000000800 */
[C---:B-1----:R-:W-:Y:S01]  /*be30*/  FADD.FTZ R42, R32.reuse, R5 ;  /* 0x00000005202a7221 */ /* 0x042fe20000010000 */
[----:B------:R-:W-:-:S06]  /*be40*/  F2FP.BF16.F32.PACK_AB R137, R32, R137 ;  /* 0x000000892089723e */ /* 0x000fcc00000010ff */
[----:B------:R-:W1:Y:S01]  /*be50*/  MUFU.EX2 R126, R126 ;  /* 0x0000007e007e7308 */ /* 0x000e620000000800 */
[----:B--2---:R-:W-:-:S07]  /*be60*/  FADD.FTZ R5, R139, R42 ;  /* 0x0000002a8b057221 */ /* 0x004fce0000010000 */
[----:B------:R-:W2:Y:S01]  /*be70*/  MUFU.EX2 R133, R133 ;  /* 0x0000008500857308 */ /* 0x000ea20000000800 */
[C---:B----4-:R-:W-:Y:S01]  /*be80*/  FADD.FTZ R42, R12.reuse, R5 ;  /* 0x000000050c2a7221 */ /* 0x050fe20000010000 */
[----:B------:R-:W-:Y:S01]  /*be90*/  F2FP.BF16.F32.PACK_AB R139, R12, R139 ;  /* 0x0000008b0c8b723e */ /* 0x000fe200000010ff */
[----:B------:R-:W-:-:S05]  /*bea0*/  IMAD.MOV.U32 R12, RZ, RZ, R9 ;  /* 0x000000ffff0c7224 */ /* 0x000fca00078e0009 */
[----:B------:R-:W4:Y:S01]  /*beb0*/  MUFU.EX2 R69, R69 ;  /* 0x0000004500457308 */ /* 0x000f220000000800 */
[----:B-1----:R-:W-:-:S07]  /*bec0*/  FADD.FTZ R44, R126, R15 ;  /* 0x0000000f7e2c7221 */ /* 0x002fce0000010000 */
[----:B------:R-:W1:Y:S01]  /*bed0*/  MUFU.EX2 R34, R34 ;  /* 0x0000002200227308 */ /* 0x000e620000000800 */
[----:B--2---:R-:W-:-:S07]  /*bee0*/  FADD.FTZ R5, R133, R42 ;  /* 0x0000002a85057221 */ /* 0x004fce0000010000 */
[----:B------:R-:W2:Y:S01]  /*bef0*/  MUFU.EX2 R120, R120 ;  /* 0x0000007800787308 */ /* 0x000ea20000000800 */
[C---:B----4-:R-:W-:Y:S01]  /*bf00*/  FADD.FTZ R15, R69.reuse, R44 ;  /* 0x0000002c450f7221 */ /* 0x050fe20000010000 */
[----:B------:R-:W-:-:S06]  /*bf10*/  F2FP.BF16.F32.PACK_AB R126, R69, R126 ;  /* 0x0000007e457e723e */ /* 0x000fcc00000010ff */
[----:B------:R-:W4:Y:S01]  /*bf20*/  MUFU.EX2 R135, R135 ;  /* 0x0000008700877308 */ /* 0x000f220000000800 */
[C---:B-1----:R-:W-:Y:S01]  /*bf30*/  FADD.FTZ R42, R34.reuse, R5 ;  /* 0x00000005222a7221 */ /* 0x042fe20000010000 */
[----:B------:R-:W-:-:S06]  /*bf40*/  F2FP.BF16.F32.PACK_AB R133, R34, R133 ;  /* 0x000000852285723e */ /* 0x000fcc00000010ff */
[----:B------:R-:W1:Y:S01]  /*bf50*/  MUFU.EX2 R73, R73 ;  /* 0x0000004900497308 */ /* 0x000e620000000800 */
[----:B--2---:R-:W-:-:S07]  /*bf60*/  FADD.FTZ R44, R120, R15 ;  /* 0x0000000f782c7221 */ /* 0x004fce0000010000 */
[----:B------:R-:W2:Y:S01]  /*bf70*/  MUFU.EX2 R4, R4 ;  /* 0x0000000400047308 */ /* 0x000ea20000000800 */
[----:B----4-:R-:W-:-:S07]  /*bf80*/  FADD.FTZ R5, R135, R42 ;  /* 0x0000002a87057221 */ /* 0x010fce0000010000 */
[----:B------:R-:W4:Y:S01]  /*bf90*/  MUFU.EX2 R122, R122 ;  /* 0x0000007a007a7308 */ /* 0x000f220000000800 */
[C---:B-1----:R-:W-:Y:S01]  /*bfa0*/  FADD.FTZ R13, R73.reuse, R44 ;  /* 0x0000002c490d7221 */ /* 0x042fe20000010000 */
[----:B------:R-:W-:-:S06]  /*bfb0*/  F2FP.BF16.F32.PACK_AB R120, R73, R120 ;  /* 0x000000784978723e */ /* 0x000fcc00000010ff */
[----:B------:R-:W1:Y:S01]  /*bfc0*/  MUFU.EX2 R129, R129 ;  /* 0x0000008100817308 */ /* 0x000e620000000800 */
[C---:B--2---:R-:W-:Y:S01]  /*bfd0*/  FADD.FTZ R42, R4.reuse, R5 ;  /* 0x00000005042a7221 */ /* 0x044fe20000010000 */
[----:B------:R-:W-:-:S06]  /*bfe0*/  F2FP.BF16.F32.PACK_AB R135, R4, R135 ;  /* 0x000000870487723e */ /* 0x000fcc00000010ff */
[----:B------:R-:W2:Y:S01]  /*bff0*/  MUFU.EX2 R38, R38 ;  /* 0x0000002600267308 */ /* 0x000ea20000000800 */
[----:B----4-:R-:W-:-:S07]  /*c000*/  FADD.FTZ R44, R122, R13 ;  /* 0x0000000d7a2c7221 */ /* 0x010fce0000010000 */
[----:B------:R-:W4:Y:S01]  /*c010*/  MUFU.EX2 R131, R131 ;  /* 0x0000008300837308 */ /* 0x000f220000000800 */
[----:B-1----:R-:W-:-:S07]  /*c020*/  FADD.FTZ R13, R129, R42 ;  /* 0x0000002a810d7221 */ /* 0x002fce0000010000 */
[----:B------:R-:W1:Y:S01]  /*c030*/  MUFU.EX2 R40, R40 ;  /* 0x0000002800287308 */ /* 0x000e620000000800 */
[C---:B--2---:R-:W-:Y:S01]  /*c040*/  FADD.FTZ R42, R38.reuse, R13 ;  /* 0x0000000d262a7221 */ /* 0x044fe20000010000 */
[----:B------:R-:W-:-:S06]  /*c050*/  F2FP.BF16.F32.PACK_AB R129, R38, R129 ;  /* 0x000000812681723e */ /* 0x000fcc00000010ff */
[----:B------:R-:W2:Y:S01]  /*c060*/  MUFU.EX2 R125, R125 ;  /* 0x0000007d007d7308 */ /* 0x000ea20000000800 */
[----:B----4-:R-:W-:-:S07]  /*c070*/  FADD.FTZ R13, R131, R42 ;  /* 0x0000002a830d7221 */ /* 0x010fce0000010000 */
[----:B------:R-:W4:Y:S01]  /*c080*/  MUFU.EX2 R75, R75 ;  /* 0x0000004b004b7308 */ /* 0x000f220000000800 */
[C---:B-1----:R-:W-:Y:S01]  /*c090*/  FADD.FTZ R42, R40.reuse, R13 ;  /* 0x0000000d282a7221 */ /* 0x042fe20000010000 */
[----:B------:R-:W-:-:S06]  /*c0a0*/  F2FP.BF16.F32.PACK_AB R131, R40, R131 ;  /* 0x000000832883723e */ /* 0x000fcc00000010ff */
[----:B------:R-:W1:Y:S01]  /*c0b0*/  MUFU.EX2 R127, R78 ;  /* 0x0000004e007f7308 */ /* 0x000e620000000800 */
[----:B--2---:R-:W-:-:S07]  /*c0c0*/  FADD.FTZ R42, R125, R42 ;  /* 0x0000002a7d2a7221 */ /* 0x004fce0000010000 */
[----:B------:R-:W2:Y:S01]  /*c0d0*/  MUFU.EX2 R79, R79 ;  /* 0x0000004f004f7308 */ /* 0x000ea20000000800 */
[C---:B----4-:R-:W-:Y:S01]  /*c0e0*/  FADD.FTZ R42, R75.reuse, R42 ;  /* 0x0000002a4b2a7221 */ /* 0x050fe20000010000 */
[----:B------:R-:W-:-:S06]  /*c0f0*/  F2FP.BF16.F32.PACK_AB R125, R75, R125 ;  /* 0x0000007d4b7d723e */ /* 0x000fcc00000010ff */
        /* <DEDUP_REMOVED lines=11> */
[----:B--2---:R-:W-:Y:S01]  /*c1b0*/  FADD.FTZ R42, R123, R42 ;  /* 0x0000002a7b2a7221 */ /* 0x004fe20000010000 */
[C---:B----4-:R-:W-:Y:S01]  /*c1c0*/  FADD.FTZ R5, R77.reuse, R44 ;  /* 0x0000002c4d057221 */ /* 0x050fe20000010000 */
[----:B------:R-:W-:Y:S02]  /*c1d0*/  F2FP.BF16.F32.PACK_AB R122, R77, R122 ;  /* 0x0000007a4d7a723e */ /* 0x000fe400000010ff */
[C---:B-1----:R-:W-:Y:S01]  /*c1e0*/  FADD.FTZ R4, R36.reuse, R42 ;  /* 0x0000002a24047221 */ /* 0x042fe20000010000 */
[----:B------:R-:W-:Y:S01]  /*c1f0*/  F2FP.BF16.F32.PACK_AB R123, R36, R123 ;  /* 0x0000007b247b723e */ /* 0x000fe200000010ff */
[----:B---3--:R-:W-:Y:S06]  /*c200*/  @P2 BRA `(.L_x_726) ;  /* 0xffffffd000dc2947 */ /* 0x008fec000383ffff */
.L_x_709:
[----:B------:R-:W-:Y:S06]  /*c210*/  BAR.ARV 0x8, 0x1a0 ;  /* 0x0206800000007b1d */ /* 0x000fec0000002000 */
[----:B------:R-:W-:Y:S05]  /*c220*/  @!P0 BRA `(.L_x_727) ;  /* 0x0000000000048947 */ /* 0x000fea0003800000 */
[----:B------:R-:W-:Y:S01]  /*c230*/  BPT.TRAP 0x1 ;  /* 0x000000040000795c */ /* 0x000fe20000300000 */
.L_x_727:
[----:B------:R-:W-:Y:S01]  /*c240*/  ULEA UR5, UR39, UR40, 0x3 ;  /* 0x0000002827057291 */ /* 0x000fe2000f8e183f */
[----:B------:R-:W-:-:S05]  /*c250*/  IMAD.U32 R0, RZ, RZ, UR37 ;  /* 0x00000025ff007e24 */ /* 0x000fca000f8e00ff */
[----:B------:R-:W-:-:S04]  /*c260*/  SHF.L.U32 R0, R0, 0x1f, RZ ;  /* 0x0000001f00007819 */ /* 0x000fc800000006ff */
[----:B------:R1:W2:Y:S01]  /*c270*/  SYNCS.PHASECHK.TRANS64.TRYWAIT P2, [UR5+0x16850], R0 ;  /* 0x01685000ff0075a7 */ /* 0x0002a20008040145 */
[----:B------:R-:W-:Y:S05]  /*c280*/  @!P0 BRA `(.L_x_728) ;  /* 0x0000000000048947 */ /* 0x000fea0003800000 */
[----:B------:R-:W-:Y:S01]  /*c290*/  BPT.TRAP 0x1 ;  /* 0x000000040000795c */ /* 0x000fe20000300000 */
.L_x_728:
[----:B--2---:R-:W-:Y:S05]  /*c2a0*/  @P2 BRA `(.L_x_729) ;  /* 0x0000000000082947 */ /* 0x004fea0003800000 */
[----:B------:R-:W2:Y:S02]  /*c2b0*/  SYNCS.PHASECHK.TRANS64.TRYWAIT P0, [UR5+0x16850], R0 ;  /* 0x01685000ff0075a7 */ /* 0x000ea40008000145 */
[----:B--2---:R-:W-:Y:S05]  /*c2c0*/  @!P0 BRA `(.L_x_730) ;  /* 0x0000004400588947 */ /* 0x004fea0003800000 */
.L_x_729:
[----:B------:R-:W-:Y:S01]  /*c2d0*/  UIADD3 UR40, UR40, 0x400, URZ ;  /* 0x0000040028287890 */ /* 0x000fe2000fffe03f */
[----:B------:R-:W-:Y:S01]  /*c2e0*/  WARPGROUP.ARRIVE ;  /* 0x00000000000079c5 */ /* 0x000fe20000000000 */
[----:B------:R-:W-:Y:S01]  /*c2f0*/  UMOV UR7, 0x40000040 ;  /* 0x4000004000077882 */ /* 0x000fe20000000000 */
[----:B-12---:R-:W1:Y:S01]  /*c300*/  SHFL.BFLY PT, R0, R5, 0x2, 0x1f ;  /* 0x0c401f0005007f89 */ /* 0x006e6200000e0000 */
[----:B------:R-:W-:Y:S01]  /*c310*/  USHF.R.U32.HI UR40, URZ, 0x4, UR40 ;  /* 0x000000043f287899 */ /* 0x000fe20008011628 */
[----:B------:R-:W-:Y:S01]  /*c320*/  IMAD.MOV.U32 R10, RZ, RZ, RZ ;  /* 0x000000ffff0a7224 */ /* 0x000fe200078e00ff */
[----:B------:R-:W-:Y:S01]  /*c330*/  UIADD3 UR36, UR36, 0x1, URZ ;  /* 0x0000000124247890 */ /* 0x000fe2000fffe03f */
[----:B------:R-:W2:Y:S01]  /*c340*/  SHFL.BFLY PT, R3, R4, 0x2, 0x1f ;  /* 0x0c401f0004037f89 */ /* 0x000ea200000e0000 */
[----:B------:R-:W-:Y:S01]  /*c350*/  ULOP3.LUT UR4, UR40, 0x3fff, URZ, 0xc0, !UPT ;  /* 0x00003fff28047892 */ /* 0x000fe2000f8ec03f */
[----:B------:R-:W-:Y:S02]  /*c360*/  IMAD.U32 R13, RZ, RZ, UR10 ;  /* 0x0000000aff0d7e24 */ /* 0x000fe4000f8e00ff */
[----:B------:R-:W-:Y:S01]  /*c370*/  IMAD.MOV.U32 R15, RZ, RZ, -0x800000 ;  /* 0xff800000ff0f7424 */ /* 0x000fe200078e00ff */
[----:B------:R-:W-:-:S02]  /*c380*/  ULEA UR4, UR39, UR4, 0xa ;  /* 0x0000000427047291 */ /* 0x000fc4000f8e503f */
[----:B------:R-:W-:-:S04]  /*c390*/  UIADD3 UR39, UR39, 0x1, URZ ;  /* 0x0000000127277890 */ /* 0x000fc8000fffe03f */
[----:B------:R-:W-:Y:S01]  /*c3a0*/  UISETP.NE.AND UP0, UPT, UR39, 0x2, UPT ;  /* 0x000000022700788c */ /* 0x000fe2000bf05270 */
[----:B------:R-:W-:Y:S02]  /*c3b0*/  UMOV UR6, UR4 ;  /* 0x0000000400067c82 */ /* 0x000fe40008000000 */
[----:B------:R-:W-:Y:S01]  /*c3c0*/  HGMMA.64x64x16.F32.BF16 R88, R148, gdesc[UR4].tnspB, R88, gsb0 ;  /* 0x40e0000494587df0 */ /* 0x000fe20008001858 */
[----:B------:R-:W-:Y:S01]  /*c3d0*/  UIADD3 UR6, UR4, 0x80, URZ ;  /* 0x0000008004067890 */ /* 0x000fe2000fffe03f */
[----:B------:R-:W-:Y:S01]  /*c3e0*/  UMOV UR7, 0x40000040 ;  /* 0x4000004000077882 */ /* 0x000fe20000000000 */
[----:B------:R-:W-:Y:S01]  /*c3f0*/  USEL UR39, UR39, URZ, UP0 ;  /* 0x0000003f27277287 */ /* 0x000fe20008000000 */
[----:B-1----:R-:W-:Y:S01]  /*c400*/  FADD.FTZ R0, R0, R5 ;  /* 0x0000000500007221 */ /* 0x002fe20000010000 */
[----:B------:R-:W-:Y:S02]  /*c410*/  IMAD.U32 R5, RZ, RZ, UR10 ;  /* 0x0000000aff057e24 */ /* 0x000fe4000f8e00ff */
[----:B--2---:R-:W-:Y:S01]  /*c420*/  FADD.FTZ R7, R3, R4 ;  /* 0x0000000403077221 */ /* 0x004fe20000010000 */
[----:B------:R-:W-:Y:S01]  /*c430*/  IMAD.MOV.U32 R4, RZ, RZ, RZ ;  /* 0x000000ffff047224 */ /* 0x000fe200078e00ff */
[----:B------:R-:W1:Y:S04]  /*c440*/  SHFL.BFLY PT, R3, R0, 0x1, 0x1f ;  /* 0x0c201f0000037f89 */ /* 0x000e6800000e0000 */
[----:B------:R-:W2:Y:S01]  /*c450*/  SHFL.BFLY PT, R8, R7, 0x1, 0x1f ;  /* 0x0c201f0007087f89 */ /* 0x000ea200000e0000 */
[----:B-1----:R-:W-:Y:S01]  /*c460*/  FADD.FTZ R11, R0, R3 ;  /* 0x00000003000b7221 */ /* 0x002fe20000010000 */
[----:B------:R-:W-:-:S02]  /*c470*/  IMAD.MOV.U32 R3, RZ, RZ, -0x800000 ;  /* 0xff800000ff037424 */ /* 0x000fc400078e00ff */
[----:B--2---:R-:W-:Y:S02]  /*c480*/  FADD.FTZ R12, R7, R8 ;  /* 0x00000008070c7221 */ /* 0x004fe40000010000 */
[----:B------:R-:W-:Y:S01]  /*c490*/  FSETP.NE.FTZ.AND P0, PT, R11, RZ, PT ;  /* 0x000000ff0b00720b */ /* 0x000fe20003f15000 */
[----:B------:R-:W-:Y:S02]  /*c4a0*/  IMAD.U32 R7, RZ, RZ, UR5 ;  /* 0x00000005ff077e24 */ /* 0x000fe4000f8e00ff */
[----:B------:R-:W-:Y:S02]  /*c4b0*/  FSETP.NE.FTZ.AND P2, PT, R12, RZ, PT ;  /* 0x000000ff0c00720b */ /* 0x000fe40003f55000 */
[----:B------:R-:W-:-:S05]  /*c4c0*/  @!P1 VIADD R7, R7, 0x16860 ;  /* 0x0001686007079836 */ /* 0x000fca0000000000 */
[----:B------:R-:W-:-:S03]  /*c4d0*/  @!P1 PRMT R7, RZ, 0x654, R7 ;  /* 0x00000654ff079816 */ /* 0x000fc60000000007 */
[----:B------:R-:W1:Y:S01]  /*c4e0*/  @P0 MUFU.LG2 R8, R11 ;  /* 0x0000000b00080308 */ /* 0x000e620000000c00 */
[----:B------:R-:W-:-:S07]  /*c4f0*/  @P0 FMUL.FTZ R5, R5, 0.69314718246459960938 ;  /* 0x3f31721805050820 */ /* 0x000fce0000410000 */
[----:B------:R-:W2:Y:S08]  /*c500*/  @P2 MUFU.LG2 R0, R12 ;  /* 0x0000000c00002308 */ /* 0x000eb00000000c00 */
[----:B------:R3:W4:Y:S01]  /*c510*/  @P0 MUFU.RCP R4, R11 ;  /* 0x0000000b00040308 */ /* 0x0007220000001000 */
[----:B-1----:R-:W-:-:S04]  /*c520*/  @P0 FMUL.FTZ R8, R8, 0.69314718246459960938 ;  /* 0x3f31721808080820 */ /* 0x002fc80000410000 */
[----:B------:R-:W-:Y:S01]  /*c530*/  @P0 FFMA.FTZ R15, R5, R6, R8 ;  /* 0x00000006050f0223 */ /* 0x000fe20000010008 */
[----:B------:R-:W-:Y:S02]  /*c540*/  PLOP3.LUT P0, PT, PT, PT, PT, 0x8, 0x0 ;  /* 0x000000000000781c */ /* 0x000fe40003f0e170 */
[----:B------:R-:W1:Y:S01]  /*c550*/  @P2 MUFU.RCP R10, R12 ;  /* 0x0000000c000a2308 */ /* 0x000e620000001000 */
[----:B------:R-:W-:Y:S02]  /*c560*/  WARPGROUP.DEPBAR.LE gsb0, 0x0 ;  /* 0x00008000000079c5 */ /* 0x000fe40000010000 */
[----:B------:R-:W-:Y:S01]  /*c570*/  WARPGROUP.ARRIVE ;  /* 0x00000000000079c5 */ /* 0x000fe20000000000 */
[----:B---3--:R-:W-:Y:S01]  /*c580*/  @P2 FMUL.FTZ R11, R13, 0.69314718246459960938 ;  /* 0x3f3172180d0b2820 */ /* 0x008fe20000410000 */
[----:B--2---:R-:W-:-:S04]  /*c590*/  @P2 FMUL.FTZ R0, R0, 0.69314718246459960938 ;  /* 0x3f31721800002820 */ /* 0x004fc80000410000 */
[----:B------:R-:W-:Y:S01]  /*c5a0*/  HGMMA.64x64x16.F32.BF16 R88, R144, gdesc[UR4].tnspB, R88, gsb0 ;  /* 0x40e0000490587df0 */ /* 0x000fe20008001858 */
[----:B------:R-:W-:Y:S01]  /*c5b0*/  UIADD3 UR6, UR4, 0x100, URZ ;  /* 0x0000010004067890 */ /* 0x000fe2000fffe03f */
[----:B------:R-:W-:Y:S01]  /*c5c0*/  @P2 FFMA.FTZ R3, R11, R9, R0 ;  /* 0x000000090b032223 */ /* 0x000fe20000010000 */
        /* <DEDUP_REMOVED lines=21> */
[----:B------:R-:W-:Y:S01]  /*c720*/  UIADD3 UR4, UR4, 0x380, URZ ;  /* 0x0000038004047890 */ /* 0x000fe2000fffe03f */
[----:B------:R-:W-:Y:S02]  /*c730*/  WARPGROUP.DEPBAR.LE gsb0, 0x0 ;  /* 0x00008000000079c5 */ /* 0x000fe40000010000 */
[----:B------:R-:W-:-:S06]  /*c740*/  WARPGROUP.ARRIVE ;  /* 0x00000000000079c5 */ /* 0x000fcc0000000000 */
[----:B------:R-:W-:Y:S01]  /*c750*/  HGMMA.64x64x16.F32.BF16 R88, R124, gdesc[UR4].tnspB, R88, gsb0 ;  /* 0x40e000047c587df0 */ /* 0x000fe20008001858 */
[----:B------:R-:W-:Y:S01]  /*c760*/  UMOV UR6, UR4 ;  /* 0x0000000400067c82 */ /* 0x000fe20008000000 */
[----:B------:R-:W-:Y:S01]  /*c770*/  UMOV UR7, 0x40000040 ;  /* 0x4000004000077882 */ /* 0x000fe20000000000 */
[----:B------:R-:W-:-:S04]  /*c780*/  USEL UR4, URZ, 0x1, UP0 ;  /* 0x000000013f047887 */ /* 0x000fc80008000000 */
[----:B------:R-:W-:Y:S01]  /*c790*/  ULOP3.LUT UR37, UR37, UR4, URZ, 0x3c, !UPT ;  /* 0x0000000425257292 */ /* 0x000fe2000f8e3c3f */
[----:B------:R-:W-:Y:S02]  /*c7a0*/  WARPGROUP.DEPBAR.LE gsb0, 0x0 ;  /* 0x00008000000079c5 */ /* 0x000fe40000010000 */
[----:B------:R-:W-:-:S06]  /*c7b0*/  WARPGROUP.ARRIVE ;  /* 0x00000000000079c5 */ /* 0x000fcc0000000000 */
[----:B------:R-:W-:Y:S03]  /*c7c0*/  HGMMA.64x64x16.F32.BF16 R88, R120, gdesc[UR4].tnspB, R88, gsb0 ;  /* 0x40e0000478587df0 */ /* 0x000fe60008001858 */
[----:B------:R-:W-:Y:S02]  /*c7d0*/  WARPGROUP.DEPBAR.LE gsb0, 0x0 ;  /* 0x00008000000079c5 */ /* 0x000fe40000010000 */
[----:B------:R2:W-:Y:S01]  /*c7e0*/  @!P1 SYNCS.ARRIVE.TRANS64.RED.A1T0 RZ, [R7+URZ], RZ ;  /* 0x000000ff07ff99a7 */ /* 0x0005e2000810043f */
        /* <DEDUP_REMOVED lines=16> */
[-C--:B-1----:R-:W-:Y:S01]  /*c8f0*/  FMUL.FTZ R90, R90, R10.reuse ;  /* 0x0000000a5a5a7220 */ /* 0x082fe20000410000 */
[-C--:B------:R-:W-:Y:S01]  /*c900*/  FMUL.FTZ R91, R91, R10.reuse ;  /* 0x0000000a5b5b7220 */ /* 0x080fe20000410000 */
[-C--:B------:R-:W-:Y:S01]  /*c910*/  FMUL.FTZ R94, R94, R10.reuse ;  /* 0x0000000a5e5e7220 */ /* 0x080fe20000410000 */
        /* <DEDUP_REMOVED lines=12> */
[----:B------:R-:W-:-:S07]  /*c9e0*/  FMUL.FTZ R119, R119, R10 ;  /* 0x0000000a77777220 */ /* 0x000fce0000410000 */
.L_x_660:
[----:B------:R-:W1:Y:S08]  /*c9f0*/  S2UR UR4, SR_CgaCtaId ;  /* 0x00000000000479c3 */ /* 0x000e700000008800 */
[----:B------:R-:W-:Y:S01]  /*ca00*/  BAR.SYNC.DEFER_BLOCKING 0x5, 0x1a0 ;  /* 0x0146800000007b1d */ /* 0x000fe20000010000 */
[----:B------:R-:W-:-:S05]  /*ca10*/  VIADD R8, R2, 0xffffff80 ;  /* 0xffffff8002087836 */ /* 0x000fca0000000000 */
[----:B------:R-:W-:Y:S02]  /*ca20*/  UMOV UR40, 0x400 ;  /* 0x0000040000287882 */ /* 0x000fe40000000000 */
[----:B-1----:R-:W-:-:S09]  /*ca30*/  ULEA UR40, UR4, UR40, 0x18 ;  /* 0x0000002804287291 */ /* 0x002fd2000f8ec03f */
[----:B------:R-:W1:Y:S02]  /*ca40*/  LDS R4, [UR40+0x168d0] ;  /* 0x0168d028ff047984 */ /* 0x000e640008000800 */
[----:B-1----:R-:W-:Y:S01]  /*ca50*/  R2UR UR4, R4 ;  /* 0x00000000040472ca */ /* 0x002fe200000e0000 */
[----:B------:R-:W-:Y:S06]  /*ca60*/  BAR.ARV 0x4, 0x1a0 ;  /* 0x0106800000007b1d */ /* 0x000fec0000002000 */
[----:B------:R-:W-:Y:S08]  /*ca70*/  @P0 BRA `(.L_x_731) ;  /* 0x0000000400a40947 */ /* 0x000ff00003800000 */
[----:B------:R-:W-:Y:S01]  /*ca80*/  SHF.R.S32.HI R11, RZ, 0x1f, R8 ;  /* 0x0000001fff0b7819 */ /* 0x000fe20000011408 */
[----:B------:R-:W-:Y:S01]  /*ca90*/  BAR.SYNC.DEFER_BLOCKING 0x1, 0x180 ;  /* 0x0046000000007b1d */ /* 0x000fe20000010000 */
[----:B------:R-:W-:Y:S01]  /*caa0*/  IADD3 R13, P3, R22, 0x20, RZ ;  /* 0x00000020160d7810 */ /* 0x000fe20007f7e0ff */
[----:B------:R-:W-:Y:S01]  /*cab0*/  USHF.R.S32.HI UR5, URZ, 0x1f, UR43 ;  /* 0x0000001f3f057899 */ /* 0x000fe2000801142b */
[-C--:B------:R-:W-:Y:S01]  /*cac0*/  LEA.HI R4, R11, R8.reuse, RZ, 0x7 ;  /* 0x000000080b047211 */ /* 0x080fe200078f38ff */
[----:B------:R-:W-:Y:S01]  /*cad0*/  VIADD R25, R18, UR42 ;  /* 0x0000002a12197c36 */ /* 0x000fe20008000000 */
[----:B------:R-:W-:Y:S01]  /*cae0*/  LOP3.LUT R12, R13, 0x380, RZ, 0xc0, !PT ;  /* 0x000003800d0c7812 */ /* 0x000fe200078ec0ff */
[----:B------:R-:W-:Y:S01]  /*caf0*/  ULDC.64 UR8, c[0x0][0xb70] ;  /* 0x0002dc0000087ab9 */ /* 0x000fe20000000a00 */
[----:B------:R-:W-:Y:S01]  /*cb00*/  LOP3.LUT R21, R4, 0xffffff80, RZ, 0xc0, !PT ;  /* 0xffffff8004157812 */ /* 0x000fe200078ec0ff */
[----:B------:R-:W-:Y:S01]  /*cb10*/  UIMAD UR5, UR5, UR8, URZ ;  /* 0x00000008050572a4 */ /* 0x000fe2000f8e023f */
[----:B------:R-:W-:Y:S01]  /*cb20*/  SHF.R.U64 R12, R12, 0x3, RZ ;  /* 0x000000030c0c7819 */ /* 0x000fe200000012ff */
[----:B------:R-:W-:Y:S01]  /*cb30*/  UIMAD.WIDE.U32 UR6, UR43, UR8, URZ ;  /* 0x000000082b0672a5 */ /* 0x000fe2000f8e003f */
[----:B------:R-:W-:Y:S01]  /*cb40*/  LEA.HI R24, R11, R8, RZ, 0x5 ;  /* 0x000000080b187211 */ /* 0x000fe200078f28ff */
[----:B------:R-:W-:Y:S01]  /*cb50*/  IMAD.IADD R21, R8, 0x1, -R21 ;  /* 0x0000000108157824 */ /* 0x000fe200078e0a15 */
[C---:B------:R-:W-:Y:S01]  /*cb60*/  LOP3.LUT R5, R22.reuse, 0x380, RZ, 0xc0, !PT ;  /* 0x0000038016057812 */ /* 0x040fe200078ec0ff */
[----:B------:R-:W-:Y:S01]  /*cb70*/  UIMAD UR5, UR43, UR9, UR5 ;  /* 0x000000092b0572a4 */ /* 0x000fe2000f8e0205 */
[----:B------:R-:W-:Y:S01]  /*cb80*/  IADD3 R11, P2, R22, 0x40, RZ ;  /* 0x00000040160b7810 */ /* 0x000fe20007f5e0ff */
[----:B------:R-:W-:Y:S01]  /*cb90*/  USHF.R.S32.HI UR8, URZ, 0x1f, UR44 ;  /* 0x0000001f3f087899 */ /* 0x000fe2000801142c */
[----:B------:R-:W-:Y:S01]  /*cba0*/  LOP3.LUT P0, RZ, R21, 0x3, RZ, 0xc0, !PT ;  /* 0x0000000315ff7812 */ /* 0x000fe2000780c0ff */
[----:B------:R-:W-:Y:S01]  /*cbb0*/  UIADD3 UR5, UR7, UR5, URZ ;  /* 0x0000000507057290 */ /* 0x000fe2000fffe03f */
[----:B------:R-:W1:Y:S01]  /*cbc0*/  LDC.64 R20, c[0x0][0xb78] ;  /* 0x0002de00ff147b82 */ /* 0x000e620000000a00 */
[----:B------:R-:W-:-:S02]  /*cbd0*/  LOP3.LUT R12, R12, R13, RZ, 0x3c, !PT ;  /* 0x0000000d0c0c7212 */ /* 0x000fc400078e3cff */
[----:B------:R-:W-:Y:S02]  /*cbe0*/  IADD3 R13, P1, R22, 0x60, RZ ;  /* 0x00000060160d7810 */ /* 0x000fe40007f3e0ff */
[----:B------:R-:W-:Y:S02]  /*cbf0*/  SHF.R.U64 R5, R5, 0x3, RZ ;  /* 0x0000000305057819 */ /* 0x000fe400000012ff */
[----:B------:R-:W-:Y:S02]  /*cc00*/  LOP3.LUT R10, R11, 0x380, RZ, 0xc0, !PT ;  /* 0x000003800b0a7812 */ /* 0x000fe400078ec0ff */
[----:B------:R-:W-:Y:S02]  /*cc10*/  LOP3.LUT R8, R13, 0x380, RZ, 0xc0, !PT ;  /* 0x000003800d087812 */ /* 0x000fe400078ec0ff */
[----:B------:R-:W-:Y:S01]  /*cc20*/  LOP3.LUT R4, R5, R22, RZ, 0x3c, !PT ;  /* 0x0000001605047212 */ /* 0x000fe200078e3cff */
[----:B------:R-:W-:Y:S01]  /*cc30*/  IMAD.MOV.U32 R5, RZ, RZ, R23 ;  /* 0x000000ffff057224 */ /* 0x000fe200078e0017 */
[----:B------:R-:W-:-:S02]  /*cc40*/  SHF.R.U64 R10, R10, 0x3, RZ ;  /* 0x000000030a0a7819 */ /* 0x000fc400000012ff */
[----:B------:R-:W-:Y:S02]  /*cc50*/  SHF.R.U64 R8, R8, 0x3, RZ ;  /* 0x0000000308087819 */ /* 0x000fe400000012ff */
[----:B------:R-:W-:Y:S01]  /*cc60*/  LOP3.LUT R10, R10, R11, RZ, 0x3c, !PT ;  /* 0x0000000b0a0a7212 */ /* 0x000fe200078e3cff */
[--C-:B------:R-:W-:Y:S01]  /*cc70*/  IMAD.X R11, RZ, RZ, R23.reuse, P2 ;  /* 0x000000ffff0b7224 */ /* 0x100fe200010e0617 */
[----:B------:R-:W-:Y:S01]  /*cc80*/  F2FP.BF16.F32.PACK_AB R6, R6, R9 ;  /* 0x000000090606723e */ /* 0x000fe200000010ff */
[----:B------:R-:W-:Y:S01]  /*cc90*/  IMAD.X R9, RZ, RZ, R23, P1 ;  /* 0x000000ffff097224 */ /* 0x000fe200008e0617 */
[----:B------:R-:W-:Y:S02]  /*cca0*/  MOV R14, R4 ;  /* 0x00000004000e7202 */ /* 0x000fe40000000f00 */
[----:B------:R-:W-:Y:S01]  /*ccb0*/  F2FP.BF16.F32.PACK_AB R4, R89, R0 ;  /* 0x000000005904723e */ /* 0x000fe200000010ff */
[----:B-1----:R-:W-:Y:S01]  /*ccc0*/  IMAD R0, R20, UR8, RZ ;  /* 0x0000000814007c24 */ /* 0x002fe2000f8e02ff */
[----:B------:R-:W-:-:S02]  /*ccd0*/  F2FP.BF16.F32.PACK_AB R5, R91, R90 ;  /* 0x0000005a5b05723e */ /* 0x000fc400000010ff */
[----:B------:R-:W-:Y:S01]  /*cce0*/  F2FP.BF16.F32.PACK_AB R7, R7, R94 ;  /* 0x0000005e0707723e */ /* 0x000fe200000010ff */
[----:B------:R-:W-:Y:S01]  /*ccf0*/  IMAD R0, R21, UR44, R0 ;  /* 0x0000002c15007c24 */ /* 0x000fe2000f8e0200 */
[----:B------:R-:W-:Y:S01]  /*cd00*/  LOP3.LUT R8, R8, R13, RZ, 0x3c, !PT ;  /* 0x0000000d08087212 */ /* 0x000fe200078e3cff */
[----:B------:R-:W-:Y:S01]  /*cd10*/  IMAD.X R13, RZ, RZ, R23, P3 ;  /* 0x000000ffff0d7224 */ /* 0x000fe200018e0617 */
[----:B------:R-:W-:Y:S01]  /*cd20*/  MOV R11, R10 ;  /* 0x0000000a000b7202 */ /* 0x000fe20000000f00 */
[----:B------:R1:W-:Y:S01]  /*cd30*/  STSM.16.M88.4 [R14], R4 ;  /* 0x000000040e007844 */ /* 0x0003e20000000200 */
[----:B------:R-:W-:Y:S01]  /*cd40*/  MOV R10, R8 ;  /* 0x00000008000a7202 */ /* 0x000fe20000000f00 */
[----:B------:R-:W-:Y:S01]  /*cd50*/  IMAD.U32 R9, RZ, RZ, UR7 ;  /* 0x00000007ff097e24 */ /* 0x000fe2000f8e00ff */
[----:B------:R-:W-:Y:S01]  /*cd60*/  F2FP.BF16.F32.PACK_AB R104, R105, R104 ;  /* 0x000000686968723e */ /* 0x000fe200000010ff */
[----:B------:R-:W-:Y:S01]  /*cd70*/  IMAD.U32 R8, RZ, RZ, UR6 ;  /* 0x00000006ff087e24 */ /* 0x000fe2000f8e00ff */
[----:B------:R-:W-:Y:S01]  /*cd80*/  MOV R12, R12 ;  /* 0x0000000c000c7202 */ /* 0x000fe20000000f00 */
[----:B------:R-:W-:Y:S01]  /*cd90*/  IMAD.U32 R9, RZ, RZ, UR5 ;  /* 0x00000005ff097e24 */ /* 0x000fe2000f8e00ff */
[----:B------:R-:W-:Y:S01]  /*cda0*/  F2FP.BF16.F32.PACK_AB R105, R107, R106 ;  /* 0x0000006a6b69723e */ /* 0x000fe200000010ff */
[----:B------:R-:W-:Y:S01]  /*cdb0*/  VIADD R13, R25, 0x8 ;  /* 0x00000008190d7836 */ /* 0x000fe20000000000 */
[----:B------:R-:W-:Y:S01]  /*cdc0*/  F2FP.BF16.F32.PACK_AB R112, R113, R112 ;  /* 0x000000707170723e */ /* 0x000fe200000010ff */
[----:B------:R-:W-:Y:S01]  /*cdd0*/  IMAD.WIDE.U32 R8, R20, UR44, R8 ;  /* 0x0000002c14087c25 */ /* 0x000fe2000f8e0008 */
[----:B------:R-:W-:Y:S01]  /*cde0*/  F2FP.BF16.F32.PACK_AB R106, R109, R108 ;  /* 0x0000006c6d6a723e */ /* 0x000fe200000010ff */
[----:B------:R-:W-:Y:S01]  /*cdf0*/  ULDC UR5, c[0x0][0xa88] ;  /* 0x0002a20000057ab9 */ /* 0x000fe20000000800 */
[----:B------:R-:W-:Y:S01]  /*ce00*/  F2FP.BF16.F32.PACK_AB R107, R111, R110 ;  /* 0x0000006e6f6b723e */ /* 0x000fe200000010ff */
[----:B------:R-:W-:Y:S01]  /*ce10*/  ULDC.64 UR6, c[0x0][0xb40] ;  /* 0x0002d00000067ab9 */ /* 0x000fe20000000a00 */
[----:B------:R-:W-:-:S02]  /*ce20*/  F2FP.BF16.F32.PACK_AB R113, R115, R114 ;  /* 0x000000727371723e */ /* 0x000fc400000010ff */
[----:B-1----:R-:W-:Y:S02]  /*ce30*/  F2FP.BF16.F32.PACK_AB R4, R97, R96 ;  /* 0x000000606104723e */ /* 0x002fe400000010ff */
[----:B------:R-:W-:Y:S02]  /*ce40*/  F2FP.BF16.F32.PACK_AB R5, R99, R98 ;  /* 0x000000626305723e */ /* 0x000fe400000010ff */
[----:B------:R-:W-:Y:S02]  /*ce50*/  F2FP.BF16.F32.PACK_AB R6, R101, R100 ;  /* 0x000000646506723e */ /* 0x000fe400000010ff */
[----:B------:R-:W-:Y:S02]  /*ce60*/  F2FP.BF16.F32.PACK_AB R7, R103, R102 ;  /* 0x000000666707723e */ /* 0x000fe400000010ff */
[----:B------:R-:W-:Y:S02]  /*ce70*/  F2FP.BF16.F32.PACK_AB R114, R117, R116 ;  /* 0x000000747572723e */ /* 0x000fe400000010ff */
[----:B------:R-:W-:Y:S01]  /*ce80*/  F2FP.BF16.F32.PACK_AB R115, R119, R118 ;  /* 0x000000767773723e */ /* 0x000fe200000010ff */
[----:B------:R1:W-:Y:S01]  /*ce90*/  STSM.16.M88.4 [R12], R4 ;  /* 0x000000040c007844 */ /* 0x0003e20000000200 */
[----:B------:R-:W-:-:S02]  /*cea0*/  ISETP.GE.OR P1, PT, R13, UR5, P0 ;  /* 0x000000050d007c0c */ /* 0x000fc40008726670 */
[----:B------:R-:W-:Y:S01]  /*ceb0*/  SHF.R.S32.HI R13, RZ, 0x1f, R25 ;  /* 0x0000001fff0d7819 */ /* 0x000fe20000011419 */
[----:B------:R-:W-:Y:S01]  /*cec0*/  STSM.16.M88.4 [R11], R104 ;  /* 0x000000680b007844 */ /* 0x000fe20000000200 */
[----:B------:R-:W-:Y:S02]  /*ced0*/  SHF.R.S32.HI R24, RZ, 0x5, R24 ;  /* 0x00000005ff187819 */ /* 0x000fe40000011418 */
[C---:B------:R-:W-:Y:S01]  /*cee0*/  ISETP.GE.OR P0, PT, R25.reuse, UR5, P0 ;  /* 0x0000000519007c0c */ /* 0x040fe20008706670 */
[----:B------:R-:W-:Y:S01]  /*cef0*/  STSM.16.M88.4 [R10], R112 ;  /* 0x000000700a007844 */ /* 0x000fe20000000200 */
[----:B------:R-:W-:Y:S01]  /*cf00*/  @!PT LDS RZ, [RZ] ;  /* 0x00000000fffff984 */ /* 0x000fe20000000800 */
[----:B------:R-:W-:Y:S01]  /*cf10*/  @!PT LDS RZ, [RZ] ;  /* 0x00000000fffff984 */ /* 0x000fe20000000800 */
[----:B------:R-:W-:Y:S01]  /*cf20*/  @!PT LDS RZ, [RZ] ;  /* 0x00000000fffff984 */ /* 0x000fe20000000800 */
[----:B------:R-:W-:Y:S01]  /*cf30*/  @!PT LDS RZ, [RZ] ;  /* 0x00000000fffff984 */ /* 0x000fe20000000800 */
[----:B------:R2:W-:Y:S06]  /*cf40*/  MEMBAR.ALL.CTA ;  /* 0x0000000000007992 */ /* 0x0005ec0000008000 */
[----:B--2---:R-:W2:Y:S02]  /*cf50*/  FENCE.VIEW.ASYNC.S ;  /* 0x00000000000073c6 */ /* 0x004ea40000000000 */
[----:B--2---:R-:W-:Y:S06]  /*cf60*/  BAR.ARV 0x1, 0x1a0 ;  /* 0x0046800000007b1d */ /* 0x004fec0000002000 */
[----:B-1----:R-:W-:-:S04]  /*cf70*/  IADD3 R5, P2, R25, R8, RZ ;  /* 0x0000000819057210 */ /* 0x002fc80007f5e0ff */
[----:B------:R-:W-:Y:S02]  /*cf80*/  IADD3.X R8, R13, R9, R0, P2, !PT ;  /* 0x000000090d087210 */ /* 0x000fe400017fe400 */
[----:B------:R-:W1:Y:S01]  /*cf90*/  SHFL.IDX PT, R0, R24, RZ, 0x1f ;  /* 0x00001fff18007589 */ /* 0x000e6200000e0000 */
[----:B------:R-:W-:-:S04]  /*cfa0*/  LEA R4, P2, R5, UR6, 0x2 ;  /* 0x0000000605047c11 */ /* 0x000fc8000f8410ff */
[----:B------:R-:W-:-:S05]  /*cfb0*/  LEA.HI.X R5, R5, UR7, R8, 0x2, P2 ;  /* 0x0000000705057c11 */ /* 0x000fca00090f1408 */
[----:B------:R2:W-:Y:S04]  /*cfc0*/  @!P1 STG.E desc[UR50][R4.64+0x20], R3 ;  /* 0x0000200304009986 */ /* 0x0005e8000c101932 */
[----:B------:R2:W-:Y:S01]  /*cfd0*/  @!P0 STG.E desc[UR50][R4.64], R15 ;  /* 0x0000000f04008986 */ /* 0x0005e2000c101932 */
[----:B-1----:R-:W-:-:S13]  /*cfe0*/  ISETP.NE.AND P0, PT, R0, 0xb, PT ;  /* 0x0000000b0000780c */ /* 0x002fda0003f05270 */
[----:B--2---:R-:W-:Y:S05]  /*cff0*/  @P0 BRA `(.L_x_732) ;  /* 0x0000000800280947 */ /* 0x004fea0003800000 */
[----:B------:R-:W-:Y:S01]  /*d000*/  BAR.SYNC.DEFER_BLOCKING 0x1, 0x1a0 ;  /* 0x0046800000007b1d */ /* 0x000fe20000010000 */
[----:B------:R-:W-:-:S05]  /*d010*/  ELECT P0, URZ, PT ;  /* 0x00000000003f782f */ /* 0x000fca0003800000 */
[----:B------:R-:W-:Y:S08]  /*d020*/  BSSY B0, `(.L_x_733) ;  /* 0x000000d000007945 */ /* 0x000ff00003800000 */
[----:B------:R-:W-:Y:S05]  /*d030*/  @!P0 BRA `(.L_x_734) ;  /* 0x00000000002c8947 */ /* 0x000fea0003800000 */
[----:B------:R-:W-:Y:S01]  /*d040*/  ULDC.64 UR6, c[0x0][0x198] ;  /* 0x0000660000067ab9 */ /* 0x000fe20000000a00 */
[----:B------:R-:W-:Y:S01]  /*d050*/  UMOV UR41, URZ ;  /* 0x0000003f00297c82 */ /* 0x000fe20008000000 */
[----:B------:R-:W-:Y:S01]  /*d060*/  UIADD3 UR6, UP0, UR6, 0x9f0, URZ ;  /* 0x000009f006067890 */ /* 0x000fe2000ff1e03f */
[----:B------:R-:W-:Y:S01]  /*d070*/  UMOV UR45, URZ ;  /* 0x0000003f002d7c82 */ /* 0x000fe20008000000 */
[----:B------:R-:W-:Y:S02]  /*d080*/  UIADD3 UR5, UR40, 0x16820, URZ ;  /* 0x0001682028057890 */ /* 0x000fe4000fffe03f */
[----:B------:R-:W-:Y:S02]  /*d090*/  UIADD3.X UR7, URZ, UR7, URZ, UP0, !UPT ;  /* 0x000000073f077290 */ /* 0x000fe400087fe43f */
[----:B------:R-:W-:-:S07]  /*d0a0*/  UPRMT UR5, URZ, 0x654, UR5 ;  /* 0x000006543f057896 */ /* 0x000fce0008000005 */
[----:B------:R1:W-:Y:S01]  /*d0b0*/  UTMASTG.5D [UR40], [UR6] ;  /* 0x00000028060073b5 */ /* 0x0003e20008020000 */
[----:B------:R0:W-:Y:S01]  /*d0c0*/  UTMACMDFLUSH ;  /* 0x00000000000079b7 */ /* 0x0001e20000000000 */
[----:B------:R-:W-:-:S04]  /*d0d0*/  DEPBAR.LE SB0, 0x0 ;  /* 0x000080000000791a */ /* 0x000fc80000000000 */
[----:B-1----:R-:W-:Y:S01]  /*d0e0*/  SYNCS.ARRIVE.TRANS64.RED.A1T0 RZ, [UR5], RZ ;  /* 0x000000ffffff79a7 */ /* 0x002fe20008100405 */
.L_x_734:
[----:B------:R-:W-:Y:S05]  /*d0f0*/  BSYNC B0 ;  /* 0x0000000000007941 */ /* 0x000fea0003800000 */
.L_x_733:
[----:B------:R-:W-:Y:S05]  /*d100*/  BRA `(.L_x_732) ;  /* 0x0000000400e47947 */ /* 0x000fea0003800000 */
.L_x_731:
[----:B------:R-:W1:Y:S01]  /*d110*/  LDC.64 R12, c[0x0][0xae0] ;  /* 0x0002b800ff0c7b82 */ /* 0x000e620000000a00 */
[----:B------:R-:W-:Y:S01]  /*d120*/  SHF.R.S32.HI R3, RZ, 0x1f, R8 ;  /* 0x0000001fff037819 */ /* 0x000fe20000011408 */
[----:B------:R-:W-:Y:S01]  /*d130*/  USHF.R.S32.HI UR5, URZ, 0x1f, UR43 ;  /* 0x0000001f3f057899 */ /* 0x000fe2000801142b */
[----:B------:R-:W-:Y:S01]  /*d140*/  ISETP.GT.AND P0, PT, R8, 0xbf, PT ;  /* 0x000000bf0800780c */ /* 0x000fe20003f04270 */
[----:B------:R-:W-:Y:S01]  /*d150*/  USHF.R.S32.HI UR6, URZ, 0x1f, UR44 ;  /* 0x0000001f3f067899 */ /* 0x000fe2000801142c */
[----:B------:R-:W-:Y:S01]  /*d160*/  LEA.HI R26, R3, R8, RZ, 0x3 ;  /* 0x00000008031a7211 */ /* 0x000fe200078f18ff */
[----:B------:R-:W-:Y:S02]  /*d170*/  BSSY B0, `(.L_x_735) ;  /* 0x000001f000007945 */ /* 0x000fe40003800000 */
[----:B------:R-:W2:Y:S01]  /*d180*/  LDC R11, c[0x0][0xdac] ;  /* 0x00036b00ff0b7b82 */ /* 0x000ea20000000800 */
[----:B------:R-:W-:-:S05]  /*d190*/  LOP3.LUT R3, R26, 0x1ffffff8, RZ, 0xc0, !PT ;  /* 0x1ffffff81a037812 */ /* 0x000fca00078ec0ff */
[----:B------:R-:W-:Y:S02]  /*d1a0*/  IMAD.IADD R3, R8, 0x1, -R3 ;  /* 0x0000000108037824 */ /* 0x000fe400078e0a03 */
[----:B------:R-:W3:Y:S02]  /*d1b0*/  LDC.64 R24, c[0x0][0xa88] ;  /* 0x0002a200ff187b82 */ /* 0x000ee40000000a00 */
[----:B------:R-:W-:-:S05]  /*d1c0*/  IMAD.SHL.U32 R8, R3, 0x8, RZ ;  /* 0x0000000803087824 */ /* 0x000fca00078e00ff */
[----:B------:R-:W-:Y:S01]  /*d1d0*/  SHF.R.S32.HI R9, RZ, 0x1f, R8 ;  /* 0x0000001fff097819 */ /* 0x000fe20000011408 */
[----:B------:R-:W4:Y:S01]  /*d1e0*/  LDC.64 R14, c[0x0][0xae8] ;  /* 0x0002ba00ff0e7b82 */ /* 0x000f220000000a00 */
[----:B-1----:R-:W-:Y:S01]  /*d1f0*/  IMAD R10, R12, UR5, RZ ;  /* 0x000000050c0a7c24 */ /* 0x002fe2000f8e02ff */
[----:B------:R-:W-:Y:S06]  /*d200*/  @P0 BRA `(.L_x_736) ;  /* 0x0000000000540947 */ /* 0x000fec0003800000 */
[----:B------:R-:W-:Y:S01]  /*d210*/  IMAD.U32 R5, RZ, RZ, UR42 ;  /* 0x0000002aff057e24 */ /* 0x000fe2000f8e00ff */
[----:B------:R-:W-:-:S04]  /*d220*/  ULDC UR7, c[0x0][0xa88] ;  /* 0x0002a20000077ab9 */ /* 0x000fc80000000800 */
[----:B------:R-:W-:-:S04]  /*d230*/  IADD3 R4, R5, -0x80, R2 ;  /* 0xffffff8005047810 */ /* 0x000fc80007ffe002 */
[----:B------:R-:W-:-:S13]  /*d240*/  ISETP.GE.AND P0, PT, R4, UR7, PT ;  /* 0x0000000704007c0c */ /* 0x000fda000bf06270 */
[----:B------:R-:W-:Y:S05]  /*d250*/  @P0 BRA `(.L_x_736) ;  /* 0x0000000000400947 */ /* 0x000fea0003800000 */
[----:B------:R-:W1:Y:S01]  /*d260*/  LDC.64 R6, c[0x0][0xb70] ;  /* 0x0002dc00ff067b82 */ /* 0x000e620000000a00 */
[----:B------:R-:W-:Y:S01]  /*d270*/  SHF.R.S32.HI R5, RZ, 0x1f, R4 ;  /* 0x0000001fff057819 */ /* 0x000fe20000011404 */
[----:B------:R-:W-:-:S06]  /*d280*/  ULDC.64 UR8, c[0x0][0xb40] ;  /* 0x0002d00000087ab9 */ /* 0x000fcc0000000a00 */
[----:B------:R-:W5:Y:S01]  /*d290*/  LDC.64 R20, c[0x0][0xb78] ;  /* 0x0002de00ff147b82 */ /* 0x000f620000000a00 */
[C---:B-1----:R-:W-:Y:S02]  /*d2a0*/  IMAD R0, R6.reuse, UR5, RZ ;  /* 0x0000000506007c24 */ /* 0x042fe4000f8e02ff */
[----:B------:R-:W-:-:S04]  /*d2b0*/  IMAD.WIDE.U32 R4, R6, UR43, R4 ;  /* 0x0000002b06047c25 */ /* 0x000fc8000f8e0004 */
[----:B------:R-:W-:Y:S02]  /*d2c0*/  IMAD R3, R7, UR43, R0 ;  /* 0x0000002b07037c24 */ /* 0x000fe4000f8e0200 */
[C---:B-----5:R-:W-:Y:S02]  /*d2d0*/  IMAD R0, R20.reuse, UR6, RZ ;  /* 0x0000000614007c24 */ /* 0x060fe4000f8e02ff */
[----:B------:R-:W-:Y:S02]  /*d2e0*/  IMAD.IADD R5, R5, 0x1, R3 ;  /* 0x0000000105057824 */ /* 0x000fe400078e0203 */
[----:B------:R-:W-:Y:S02]  /*d2f0*/  IMAD R3, R21, UR44, R0 ;  /* 0x0000002c15037c24 */ /* 0x000fe4000f8e0200 */
[----:B------:R-:W-:-:S04]  /*d300*/  IMAD.WIDE.U32 R4, R20, UR44, R4 ;  /* 0x0000002c14047c25 */ /* 0x000fc8000f8e0004 */
[----:B------:R-:W-:Y:S01]  /*d310*/  IMAD.IADD R3, R5, 0x1, R3 ;  /* 0x0000000105037824 */ /* 0x000fe200078e0203 */
[----:B------:R-:W-:-:S04]  /*d320*/  LEA R6, P0, R4, UR8, 0x2 ;  /* 0x0000000804067c11 */ /* 0x000fc8000f8010ff */
[----:B------:R-:W-:Y:S01]  /*d330*/  LEA.HI.X R7, R4, UR9, R3, 0x2, P0 ;  /* 0x0000000904077c11 */ /* 0x000fe200080f1403 */
[----:B------:R-:W-:-:S05]  /*d340*/  IMAD.MOV.U32 R3, RZ, RZ, -0x800000 ;  /* 0xff800000ff037424 */ /* 0x000fca00078e00ff */
[----:B------:R1:W-:Y:S03]  /*d350*/  STG.E desc[UR50][R6.64], R3 ;  /* 0x0000000306007986 */ /* 0x0003e6000c101932 */
.L_x_736:
[----:B------:R-:W-:Y:S05]  /*d360*/  BSYNC B0 ;  /* 0x0000000000007941 */ /* 0x000fea0003800000 */
.L_x_735:
[----:B------:R-:W-:Y:S01]  /*d370*/  ULOP3.LUT UR48, URZ, UR48, URZ, 0x33, !UPT ;  /* 0x000000303f307292 */ /* 0x000fe2000f8e333f */
[----:B-1----:R-:W-:Y:S01]  /*d380*/  IMAD R3, R13, UR43, R10 ;  /* 0x0000002b0d037c24 */ /* 0x002fe2000f8e020a */
[----:B------:R-:W-:Y:S01]  /*d390*/  SHF.R.S32.HI R4, RZ, 0x3, R26 ;  /* 0x00000003ff047819 */ /* 0x000fe2000001141a */
[----:B------:R-:W-:Y:S01]  /*d3a0*/  IMAD.WIDE.U32 R6, R12, UR43, R8 ;  /* 0x0000002b0c067c25 */ /* 0x000fe2000f8e0008 */
[----:B---3--:R-:W-:Y:S01]  /*d3b0*/  ISETP.GE.AND P0, PT, R8, R25, PT ;  /* 0x000000190800720c */ /* 0x008fe20003f06270 */
[----:B------:R-:W-:Y:S02]  /*d3c0*/  BSSY B0, `(.L_x_737) ;  /* 0x000001d000007945 */ /* 0x000fe40003800000 */
[----:B--2---:R-:W-:Y:S02]  /*d3d0*/  VIADD R11, R11, UR48 ;  /* 0x000000300b0b7c36 */ /* 0x004fe40008000000 */
[----:B------:R-:W-:Y:S02]  /*d3e0*/  IMAD.IADD R7, R7, 0x1, R3 ;  /* 0x0000000107077824 */ /* 0x000fe400078e0203 */
[----:B------:R-:W-:-:S02]  /*d3f0*/  IMAD R8, R11, -0xc0, R24 ;  /* 0xffffff400b087824 */ /* 0x000fc400078e0218 */
[C---:B------:R-:W-:Y:S02]  /*d400*/  VIADD R0, R4.reuse, 0x30 ;  /* 0x0000003004007836 */ /* 0x040fe40000000000 */
[C---:B------:R-:W-:Y:S02]  /*d410*/  VIADD R3, R4.reuse, 0x60 ;  /* 0x0000006004037836 */ /* 0x040fe40000000000 */
[----:B------:R-:W-:Y:S01]  /*d420*/  VIADD R5, R4, 0x90 ;  /* 0x0000009004057836 */ /* 0x000fe20000000000 */
[-C--:B------:R-:W-:Y:S01]  /*d430*/  ISETP.GE.OR P3, PT, R0, R8.reuse, P0 ;  /* 0x000000080000720c */ /* 0x080fe20000766670 */
[----:B----4-:R-:W-:Y:S01]  /*d440*/  IMAD R0, R14, UR6, RZ ;  /* 0x000000060e007c24 */ /* 0x010fe2000f8e02ff */
[-C--:B------:R-:W-:Y:S02]  /*d450*/  ISETP.GE.OR P1, PT, R3, R8.reuse, P0 ;  /* 0x000000080300720c */ /* 0x080fe40000726670 */
[-C--:B------:R-:W-:Y:S01]  /*d460*/  ISETP.GE.OR P2, PT, R5, R8.reuse, P0 ;  /* 0x000000080500720c */ /* 0x080fe20000746670 */
[----:B------:R-:W-:Y:S01]  /*d470*/  IMAD R3, R15, UR44, R0 ;  /* 0x0000002c0f037c24 */ /* 0x000fe2000f8e0200 */
[----:B------:R-:W-:Y:S01]  /*d480*/  ISETP.GE.OR P0, PT, R4, R8, P0 ;  /* 0x000000080400720c */ /* 0x000fe20000706670 */
[----:B------:R-:W-:Y:S01]  /*d490*/  IMAD.WIDE.U32 R8, R14, UR44, R6 ;  /* 0x0000002c0e087c25 */ /* 0x000fe2000f8e0006 */
[----:B------:R-:W-:-:S03]  /*d4a0*/  SHF.R.S32.HI R5, RZ, 0x1f, R4 ;  /* 0x0000001fff057819 */ /* 0x000fc60000011404 */
[----:B------:R-:W-:-:S04]  /*d4b0*/  IMAD.WIDE R6, R11, 0xc0, R4 ;  /* 0x000000c00b067825 */ /* 0x000fc800078e0204 */
[----:B------:R-:W-:-:S04]  /*d4c0*/  IMAD.IADD R11, R9, 0x1, R3 ;  /* 0x00000001090b7824 */ /* 0x000fc800078e0203 */
[----:B------:R-:W-:Y:S05]  /*d4d0*/  @P0 BRA `(.L_x_738) ;  /* 0x00000000002c0947 */ /* 0x000fea0003800000 */
        /* <DEDUP_REMOVED lines=11> */
.L_x_738:
[----:B------:R-:W-:Y:S05]  /*d590*/  BSYNC B0 ;  /* 0x0000000000007941 */ /* 0x000fea0003800000 */
.L_x_737:
        /* <DEDUP_REMOVED lines=15> */
.L_x_740:
[----:B------:R-:W-:Y:S05]  /*d690*/  BSYNC B0 ;  /* 0x0000000000007941 */ /* 0x000fea0003800000 */
.L_x_739:
        /* <DEDUP_REMOVED lines=15> */
.L_x_742:
[----:B------:R-:W-:Y:S05]  /*d790*/  BSYNC B0 ;  /* 0x0000000000007941 */ /* 0x000fea0003800000 */
.L_x_741:
        /* <DEDUP_REMOVED lines=15> */
.L_x_743:
[----:B------:R-:W-:Y:S05]  /*d890*/  BSYNC B0 ;  /* 0x0000000000007941 */ /* 0x000fea0003800000 */
.L_x_732:
[----:B------:R-:W5:Y:S02]  /*d8a0*/  LDC R0, c[0x0][0xda8] ;  /* 0x00036a00ff007b82 */ /* 0x000f640000000800 */
[----:B-----5:R-:W-:-:S13]  /*d8b0*/  ISETP.LE.AND P0, PT, R0, UR4, PT ;  /* 0x0000000400007c0c */ /* 0x020fda000bf03270 */
[----:B------:R-:W-:Y:S05]  /*d8c0*/  @!P0 BRA `(.L_x_744) ;  /* 0xffffff3400248947 */ /* 0x000fea000383ffff */
[----:B------:R-:W-:Y:S05]  /*d8d0*/  EXIT ;  /* 0x000000000000794d */ /* 0x000fea0003800000 */
.L_x_650:
[----:B------:R-:W-:-:S08]  /*d8e0*/  NOP ;  /* 0x0000000000007918 */ /* 0x000fd00000000000 */
[----:B------:R-:W1:-:S00]  /*d8f0*/  USETMAXREG.DEALLOC.CTAPOOL 0x20 ;  /* 0x00000020000079c8 */ /* 0x000e4000080e0500 */
[----:B-1----:R-:W-:-:S05]  /*d900*/  LOP3.LUT R16, R0, 0x3, RZ, 0xc0, !PT ;  /* 0x0000000300107812 */ /* 0x002fca00078ec0ff */
[----:B------:R-:W1:Y:S02]  /*d910*/  SHFL.IDX PT, R0, R16, RZ, 0x1f ;  /* 0x00001fff10007589 */ /* 0x000e6400000e0000 */
[----:B-1----:R-:W-:-:S13]  /*d920*/  ISETP.NE.AND P0, PT, R0, RZ, PT ;  /* 0x000000ff0000720c */ /* 0x002fda0003f05270 */
[----:B------:R-:W-:Y:S05]  /*d930*/  @P0 EXIT ;  /* 0x000000000000094d */ /* 0x000fea0003800000 */
[----:B------:R-:W1:Y:S01]  /*d940*/  S2UR UR4, SR_CTAID.X ;  /* 0x00000000000479c3 */ /* 0x000e620000002500 */
[----:B------:R-:W-:Y:S01]  /*d950*/  UMOV UR47, URZ ;  /* 0x0000003f002f7c82 */ /* 0x000fe20008000000 */
[----:B------:R-:W-:Y:S02]  /*d960*/  IMAD.MOV.U32 R19, RZ, RZ, RZ ;  /* 0x000000ffff137224 */ /* 0x000fe400078e00ff */
[----:B------:R-:W-:-:S04]  /*d970*/  IMAD.MOV.U32 R18, RZ, RZ, 0x1 ;  /* 0x00000001ff127424 */ /* 0x000fc800078e00ff */
[----:B------:R-:W1:Y:S02]  /*d980*/  LDC R0, c[0x0][0xda8] ;  /* 0x00036a00ff007b82 */ /* 0x000e640000000800 */
[----:B-1----:R-:W-:-:S13]  /*d990*/  ISETP.LE.AND P0, PT, R0, UR4, PT ;  /* 0x0000000400007c0c */ /* 0x002fda000bf03270 */
[----:B------:R-:W-:Y:S05]  /*d9a0*/  @P0 BRA `(.L_x_745) ;  /* 0x0000002800200947 */ /* 0x000fea0003800000 */
[----:B------:R-:W-:Y:S01]  /*d9b0*/  LOP3.LUT R23, R2, 0x1f, RZ, 0xc0, !PT ;  /* 0x0000001f02177812 */ /* 0x000fe200078ec0ff */
[----:B------:R-:W-:Y:S01]  /*d9c0*/  IMAD.U32 R22, RZ, RZ, UR4 ;  /* 0x00000004ff167e24 */ /* 0x000fe2000f8e00ff */
[----:B------:R-:W-:Y:S01]  /*d9d0*/  ULDC UR46, c[0x0][0xc] ;  /* 0x00000300002e7ab9 */ /* 0x000fe20000000800 */
[----:B------:R-:W-:Y:S01]  /*d9e0*/  IMAD.MOV.U32 R18, RZ, RZ, 0x1 ;  /* 0x00000001ff127424 */ /* 0x000fe200078e00ff */
[----:B------:R-:W-:Y:S01]  /*d9f0*/  ULDC.64 UR48, c[0x0][0x198] ;  /* 0x0000660000307ab9 */ /* 0x000fe20000000a00 */
[----:B------:R-:W-:Y:S01]  /*da00*/  IMAD.MOV.U32 R19, RZ, RZ, RZ ;  /* 0x000000ffff137224 */ /* 0x000fe200078e00ff */
[----:B------:R-:W-:-:S06]  /*da10*/  UMOV UR47, URZ ;  /* 0x0000003f002f7c82 */ /* 0x000fcc0008000000 */
.L_x_799:
[----:B------:R-:W-:Y:S01]  /*da20*/  ULDC UR8, c[0x0][0xdd0] ;  /* 0x0003740000087ab9 */ /* 0x000fe20000000800 */
[----:B-1----:R-:W1:Y:S01]  /*da30*/  LDC R0, c[0x0][0xde8] ;  /* 0x00037a00ff007b82 */ /* 0x002e620000000800 */
[C---:B------:R-:W-:Y:S01]  /*da40*/  R2UR UR6, R22.reuse ;  /* 0x00000000160672ca */ /* 0x040fe200000e0000 */
[----:B------:R-:W-:Y:S01]  /*da50*/  UISETP.NE.AND UP0, UPT, UR8, 0x1, UPT ;  /* 0x000000010800788c */ /* 0x000fe2000bf05270 */
[----:B------:R-:W-:-:S10]  /*da60*/  R2UR UR7, R22 ;  /* 0x00000000160772ca */ /* 0x000fd400000e0000 */
[----:B------:R-:W-:Y:S01]  /*da70*/  @UP0 ULDC UR4, c[0x0][0xdd4] ;  /* 0x0003750000040ab9 */ /* 0x000fe20000000800 */
[----:B------:R-:W-:Y:S01]  /*da80*/  @UP0 ULDC UR9, c[0x0][0xdd8] ;  /* 0x0003760000090ab9 */ /* 0x000fe20000000800 */
[----:B------:R-:W-:-:S04]  /*da90*/  UIMAD.WIDE.U32 UR4, UR6, UR4, URZ ;  /* 0x00000004060472a5 */ /* 0x000fc8000f8e003f */
[----:B------:R-:W-:-:S04]  /*daa0*/  @UP0 USHF.R.U32.HI UR6, URZ, UR9, UR5 ;  /* 0x000000093f060299 */ /* 0x000fc80008011605 */
[----:B------:R-:W-:Y:S02]  /*dab0*/  UIADD3 UR4, -UR6, URZ, URZ ;  /* 0x0000003f06047290 */ /* 0x000fe4000fffe13f */
[----:B-1----:R-:W-:Y:S02]  /*dac0*/  ISETP.LE.AND P0, PT, R0, UR6, PT ;  /* 0x0000000600007c0c */ /* 0x002fe4000bf03270 */
[----:B------:R-:W-:-:S11]  /*dad0*/  UIMAD UR8, UR8, UR4, UR7 ;  /* 0x00000004080872a4 */ /* 0x000fd6000f8e0207 */
[----:B------:R-:W-:Y:S05]  /*dae0*/  @!P0 BRA `(.L_x_746) ;  /* 0x0000000000208947 */ /* 0x000fea0003800000 */
        /* <DEDUP_REMOVED lines=8> */
.L_x_746:
[----:B------:R-:W-:Y:S01]  /*db70*/  ULDC UR9, c[0x0][0xdc4] ;  /* 0x0003710000097ab9 */ /* 0x000fe20000000800 */
[----:B------:R-:W-:Y:S01]  /*db80*/  UMOV UR7, UR8 ;  /* 0x0000000800077c82 */ /* 0x000fe20008000000 */
[----:B------:R-:W-:-:S11]  /*db90*/  UISETP.NE.AND UP0, UPT, UR9, 0x1, UPT ;  /* 0x000000010900788c */ /* 0x000fd6000bf05270 */
[----:B------:R-:W-:Y:S02]  /*dba0*/  @UP0 ULDC.64 UR10, c[0x0][0xdc8] ;  /* 0x00037200000a0ab9 */ /* 0x000fe40000000a00 */
[----:B------:R-:W-:-:S04]  /*dbb0*/  UIMAD.WIDE.U32 UR4, UR8, UR10, URZ ;  /* 0x0000000a080472a5 */ /* 0x000fc8000f8e003f */
[----:B------:R-:W-:-:S04]  /*dbc0*/  @UP0 USHF.R.U32.HI UR7, URZ, UR11, UR5 ;  /* 0x0000000b3f070299 */ /* 0x000fc80008011605 */
[----:B------:R-:W-:-:S12]  /*dbd0*/  UIMAD UR4, UR7, UR9, URZ ;  /* 0x00000009070472a4 */ /* 0x000fd8000f8e023f */
.L_x_747:
[----:B------:R-:W-:Y:S01]  /*dbe0*/  ULDC.64 UR10, c[0x0][0x3f8] ;  /* 0x0000fe00000a7ab9 */ /* 0x000fe20000000a00 */
[----:B------:R-:W-:Y:S02]  /*dbf0*/  UIADD3 UR8, UR8, -UR4, URZ ;  /* 0x8000000408087290 */ /* 0x000fe4000fffe03f */
[----:B------:R-:W-:Y:S02]  /*dc00*/  UISETP.NE.U32.AND UP0, UPT, UR10, URZ, UPT ;  /* 0x0000003f0a00728c */ /* 0x000fe4000bf05070 */
[----:B------:R-:W-:Y:S01]  /*dc10*/  ULOP3.LUT UR7, URZ, UR7, URZ, 0x33, !UPT ;  /* 0x000000073f077292 */ /* 0x000fe2000f8e333f */
[----:B------:R-:W-:Y:S01]  /*dc20*/  ULDC UR10, c[0x0][0xdb8] ;  /* 0x00036e00000a7ab9 */ /* 0x000fe20000000800 */
[----:B------:R-:W-:Y:S01]  /*dc30*/  ULDC.64 UR4, c[0x0][0x9e0] ;  /* 0x0002780000047ab9 */ /* 0x000fe20000000a00 */
[----:B------:R-:W-:Y:S01]  /*dc40*/  UISETP.NE.AND UP1, UPT, UR10, 0x1, UPT ;  /* 0x000000010a00788c */ /* 0x000fe2000bf25270 */
[----:B------:R-:W-:Y:S01]  /*dc50*/  ULDC UR9, c[0x0][0xdc4] ;  /* 0x0003710000097ab9 */ /* 0x000fe20000000800 */
[----:B------:R-:W-:Y:S01]  /*dc60*/  ULDC UR41, c[0x0][0xdac] ;  /* 0x00036b0000297ab9 */ /* 0x000fe20000000800 */
[----:B------:R-:W-:-:S02]  /*dc70*/  UISETP.GE.AND UP2, UPT, UR5, 0x1, UPT ;  /* 0x000000010500788c */ /* 0x000fc4000bf46270 */
[----:B------:R-:W-:Y:S02]  /*dc80*/  UIMAD UR9, UR6, UR9, UR8 ;  /* 0x00000009060972a4 */ /* 0x000fe4000f8e0208 */
[----:B------:R-:W-:Y:S02]  /*dc90*/  UIADD3 UR41, UR7, UR41, URZ ;  /* 0x0000002907297290 */ /* 0x000fe4000fffe03f */
[----:B------:R-:W-:Y:S01]  /*dca0*/  UISETP.NE.AND.EX UP0, UPT, UR11, URZ, UPT, UP0 ;  /* 0x0000003f0b00728c */ /* 0x000fe2000bf05300 */
[----:B------:R-:W-:Y:S01]  /*dcb0*/  PLOP3.LUT P1, PT, PT, PT, UP2, 0x80, 0x0 ;  /* 0x000000000000781c */ /* 0x000fe20003f2f028 */
[----:B------:R-:W-:Y:S01]  /*dcc0*/  @UP1 ULDC UR6, c[0x0][0xdbc] ;  /* 0x00036f0000061ab9 */ /* 0x000fe20000000800 */
[----:B------:R-:W-:Y:S02]  /*dcd0*/  UIMAD UR41, UR41, 0xc0, URZ ;  /* 0x000000c0292978a4 */ /* 0x000fe4000f8e023f */
[----:B------:R-:W-:Y:S01]  /*dce0*/  UIMAD.WIDE.U32 UR6, UR9, UR6, URZ ;  /* 0x00000006090672a5 */ /* 0x000fe2000f8e003f */
[----:B------:R-:W-:Y:S01]  /*dcf0*/  ULDC UR11, c[0x0][0x404] ;  /* 0x00010100000b7ab9 */ /* 0x000fe20000000800 */
[----:B------:R-:W-:Y:S01]  /*dd00*/  ULDC UR12, c[0x0][0x288] ;  /* 0x0000a200000c7ab9 */ /* 0x000fe20000000800 */
[----:B------:R-:W-:Y:S01]  /*dd10*/  @UP1 ULDC UR14, c[0x0][0xdc0] ;  /* 0x00037000000e1ab9 */ /* 0x000fe20000000800 */
[----:B------:R-:W-:Y:S01]  /*dd20*/  UMOV UR43, UR9 ;  /* 0x00000009002b7c82 */ /* 0x000fe20008000000 */
[----:B------:R-:W-:-:S02]  /*dd30*/  USEL UR11, UR11, 0x1, UP0 ;  /* 0x000000010b0b7887 */ /* 0x000fc40008000000 */
[----:B------:R-:W-:Y:S02]  /*dd40*/  UIADD3 UR8, UR41, 0xc0, -UR12 ;  /* 0x000000c029087890 */ /* 0x000fe4000fffe80c */
[----:B------:R-:W-:Y:S01]  /*dd50*/  @UP1 USHF.R.U32.HI UR43, URZ, UR14, UR7 ;  /* 0x0000000e3f2b1299 */ /* 0x000fe20008011607 */
[----:B------:R-:W-:Y:S02]  /*dd60*/  ULDC UR13, c[0x0][0x2e0] ;  /* 0x0000b800000d7ab9 */ /* 0x000fe40000000800 */
[----:B------:R-:W-:Y:S02]  /*dd70*/  UIMAD UR6, UR11, UR13, UR8 ;  /* 0x0000000d0b0672a4 */ /* 0x000fe4000f8e0208 */
[----:B------:R-:W-:Y:S02]  /*dd80*/  UIADD3 UR42, -UR43, URZ, URZ ;  /* 0x0000003f2b2a7290 */ /* 0x000fe4000fffe13f */
[----:B------:R-:W-:Y:S02]  /*dd90*/  UIADD3 UR4, UR6, UR4, URZ ;  /* 0x0000000406047290 */ /* 0x000fe4000fffe03f */
[----:B------:R-:W-:Y:S01]  /*dda0*/  UIMAD UR42, UR10, UR42, UR9 ;  /* 0x0000002a0a2a72a4 */ /* 0x000fe2000f8e0209 */
[----:B------:R-:W-:Y:S11]  /*ddb0*/  @!P1 BRA `(.L_x_748) ;  /* 0x0000000000449947 */ /* 0x000ff60003800000 */
        /* <DEDUP_REMOVED lines=10> */
.L_x_749:
[----:B------:R-:W-:-:S11]  /*de60*/  UISETP.NE.AND UP0, UPT, UR5, 0x1, UPT ;  /* 0x000000010500788c */ /* 0x000fd6000bf05270 */
[----:B------:R-:W-:Y:S02]  /*de70*/  @UP0 ULDC.64 UR14, c[0x0][0x9e8] ;  /* 0x00027a00000e0ab9 */ /* 0x000fe40000000a00 */
[----:B------:R-:W-:-:S04]  /*de80*/  UIMAD.WIDE.U32 UR6, UR8, UR14, URZ ;  /* 0x0000000e080672a5 */ /* 0x000fc8000f8e003f */
[----:B------:R-:W-:-:S12]  /*de90*/  @UP0 USHF.R.U32.HI UR8, URZ, UR15, UR7 ;  /* 0x0000000f3f080299 */ /* 0x000fd80008011607 */
.L_x_750:
[----:B------:R-:W-:-:S04]  /*dea0*/  UIMAD UR8, UR8, UR5, UR5 ;  /* 0x00000005080872a4 */ /* 0x000fc8000f8e0205 */
[----:B------:R-:W-:-:S04]  /*deb0*/  UISETP.LT.AND UP0, UPT, UR4, UR8, UPT ;  /* 0x000000080400728c */ /* 0x000fc8000bf01270 */
[----:B------:R-:W-:-:S12]  /*dec0*/  USEL UR4, UR4, UR8, UP0 ;  /* 0x0000000804047287 */ /* 0x000fd80008000000 */
.L_x_748:
[----:B------:R-:W-:Y:S02]  /*ded0*/  UIMAD UR7, UR11, UR13, 0x7f ;  /* 0x0000007f0b0774a4 */ /* 0x000fe4000f8e020d */
[----:B------:R-:W-:Y:S02]  /*dee0*/  UIADD3 UR4, UR4, 0x7f, URZ ;  /* 0x0000007f04047890 */ /* 0x000fe4000fffe03f */
[----:B------:R-:W-:Y:S02]  /*def0*/  USHF.R.S32.HI UR8, URZ, 0x1f, UR7 ;  /* 0x0000001f3f087899 */ /* 0x000fe40008011407 */
[----:B------:R-:W-:Y:S02]  /*df00*/  USHF.R.S32.HI UR6, URZ, 0x1f, UR4 ;  /* 0x0000001f3f067899 */ /* 0x000fe40008011404 */
[----:B------:R-:W-:Y:S02]  /*df10*/  ULEA.HI UR8, UR8, UR7, URZ, 0x7 ;  /* 0x0000000708087291 */ /* 0x000fe4000f8f383f */
[----:B------:R-:W-:-:S02]  /*df20*/  ULEA.HI UR6, UR6, UR4, URZ, 0x7 ;  /* 0x0000000406067291 */ /* 0x000fc4000f8f383f */
[----:B------:R-:W-:Y:S02]  /*df30*/  UIADD3 UR4, UR41, -UR12, URZ ;  /* 0x8000000c29047290 */ /* 0x000fe4000fffe03f */
[----:B------:R-:W-:Y:S02]  /*df40*/  USHF.R.S32.HI UR45, URZ, 0x7, UR8 ;  /* 0x000000073f2d7899 */ /* 0x000fe40008011408 */
[----:B------:R-:W-:Y:S02]  /*df50*/  USHF.R.S32.HI UR6, URZ, 0x7, UR6 ;  /* 0x000000073f067899 */ /* 0x000fe40008011406 */
[----:B------:R-:W-:Y:S02]  /*df60*/  UIMAD UR4, UR11, UR13, UR4 ;  /* 0x0000000d0b0472a4 */ /* 0x000fe4000f8e0204 */
[----:B------:R-:W-:Y:S01]  /*df70*/  UISETP.LT.AND UP0, UPT, UR45, UR6, UPT ;  /* 0x000000062d00728c */ /* 0x000fe2000bf01270 */
[----:B------:R-:W-:Y:S02]  /*df80*/  ULDC UR8, c[0x0][0x9dc] ;  /* 0x0002770000087ab9 */ /* 0x000fe40000000800 */
[----:B------:R-:W-:-:S02]  /*df90*/  UIADD3 UR8, UR4, -UR8, URZ ;  /* 0x8000000804087290 */ /* 0x000fc4000fffe03f */
[----:B------:R-:W-:Y:S01]  /*dfa0*/  USEL UR45, UR45, UR6, UP0 ;  /* 0x000000062d2d7287 */ /* 0x000fe20008000000 */
[----:B------:R-:W-:Y:S11]  /*dfb0*/  @!P1 BRA `(.L_x_751) ;  /* 0x0000000000449947 */ /* 0x000ff60003800000 */
        /* <DEDUP_REMOVED lines=10> */
.L_x_752:
[----:B------:R-:W-:-:S11]  /*e060*/  UISETP.NE.AND UP0, UPT, UR5, 0x1, UPT ;  /* 0x000000010500788c */ /* 0x000fd6000bf05270 */
[----:B------:R-:W-:Y:S02]  /*e070*/  @UP0 ULDC.64 UR10, c[0x0][0x9e8] ;  /* 0x00027a00000a0ab9 */ /* 0x000fe40000000a00 */
[----:B------:R-:W-:-:S04]  /*e080*/  UIMAD.WIDE.U32 UR6, UR4, UR10, URZ ;  /* 0x0000000a040672a5 */ /* 0x000fc8000f8e003f */
[----:B------:R-:W-:-:S12]  /*e090*/  @UP0 USHF.R.U32.HI UR4, URZ, UR11, UR7 ;  /* 0x0000000b3f040299 */ /* 0x000fd80008011607 */
.L_x_753:
[----:B------:R-:W-:-:S04]  /*e0a0*/  UIMAD UR4, UR4, UR5, URZ ;  /* 0x00000005040472a4 */ /* 0x000fc8000f8e023f */
[----:B------:R-:W-:-:S04]  /*e0b0*/  UISETP.LT.AND UP0, UPT, UR8, UR4, UPT ;  /* 0x000000040800728c */ /* 0x000fc8000bf01270 */
[----:B------:R-:W-:-:S12]  /*e0c0*/  USEL UR8, UR8, UR4, !UP0 ;  /* 0x0000000408087287 */ /* 0x000fd8000c000000 */
.L_x_751:
[----:B------:R-:W-:Y:S01]  /*e0d0*/  USHF.R.S32.HI UR4, URZ, 0x1f, UR8 ;  /* 0x0000001f3f047899 */ /* 0x000fe20008011408 */
[----:B------:R-:W-:Y:S03]  /*e0e0*/  BSSY B6, `(.L_x_754) ;  /* 0x0000205000067945 */ /* 0x000fe60003800000 */
[----:B------:R-:W-:-:S04]  /*e0f0*/  ULEA.HI UR4, UR4, UR8, URZ, 0x7 ;  /* 0x0000000804047291 */ /* 0x000fc8000f8f383f */
[----:B------:R-:W-:-:S04]  /*e100*/  USHF.R.S32.HI UR4, URZ, 0x7, UR4 ;  /* 0x000000073f047899 */ /* 0x000fc80008011404 */
[----:B------:R-:W-:-:S04]  /*e110*/  UISETP.LT.AND UP0, UPT, URZ, UR4, UPT ;  /* 0x000000043f00728c */ /* 0x000fc8000bf01270 */
[----:B------:R-:W-:-:S04]  /*e120*/  USEL UR44, URZ, UR4, !UP0 ;  /* 0x000000043f2c7287 */ /* 0x000fc8000c000000 */
[----:B------:R-:W-:-:S06]  /*e130*/  UISETP.GT.AND UP0, UPT, UR45, UR44, UPT ;  /* 0x0000002c2d00728c */ /* 0x000fcc000bf04270 */
[----:B------:R-:W-:-:S13]  /*e140*/  PLOP3.LUT P0, PT, PT, PT, UP0, 0x80, 0x0 ;  /* 0x000000000000781c */ /* 0x000fda0003f0f008 */
[----:B------:R-:W-:Y:S05]  /*e150*/  @P0 BRA `(.L_x_755) ;  /* 0x0000000000400947 */ /* 0x000fea0003800000 */
[----:B------:R-:W-:Y:S01]  /*e160*/  ISETP.NE.AND P0, PT, R23, RZ, PT ;  /* 0x000000ff1700720c */ /* 0x000fe20003f05270 */
[----:B------:R-:W-:-:S12]  /*e170*/  IMAD.MOV.U32 R13, RZ, RZ, R22 ;  /* 0x000000ffff0d7224 */ /* 0x000fd800078e0016 */
[----:B------:R-:W-:Y:S05]  /*e180*/  @P0 BRA `(.L_x_756) ;  /* 0x0000001c00e80947 */ /* 0x000fea0003800000 */
[----:B------:R-:W1:Y:S01]  /*e190*/  S2R R7, SR_LANEID ;  /* 0x0000000000077919 */ /* 0x000e620000000000 */
[----:B------:R-:W-:Y:S01]  /*e1a0*/  VOTEU.ANY UR4, UPT, PT ;  /* 0x0000000000047886 */ /* 0x000fe200038e0100 */
[----:B------:R-:W2:Y:S01]  /*e1b0*/  LDC.64 R2, c[0x0][0xdf0] ;  /* 0x00037c00ff027b82 */ /* 0x000ea20000000a00 */
[----:B------:R-:W1:Y:S08]  /*e1c0*/  FLO.U32 R0, UR4 ;  /* 0x0000000400007d00 */ /* 0x000e7000080e0000 */
[----:B------:R-:W2:Y:S01]  /*e1d0*/  POPC R5, UR4 ;  /* 0x0000000400057d09 */ /* 0x000ea20008000000 */
[----:B-1----:R-:W-:-:S13]  /*e1e0*/  ISETP.EQ.U32.AND P0, PT, R0, R7, PT ;  /* 0x000000070000720c */ /* 0x002fda0003f02070 */
[----:B--2---:R-:W2:Y:S01]  /*e1f0*/  @P0 ATOMG.E.ADD.STRONG.GPU PT, R3, desc[UR50][R2.64], R5 ;  /* 0x00000005020309a8 */ /* 0x004ea200081ee1f2 */
[----:B------:R-:W1:Y:S02]  /*e200*/  S2R R4, SR_LTMASK ;  /* 0x0000000000047919 */ /* 0x000e640000003900 */
[----:B-1----:R-:W-:-:S04]  /*e210*/  LOP3.LUT R4, R4, UR4, RZ, 0xc0, !PT ;  /* 0x0000000404047c12 */ /* 0x002fc8000f8ec0ff */
[----:B------:R-:W1:Y:S01]  /*e220*/  POPC R13, R4 ;  /* 0x00000004000d7309 */ /* 0x000e620000000000 */
[----:B--2---:R-:W1:Y:S02]  /*e230*/  SHFL.IDX PT, R0, R3, R0, 0x1f ;  /* 0x00001f0003007589 */ /* 0x004e6400000e0000 */
[----:B-1----:R-:W-:Y:S01]  /*e240*/  IADD3 R13, R0, UR46, R13 ;  /* 0x0000002e000d7c10 */ /* 0x002fe2000fffe00d */
[----:B------:R-:W-:Y:S06]  /*e250*/  BRA `(.L_x_756) ;  /* 0x0000001c00b47947 */ /* 0x000fec0003800000 */
.L_x_755:
[----:B------:R-:W1:Y:S01]  /*e260*/  S2UR UR4, SR_CgaCtaId ;  /* 0x00000000000479c3 */ /* 0x000e620000008800 */
[----:B------:R-:W-:Y:S02]  /*e270*/  UMOV UR39, 0x400 ;  /* 0x0000040000277882 */ /* 0x000fe40000000000 */
[----:B-1----:R-:W-:-:S04]  /*e280*/  ULEA UR39, UR4, UR39, 0x18 ;  /* 0x0000002704277291 */ /* 0x002fc8000f8ec03f */
[----:B------:R-:W-:-:S04]  /*e290*/  UIADD3 UR4, UR39, 0xe400, URZ ;  /* 0x0000e40027047890 */ /* 0x000fc8000fffe03f */
[----:B------:R-:W-:-:S06]  /*e2a0*/  ULOP3.LUT UP0, URZ, UR4, 0x3ff, URZ, 0xc0, !UPT ;  /* 0x000003ff043f7892 */ /* 0x000fcc000f80c03f */
[----:B------:R-:W-:-:S13]  /*e2b0*/  PLOP3.LUT P0, PT, PT, PT, UP0, 0x80, 0x0 ;  /* 0x000000000000781c */ /* 0x000fda0003f0f008 */
[----:B------:R-:W-:Y:S05]  /*e2c0*/  @!P0 BRA `(.L_x_757) ;  /* 0x0000000000408947 */ /* 0x000fea0003800000 */
[----:B------:R-:W-:Y:S01]  /*e2d0*/  MOV R2, 0x0 ;  /* 0x0000000000027802 */ /* 0x000fe20000000f00 */
[----:B------:R-:W-:Y:S01]  /*e2e0*/  ULDC.64 UR4, c[0x4][0xa8] ;  /* 0x01002a0000047ab9 */ /* 0x000fe20000000a00 */
[----:B------:R-:W-:Y:S01]  /*e2f0*/  ULDC.64 UR6, c[0x4][0xb0] ;  /* 0x01002c0000067ab9 */ /* 0x000fe20000000a00 */
[----:B------:R-:W-:Y:S02]  /*e300*/  IMAD.U32 R4, RZ, RZ, UR4 ;  /* 0x00000004ff047e24 */ /* 0x000fe4000f8e00ff */
[----:B------:R-:W-:Y:S01]  /*e310*/  IMAD.U32 R5, RZ, RZ, UR5 ;  /* 0x00000005ff057e24 */ /* 0x000fe2000f8e00ff */
[----:B------:R-:W1:Y:S01]  /*e320*/  LDC.64 R2, c[0x4][R2] ;  /* 0x0100000002027b82 */ /* 0x000e620000000a00 */
[----:B------:R-:W-:Y:S01]  /*e330*/  ULDC.64 UR4, c[0x4][0x8] ;  /* 0x0100020000047ab9 */ /* 0x000fe20000000a00 */
        /* <DEDUP_REMOVED lines=9> */
.L_x_757:
[----:B------:R-:W-:-:S04]  /*e3d0*/  UIADD3 UR4, UR39, 0x400, URZ ;  /* 0x0000040027047890 */ /* 0x000fc8000fffe03f */
[----:B------:R-:W-:-:S06]  /*e3e0*/  ULOP3.LUT UP0, URZ, UR4, 0x3ff, URZ, 0xc0, !UPT ;  /* 0x000003ff043f7892 */ /* 0x000fcc000f80c03f */
[----:B------:R-:W-:-:S13]  /*e3f0*/  PLOP3.LUT P0, PT, PT, PT, UP0, 0x80, 0x0 ;  /* 0x000000000000781c */ /* 0x000fda0003f0f008 */
[----:B------:R-:W-:Y:S05]  /*e400*/  @!P0 BRA `(.L_x_758) ;  /* 0x00000000007c8947 */ /* 0x000fea0003800000 */
        /* <DEDUP_REMOVED lines=16> */
.L_x_759:
[----:B------:R1:W2:Y:S01]  /*e510*/  LDC.64 R2, c[0x4][R24] ;  /* 0x0100000018027b82 */ /* 0x0002a20000000a00 */
[----:B------:R-:W-:Y:S01]  /*e520*/  ULDC.64 UR4, c[0x4][0xa8] ;  /* 0x01002a0000047ab9 */ /* 0x000fe20000000a00 */
[----:B------:R-:W-:Y:S01]  /*e530*/  ULDC.64 UR6, c[0x4][0xb0] ;  /* 0x01002c0000067ab9 */ /* 0x000fe20000000a00 */
[----:B------:R-:W-:Y:S02]  /*e540*/  IMAD.U32 R4, RZ, RZ, UR4 ;  /* 0x00000004ff047e24 */ /* 0x000fe4000f8e00ff */
        /* <DEDUP_REMOVED lines=11> */
.L_x_758:
[----:B------:R-:W-:Y:S01]  /*e600*/  ULDC.64 UR4, c[0x0][0x9f8] ;  /* 0x00027e0000047ab9 */ /* 0x000fe20000000a00 */
[----:B------:R-:W-:Y:S01]  /*e610*/  IMAD.U32 R5, RZ, RZ, UR43 ;  /* 0x0000002bff057e24 */ /* 0x000fe2000f8e00ff */
[----:B------:R-:W-:Y:S01]  /*e620*/  ISETP.NE.U32.AND P0, PT, RZ, UR4, PT ;  /* 0x00000004ff007c0c */ /* 0x000fe2000bf05070 */
[----:B------:R-:W-:-:S03]  /*e630*/  IMAD.U32 R0, RZ, RZ, UR43 ;  /* 0x0000002bff007e24 */ /* 0x000fc6000f8e00ff */
[----:B------:R-:W-:-:S13]  /*e640*/  ISETP.NE.AND.EX P0, PT, RZ, UR5, PT, P0 ;  /* 0x00000005ff007c0c */ /* 0x000fda000bf05300 */
[----:B------:R-:W1:Y:S02]  /*e650*/  @P0 LDC.64 R2, c[0x0][0x9f8] ;  /* 0x00027e00ff020b82 */ /* 0x000e640000000a00 */
[----:B-1----:R-:W-:-:S06]  /*e660*/  @P0 IMAD.WIDE R4, R5, 0x4, R2 ;  /* 0x0000000405040825 */ /* 0x002fcc00078e0202 */
[----:B------:R-:W1:Y:S01]  /*e670*/  LDC R2, c[0x0][0x428] ;  /* 0x00010a00ff027b82 */ /* 0x000e620000000800 */
[----:B------:R2:W3:Y:S01]  /*e680*/  @P0 LDG.E R0, desc[UR50][R4.64] ;  /* 0x0000003204000981 */ /* 0x0004e2000c1e1900 */
[----:B------:R-:W-:Y:S01]  /*e690*/  ISETP.NE.AND P1, PT, R23, RZ, PT ;  /* 0x000000ff1700720c */ /* 0x000fe20003f25270 */
[----:B------:R-:W-:Y:S01]  /*e6a0*/  UMOV UR40, URZ ;  /* 0x0000003f00287c82 */ /* 0x000fe20008000000 */
[----:B------:R-:W-:Y:S01]  /*e6b0*/  UMOV UR6, 0xffffffff ;  /* 0xffffffff00067882 */ /* 0x000fe20000000000 */
[----:B------:R-:W-:-:S04]  /*e6c0*/  IMAD.U32 R7, RZ, RZ, UR45 ;  /* 0x0000002dff077e24 */ /* 0x000fc8000f8e00ff */
[----:B------:R-:W-:-:S06]  /*e6d0*/  VIADD R7, R7, 0xffffffff ;  /* 0xffffffff07077836 */ /* 0x000fcc0000000000 */
[----:B------:R-:W-:-:S05]  /*e6e0*/  VOTEU.ALL UP1, P1 ;  /* 0x00000000003f7886 */ /* 0x000fca0000820000 */
[----:B------:R-:W-:Y:S01]  /*e6f0*/  @!UP1 UIADD3 UR4, UP0, UR48, 0x270, URZ ;  /* 0x0000027030049890 */ /* 0x000fe2000ff1e03f */
[----:B-1----:R-:W-:Y:S02]  /*e700*/  ISETP.NE.AND P2, PT, R2, 0x1, PT ;  /* 0x000000010200780c */ /* 0x002fe40003f45270 */
[----:B------:R-:W1:Y:S01]  /*e710*/  LDC.64 R2, c[0x0][0x3f8] ;  /* 0x0000fe00ff027b82 */ /* 0x000e620000000a00 */
[----:B------:R-:W-:-:S09]  /*e720*/  @!UP1 UIADD3.X UR5, URZ, UR49, URZ, UP0, !UPT ;  /* 0x000000313f059290 */ /* 0x000fd200087fe43f */
[----:B------:R4:W-:Y:S01]  /*e730*/  @!UP1 UTMAPF.L2.4D [UR40], [UR4] ;  /* 0x00000028040095b8 */ /* 0x0009e20008018000 */
[----:B------:R-:W2:Y:S08]  /*e740*/  @P2 LDC R6, c[0x0][0x42c] ;  /* 0x00010b00ff062b82 */ /* 0x000eb00000000800 */
[----:B------:R-:W5:Y:S01]  /*e750*/  @P2 LDC R9, c[0x0][0x430] ;  /* 0x00010c00ff092b82 */ /* 0x000f620000000800 */
[----:B-1----:R-:W-:-:S04]  /*e760*/  ISETP.NE.U32.AND P0, PT, R2, RZ, PT ;  /* 0x000000ff0200720c */ /* 0x002fc80003f05070 */
[----:B------:R-:W-:Y:S01]  /*e770*/  ISETP.NE.AND.EX P0, PT, R3, RZ, PT, P0 ;  /* 0x000000ff0300720c */ /* 0x000fe20003f05300 */
[----:B--2---:R-:W-:-:S04]  /*e780*/  @P2 IMAD.HI.U32 R4, R6, UR42, RZ ;  /* 0x0000002a06042c27 */ /* 0x004fc8000f8e00ff */
[----:B------:R-:W-:Y:S01]  /*e790*/  IMAD.U32 R6, RZ, RZ, UR42 ;  /* 0x0000002aff067e24 */ /* 0x000fe2000f8e00ff */
[----:B-----5:R-:W-:Y:S02]  /*e7a0*/  @P2 SHF.R.U32.HI R6, RZ, R9, R4 ;  /* 0x00000009ff062219 */ /* 0x020fe40000011604 */
[----:B---3--:R-:W-:Y:S01]  /*e7b0*/  SEL R9, R0, RZ, !P0 ;  /* 0x000000ff00097207 */ /* 0x008fe20004000000 */
[----:B----4-:R-:W-:Y:S06]  /*e7c0*/  BRA.DIV UR6, `(.L_x_760) ;  /* 0x0000002206307947 */ /* 0x010fec000b800000 */
.L_x_811:
[----:B------:R-:W-:Y:S01]  /*e7d0*/  UMOV UR4, 0xffffffff ;  /* 0xffffffff00047882 */ /* 0x000fe20000000000 */
[----:B------:R-:W-:Y:S02]  /*e7e0*/  SHF.R.S32.HI R8, RZ, 0x1f, R0 ;  /* 0x0000001fff087819 */ /* 0x000fe40000011400 */
[----:B------:R-:W-:Y:S05]  /*e7f0*/  BRA.DIV UR4, `(.L_x_761) ;  /* 0x0000002204447947 */ /* 0x000fea000b800000 */
[----:B------:R-:W-:-:S13]  /*e800*/  ELECT P6, URZ, PT ;  /* 0x00000000003f782f */ /* 0x000fda00038c0000 */
.L_x_814:
[----:B------:R-:W-:Y:S05]  /*e810*/  @!P6 BRA `(.L_x_762) ;  /* 0x0000000000bce947 */ /* 0x000fea0003800000 */
[----:B------:R-:W-:Y:S01]  /*e820*/  LEA R13, R19, UR39, 0x3 ;  /* 0x00000027130d7c11 */ /* 0x000fe2000f8e18ff */
[----:B------:R-:W-:Y:S01]  /*e830*/  IMAD.MOV.U32 R9, RZ, RZ, R0 ;  /* 0x000000ffff097224 */ /* 0x000fe200078e0000 */
[----:B------:R-:W-:Y:S01]  /*e840*/  SHF.L.U32 R12, R18, 0x1f, RZ ;  /* 0x0000001f120c7819 */ /* 0x000fe200000006ff */
        /* <DEDUP_REMOVED lines=19> */
.L_x_763:
[----:B------:R-:W2:Y:S01]  /*e980*/  SYNCS.PHASECHK.TRANS64.TRYWAIT P2, [R13+URZ+0x16840], R12 ;  /* 0x0168400c0d0075a7 */ /* 0x000ea2000804017f */
[----:B------:R-:W-:Y:S01]  /*e990*/  ISETP.NE.AND P3, PT, R17, RZ, PT ;  /* 0x000000ff1100720c */ /* 0x000fe20003f65270 */
[----:B--2---:R-:W-:-:S12]  /*e9a0*/  @!P2 BRA `(.L_x_764) ;  /* 0x0000001c00f8a947 */ /* 0x004fd80003800000 */
.L_x_815:
[----:B------:R-:W-:Y:S05]  /*e9b0*/  @P3 BRA `(.L_x_765) ;  /* 0x0000000000143947 */ /* 0x000fea0003800000 */
[----:B------:R-:W-:Y:S01]  /*e9c0*/  ISETP.NE.AND P2, PT, R23, RZ, PT ;  /* 0x000000ff1700720c */ /* 0x000fe20003f45270 */
[----:B-1----:R-:W-:-:S04]  /*e9d0*/  IMAD.MOV.U32 R4, RZ, RZ, 0x4000 ;  /* 0x00004000ff047424 */ /* 0x002fc800078e00ff */
[----:B------:R3:W-:Y:S08]  /*e9e0*/  SYNCS.ARRIVE.TRANS64 RZ, [R13+URZ+0x16830], R4 ;  /* 0x016830040dff79a7 */ /* 0x0007f0000800003f */
[----:B------:R-:W-:Y:S05]  /*e9f0*/  @!P2 BRA `(.L_x_765) ;  /* 0x000000000004a947 */ /* 0x000fea0003800000 */
[----:B------:R-:W-:Y:S01]  /*ea00*/  BPT.TRAP 0x1 ;  /* 0x000000040000795c */ /* 0x000fe20000300000 */
.L_x_765:
        /* <DEDUP_REMOVED lines=10> */
[----:B------:R-:W-:Y:S02]  /*eab0*/  ULEA UR8, UR8, UR39, 0xe ;  /* 0x0000002708087291 */ /* 0x000fe4000f8e703f */
[----:B------:R-:W-:Y:S02]  /*eac0*/  USHF.L.U32 UR11, UR11, 0x7, URZ ;  /* 0x000000070b0b7899 */ /* 0x000fe4000800063f */
[----:B------:R-:W-:Y:S02]  /*ead0*/  UIADD3 UR9, UR9, 0x16830, URZ ;  /* 0x0001683009097890 */ /* 0x000fe4000fffe03f */
[----:B------:R-:W-:-:S09]  /*eae0*/  UIADD3 UR8, UR8, 0xe400, URZ ;  /* 0x0000e40008087890 */ /* 0x000fd2000fffe03f */
[----:B------:R4:W-:Y:S02]  /*eaf0*/  UTMALDG.4D [UR8], [UR4], desc[UR6] ;  /* 0x00000608040075b4 */ /* 0x0009e40008019000 */
[----:B----4-:R-:W-:Y:S01]  /*eb00*/  NOP ;  /* 0x0000000000007918 */ /* 0x010fe20000000000 */
.L_x_762:
[----:B------:R-:W-:Y:S05]  /*eb10*/  WARPSYNC.ALL ;  /* 0x0000000000007948 */ /* 0x000fea0003800000 */
[----:B------:R-:W-:Y:S01]  /*eb20*/  BAR.SYNC.DEFER_BLOCKING 0x8, 0x1a0 ;  /* 0x0206800000007b1d */ /* 0x000fe20000010000 */
[----:B------:R-:W-:Y:S01]  /*eb30*/  ELECT P2, URZ, PT ;  /* 0x00000000003f782f */ /* 0x000fe20003840000 */
[----:B------:R-:W-:Y:S02]  /*eb40*/  UIADD3 UR47, UR47, 0x1, URZ ;  /* 0x000000012f2f7890 */ /* 0x000fe4000fffe03f */
[----:B------:R-:W-:Y:S02]  /*eb50*/  UIADD3 UR6, UP0, UR48, 0x270, URZ ;  /* 0x0000027030067890 */ /* 0x000fe4000ff1e03f */
[----:B------:R-:W-:-:S02]  /*eb60*/  ULEA.HI UR4, UR47, UR47, URZ, 0x1 ;  /* 0x0000002f2f047291 */ /* 0x000fc4000f8f083f */
[----:B------:R-:W-:Y:S02]  /*eb70*/  UIADD3 UR8, UR39, 0x8400, URZ ;  /* 0x0000840027087890 */ /* 0x000fe4000fffe03f */
[----:B------:R-:W-:Y:S02]  /*eb80*/  ULOP3.LUT UR4, UR4, 0xfffffffe, URZ, 0xc0, !UPT ;  /* 0xfffffffe04047892 */ /* 0x000fe4000f8ec03f */
[----:B------:R-:W-:Y:S02]  /*eb90*/  UIADD3 UR9, UR39, 0x16800, URZ ;  /* 0x0001680027097890 */ /* 0x000fe4000fffe03f */
[----:B-1-3--:R-:W-:Y:S01]  /*eba0*/  @P2 IMAD.MOV.U32 R4, RZ, RZ, 0x6000 ;  /* 0x00006000ff042424 */ /* 0x00afe200078e00ff */
[----:B------:R-:W-:Y:S02]  /*ebb0*/  UIADD3 UR4, UR47, -UR4, URZ ;  /* 0x800000042f047290 */ /* 0x000fe4000fffe03f */
[----:B------:R-:W-:Y:S01]  /*ebc0*/  UIADD3.X UR7, URZ, UR49, URZ, UP0, !UPT ;  /* 0x000000313f077290 */ /* 0x000fe200087fe43f */
[----:B------:R-:W-:Y:S01]  /*ebd0*/  UMOV UR11, UR41 ;  /* 0x00000029000b7c82 */ /* 0x000fe20008000000 */
[----:B------:R-:W-:Y:S01]  /*ebe0*/  UMOV UR12, UR42 ;  /* 0x0000002a000c7c82 */ /* 0x000fe20008000000 */
[----:B------:R-:W-:Y:S01]  /*ebf0*/  UMOV UR13, UR43 ;  /* 0x0000002b000d7c82 */ /* 0x000fe20008000000 */
[----:B------:R-:W-:Y:S01]  /*ec00*/  UMOV UR5, 0x12f00000 ;  /* 0x12f0000000057882 */ /* 0x000fe20000000000 */
[----:B------:R-:W-:Y:S01]  /*ec10*/  UMOV UR10, URZ ;  /* 0x0000003f000a7c82 */ /* 0x000fe20008000000 */
[----:B------:R1:W-:Y:S02]  /*ec20*/  @P2 SYNCS.ARRIVE.TRANS64 RZ, [UR39+0x16800], R4 ;  /* 0x01680004ffff29a7 */ /* 0x0003e40008000027 */
[----:B-1----:R-:W-:Y:S01]  /*ec30*/  IMAD.U32 R4, RZ, RZ, UR4 ;  /* 0x00000004ff047e24 */ /* 0x002fe2000f8e00ff */
[----:B------:R-:W-:-:S02]  /*ec40*/  UMOV UR4, 0x0 ;  /* 0x0000000000047882 */ /* 0x000fc40000000000 */
[----:B------:R1:W-:Y:S02]  /*ec50*/  UTMALDG.4D [UR8], [UR6], desc[UR4] ;  /* 0x00000408060075b4 */ /* 0x0003e40008019000 */
[----:B------:R-:W-:-:S04]  /*ec60*/  SHF.L.U32 R4, R4, 0x1f, RZ ;  /* 0x0000001f04047819 */ /* 0x000fc800000006ff */
[----:B------:R-:W3:Y:S02]  /*ec70*/  SYNCS.PHASECHK.TRANS64.TRYWAIT P2, [UR39+0x16820], R4 ;  /* 0x01682004ff0075a7 */ /* 0x000ee40008040167 */
[----:B-1-3--:R-:W-:Y:S05]  /*ec80*/  @!P2 BRA `(.L_x_766) ;  /* 0x0000001c0054a947 */ /* 0x00afea0003800000 */
.L_x_816:
[----:B------:R-:W-:-:S04]  /*ec90*/  UIADD3 UR4, UR45, -0x2, URZ ;  /* 0xfffffffe2d047890 */ /* 0x000fc8000fffe03f */
[----:B------:R-:W-:-:S06]  /*eca0*/  UISETP.GE.AND UP0, UPT, UR4, UR44, UPT ;  /* 0x0000002c0400728c */ /* 0x000fcc000bf06270 */
[----:B------:R-:W-:-:S13]  /*ecb0*/  PLOP3.LUT P2, PT, PT, PT, UP0, 0x80, 0x0 ;  /* 0x000000000000781c */ /* 0x000fda0003f4f008 */
[----:B------:R-:W-:Y:S05]  /*ecc0*/  @!P2 BRA `(.L_x_767) ;  /* 0x00000010004ca947 */ /* 0x000fea0003800000 */
[----:B-1----:R-:W-:Y:S01]  /*ecd0*/  IMAD R5, RZ, RZ, -UR45 ;  /* 0x8000002dff057e24 */ /* 0x002fe2000f8e02ff */
[----:B------:R-:W-:Y:S01]  /*ece0*/  LOP3.LUT R10, RZ, UR44, RZ, 0x33, !PT ;  /* 0x0000002cff0a7c12 */ /* 0x000fe2000f8e33ff */
[----:B------:R-:W-:Y:S01]  /*ecf0*/  IMAD.U32 R11, RZ, RZ, UR4 ;  /* 0x00000004ff0b7e24 */ /* 0x000fe2000f8e00ff */
[----:B------:R-:W-:Y:S02]  /*ed00*/  ULDC.64 UR36, c[0x0][0x408] ;  /* 0x0001020000247ab9 */ /* 0x000fe40000000a00 */
[----:B------:R-:W-:-:S05]  /*ed10*/  VIADDMNMX R10, R5, 0x1, R10, !PT ;  /* 0x00000001050a7846 */ /* 0x000fca000780010a */
[----:B------:R-:W-:-:S05]  /*ed20*/  VIADD R4, R10, UR45 ;  /* 0x0000002d0a047c36 */ /* 0x000fca0008000000 */
[----:B------:R-:W-:-:S04]  /*ed30*/  LOP3.LUT R4, R4, 0x1, RZ, 0xc0, !PT ;  /* 0x0000000104047812 */ /* 0x000fc800078ec0ff */
[----:B------:R-:W-:-:S13]  /*ed40*/  ISETP.NE.U32.AND P2, PT, R4, 0x1, PT ;  /* 0x000000010400780c */ /* 0x000fda0003f45070 */
[----:B------:R-:W-:Y:S05]  /*ed50*/  @P2 BRA `(.L_x_768) ;  /* 0x0000000400602947 */ /* 0x000fea0003800000 */
[----:B--2---:R-:W-:Y:S01]  /*ed60*/  VIADD R12, R19, 0x1 ;  /* 0x00000001130c7836 */ /* 0x004fe20000000000 */
        /* <DEDUP_REMOVED lines=26> */
.L_x_771:
[----:B-1----:R-:W-:Y:S02]  /*ef10*/  LEA R3, R12, UR39, 0x3 ;  /* 0x000000270c037c11 */ /* 0x002fe4000f8e18ff */
[----:B------:R-:W-:Y:S02]  /*ef20*/  SHF.L.U32 R2, R13, 0x1f, RZ ;  /* 0x0000001f0d027819 */ /* 0x000fe400000006ff */
[----:B------:R-:W-:Y:S02]  /*ef30*/  ISETP.NE.AND P2, PT, R17, RZ, PT ;  /* 0x000000ff1100720c */ /* 0x000fe40003f45270 */
[----:B------:R-:W1:Y:S02]  /*ef40*/  SYNCS.PHASECHK.TRANS64.TRYWAIT P3, [R3+URZ+0x16840], R2 ;  /* 0x01684002030075a7 */ /* 0x000e64000806017f */
[----:B-1----:R-:W-:Y:S09]  /*ef50*/  @!P3 BRA `(.L_x_772) ;  /* 0x0000001800b8b947 */ /* 0x002ff20003800000 */
.L_x_817:
[----:B------:R-:W-:Y:S05]  /*ef60*/  @P2 BRA `(.L_x_773) ;  /* 0x0000000000142947 */ /* 0x000fea0003800000 */
[----:B------:R-:W-:Y:S01]  /*ef70*/  ISETP.NE.AND P3, PT, R23, RZ, PT ;  /* 0x000000ff1700720c */ /* 0x000fe20003f65270 */
[----:B-1----:R-:W-:-:S04]  /*ef80*/  IMAD.MOV.U32 R2, RZ, RZ, 0x4000 ;  /* 0x00004000ff027424 */ /* 0x002fc800078e00ff */
[----:B------:R2:W-:Y:S08]  /*ef90*/  SYNCS.ARRIVE.TRANS64 RZ, [R3+URZ+0x16830], R2 ;  /* 0x0168300203ff79a7 */ /* 0x0005f0000800003f */
[----:B------:R-:W-:Y:S05]  /*efa0*/  @!P3 BRA `(.L_x_773) ;  /* 0x000000000004b947 */ /* 0x000fea0003800000 */
[----:B------:R-:W-:Y:S01]  /*efb0*/  BPT.TRAP 0x1 ;  /* 0x000000040000795c */ /* 0x000fe20000300000 */
.L_x_773:
[----:B------:R-:W-:Y:S01]  /*efc0*/  R2UR UR8, R12 ;  /* 0x000000000c0872ca */ /* 0x000fe200000e0000 */
[----:B------:R-:W-:Y:S01]  /*efd0*/  UIADD3 UR6, UP0, UR48, 0x370, URZ ;  /* 0x0000037030067890 */ /* 0x000fe2000ff1e03f */
[----:B------:R-:W-:Y:S01]  /*efe0*/  R2UR UR9, R3 ;  /* 0x00000000030972ca */ /* 0x000fe200000e0000 */
[----:B------:R-:W-:Y:S01]  /*eff0*/  UIADD3 UR4, UR39, 0x16800, URZ ;  /* 0x0001680027047890 */ /* 0x000fe2000fffe03f */
[----:B------:R-:W-:Y:S01]  /*f000*/  R2UR UR11, R11 ;  /* 0x000000000b0b72ca */ /* 0x000fe200000e0000 */
[----:B------:R-:W-:Y:S01]  /*f010*/  UIADD3.X UR7, URZ, UR49, URZ, UP0, !UPT ;  /* 0x000000313f077290 */ /* 0x000fe200087fe43f */
[----:B------:R-:W-:Y:S01]  /*f020*/  R2UR UR12, R6 ;  /* 0x00000000060c72ca */ /* 0x000fe200000e0000 */
[----:B------:R-:W-:Y:S01]  /*f030*/  UMOV UR14, 0x0 ;  /* 0x00000000000e7882 */ /* 0x000fe20000000000 */
[----:B-----5:R-:W-:Y:S01]  /*f040*/  R2UR UR13, R4 ;  /* 0x00000000040d72ca */ /* 0x020fe200000e0000 */
[----:B------:R-:W-:Y:S01]  /*f050*/  UMOV UR15, 0x14f00000 ;  /* 0x14f00000000f7882 */ /* 0x000fe20000000000 */
[----:B-12---:R-:W-:Y:S01]  /*f060*/  SHF.L.U32 R3, R18, 0x1f, RZ ;  /* 0x0000001f12037819 */ /* 0x006fe200000006ff */
[----:B------:R-:W-:Y:S01]  /*f070*/  UMOV UR10, URZ ;  /* 0x0000003f000a7c82 */ /* 0x000fe20008000000 */
[----:B------:R-:W-:Y:S01]  /*f080*/  LEA R2, R19, UR4, 0x3 ;  /* 0x0000000413027c11 */ /* 0x000fe2000f8e18ff */
[----:B------:R-:W-:-:S02]  /*f090*/  ULEA UR8, UR8, UR39, 0xe ;  /* 0x0000002708087291 */ /* 0x000fc4000f8e703f */
[----:B------:R-:W-:Y:S02]  /*f0a0*/  UIADD3 UR9, UR9, 0x16830, URZ ;  /* 0x0001683009097890 */ /* 0x000fe4000fffe03f */
[----:B------:R-:W-:Y:S02]  /*f0b0*/  USHF.L.U32 UR11, UR11, 0x7, URZ ;  /* 0x000000070b0b7899 */ /* 0x000fe4000800063f */
[----:B------:R-:W-:-:S09]  /*f0c0*/  UIADD3 UR8, UR8, 0xe400, URZ ;  /* 0x0000e40008087890 */ /* 0x000fd2000fffe03f */
[----:B------:R1:W-:Y:S01]  /*f0d0*/  UTMALDG.4D [UR8], [UR6], desc[UR14] ;  /* 0x00000e08060075b4 */ /* 0x0003e20008019000 */
[----:B------:R-:W2:Y:S02]  /*f0e0*/  SYNCS.PHASECHK.TRANS64.TRYWAIT P3, [R2+URZ+0x60], R3 ;  /* 0x00006003020075a7 */ /* 0x000ea4000806017f */
[----:B-12---:R-:W-:Y:S05]  /*f0f0*/  @!P3 BRA `(.L_x_774) ;  /* 0x000000180064b947 */ /* 0x006fea0003800000 */
.L_x_818:
[----:B------:R-:W-:Y:S05]  /*f100*/  @P2 BRA `(.L_x_775) ;  /* 0x0000000000182947 */ /* 0x000fea0003800000 */
[----:B------:R-:W-:Y:S01]  /*f110*/  ISETP.NE.AND P2, PT, R23, RZ, PT ;  /* 0x000000ff1700720c */ /* 0x000fe20003f45270 */
[----:B-1----:R-:W-:Y:S01]  /*f120*/  IMAD.MOV.U32 R3, RZ, RZ, 0x4000 ;  /* 0x00004000ff037424 */ /* 0x002fe200078e00ff */
[----:B------:R-:W-:-:S04]  /*f130*/  LEA R2, R19, UR39, 0x3 ;  /* 0x0000002713027c11 */ /* 0x000fc8000f8e18ff */
[----:B------:R2:W-:Y:S07]  /*f140*/  SYNCS.ARRIVE.TRANS64 RZ, [R2+URZ+0x16850], R3 ;  /* 0x0168500302ff79a7 */ /* 0x0005ee000800003f */
[----:B------:R-:W-:Y:S05]  /*f150*/  @!P2 BRA `(.L_x_775) ;  /* 0x000000000004a947 */ /* 0x000fea0003800000 */
[----:B------:R-:W-:Y:S01]  /*f160*/  BPT.TRAP 0x1 ;  /* 0x000000040000795c */ /* 0x000fe20000300000 */
.L_x_775:
        /* <DEDUP_REMOVED lines=9> */
[----:B------:R-:W-:Y:S02]  /*f200*/  IMAD.MOV.U32 R9, RZ, RZ, R4 ;  /* 0x000000ffff097224 */ /* 0x000fe400078e0004 */
[----:B------:R-:W-:-:S02]  /*f210*/  IMAD.MOV.U32 R7, RZ, RZ, R11 ;  /* 0x000000ffff077224 */ /* 0x000fc400078e000b */
[----:B------:R-:W-:Y:S02]  /*f220*/  ULEA UR8, UR9, UR39, 0xe ;  /* 0x0000002709087291 */ /* 0x000fe4000f8e703f */
[----:B------:R-:W-:Y:S02]  /*f230*/  ULEA UR9, UR9, UR39, 0x3 ;  /* 0x0000002709097291 */ /* 0x000fe4000f8e183f */
[----:B------:R-:W-:Y:S02]  /*f240*/  USHF.L.U32 UR11, UR11, 0x7, URZ ;  /* 0x000000070b0b7899 */ /* 0x000fe4000800063f */
[----:B------:R-:W-:Y:S02]  /*f250*/  UIADD3 UR8, UR8, 0x400, URZ ;  /* 0x0000040008087890 */ /* 0x000fe4000fffe03f */
[----:B------:R-:W-:-:S09]  /*f260*/  UIADD3 UR9, UR9, 0x16850, URZ ;  /* 0x0001685009097890 */ /* 0x000fd2000fffe03f */
[----:B------:R3:W-:Y:S02]  /*f270*/  UTMALDG.4D [UR8], [UR4], desc[UR6] ;  /* 0x00000608040075b4 */ /* 0x0007e40008019000 */
[----:B---3--:R-:W-:Y:S01]  /*f280*/  NOP ;  /* 0x0000000000007918 */ /* 0x008fe20000000000 */
.L_x_770:
[----:B------:R-:W-:Y:S05]  /*f290*/  BSYNC B0 ;  /* 0x0000000000007941 */ /* 0x000fea0003800000 */
.L_x_769:
[----:B------:R-:W-:Y:S01]  /*f2a0*/  UIADD3 UR4, UR45, -0x3, URZ ;  /* 0xfffffffd2d047890 */ /* 0x000fe2000fffe03f */
[----:B------:R-:W-:Y:S02]  /*f2b0*/  IMAD.MOV.U32 R19, RZ, RZ, R12 ;  /* 0x000000ffff137224 */ /* 0x000fe400078e000c */
[----:B------:R-:W-:-:S03]  /*f2c0*/  IMAD.MOV.U32 R18, RZ, RZ, R13 ;  /* 0x000000ffff127224 */ /* 0x000fc600078e000d */
[----:B------:R-:W-:-:S07]  /*f2d0*/  IMAD.U32 R11, RZ, RZ, UR4 ;  /* 0x00000004ff0b7e24 */ /* 0x000fce000f8e00ff */
.L_x_768:
[----:B------:R-:W-:Y:S01]  /*f2e0*/  ULOP3.LUT UR4, URZ, UR45, URZ, 0x33, !UPT ;  /* 0x0000002d3f047292 */ /* 0x000fe2000f8e333f */
[----:B------:R-:W-:Y:S01]  /*f2f0*/  VIADD R10, R10, 0xfffffffe ;  /* 0xfffffffe0a0a7836 */ /* 0x000fe20000000000 */
[----:B------:R-:W-:Y:S04]  /*f300*/  BSSY B0, `(.L_x_767) ;  /* 0x00000af000007945 */ /* 0x000fe80003800000 */
[----:B------:R-:W-:-:S13]  /*f310*/  ISETP.NE.AND P2, PT, R10, UR4, PT ;  /* 0x000000040a007c0c */ /* 0x000fda000bf45270 */
[----:B------:R-:W-:Y:S05]  /*f320*/  @!P2 BRA `(.L_x_776) ;  /* 0x0000000800b0a947 */ /* 0x000fea0003800000 */
[----:B-12---:R-:W-:-:S07]  /*f330*/  IMAD.MOV.U32 R2, RZ, RZ, R9 ;  /* 0x000000ffff027224 */ /* 0x006fce00078e0009 */
.L_x_791:
[----:B------:R-:W-:Y:S01]  /*f340*/  VIADD R10, R19, 0x1 ;  /* 0x00000001130a7836 */ /* 0x000fe20000000000 */
[----:B------:R-:W-:Y:S05]  /*f350*/  YIELD ;  /* 0x0000000000007946 */ /* 0x000fea0003800000 */
[----:B------:R-:W-:Y:S01]  /*f360*/  ISETP.NE.AND P2, PT, R10, 0x2, PT ;  /* 0x000000020a00780c */ /* 0x000fe20003f45270 */
[----:B------:R-:W-:Y:S03]  /*f370*/  BSSY B1, `(.L_x_777) ;  /* 0x0000050000017945 */ /* 0x000fe60003800000 */
[----:B-12---:R-:W-:-:S02]  /*f380*/  SEL R3, RZ, 0x1, P2 ;  /* 0x00000001ff037807 */ /* 0x006fc40001000000 */
[----:B------:R-:W-:Y:S02]  /*f390*/  SEL R10, R10, RZ, P2 ;  /* 0x000000ff0a0a7207 */ /* 0x000fe40001000000 */
[----:B------:R-:W-:Y:S01]  /*f3a0*/  LOP3.LUT R12, R18, R3, RZ, 0x3c, !PT ;  /* 0x00000003120c7212 */ /* 0x000fe200078e3cff */
[----:B------:R-:W-:Y:S06]  /*f3b0*/  @!P6 BRA `(.L_x_778) ;  /* 0x00000004002ce947 */ /* 0x000fec0003800000 */
[----:B------:R-:W-:Y:S01]  /*f3c0*/  IMAD.MOV.U32 R14, RZ, RZ, R11 ;  /* 0x000000ffff0e7224 */ /* 0x000fe200078e000b */
[----:B------:R-:W-:Y:S06]  /*f3d0*/  @!P0 BRA `(.L_x_779) ;  /* 0x0000000000488947 */ /* 0x000fec0003800000 */
[----:B------:R-:W1:Y:S01]  /*f3e0*/  LDC R14, c[0x0][0x41c] ;  /* 0x00010700ff0e7b82 */ /* 0x000e620000000800 */
[----:B------:R-:W-:Y:S02]  /*f3f0*/  IMAD.MOV.U32 R13, RZ, RZ, R11 ;  /* 0x000000ffff0d7224 */ /* 0x000fe400078e000b */
[----:B------:R-:W-:-:S04]  /*f400*/  IMAD R15, R8, UR36, RZ ;  /* 0x00000024080f7c24 */ /* 0x000fc8000f8e02ff */
[----:B------:R-:W-:Y:S01]  /*f410*/  IMAD R15, R0, UR37, R15 ;  /* 0x00000025000f7c24 */ /* 0x000fe2000f8e020f */
[----:B------:R-:W2:Y:S01]  /*f420*/  LDC.64 R2, c[0x0][0x3f8] ;  /* 0x0000fe00ff027b82 */ /* 0x000ea20000000a00 */
        /* <DEDUP_REMOVED lines=13> */
.L_x_779:
[----:B------:R-:W-:Y:S02]  /*f500*/  LEA R4, R10, UR39, 0x3 ;  /* 0x000000270a047c11 */ /* 0x000fe4000f8e18ff */
[----:B-1----:R-:W-:Y:S02]  /*f510*/  SHF.L.U32 R3, R12, 0x1f, RZ ;  /* 0x0000001f0c037819 */ /* 0x002fe400000006ff */
[----:B------:R-:W-:Y:S02]  /*f520*/  ISETP.NE.AND P2, PT, R17, RZ, PT ;  /* 0x000000ff1100720c */ /* 0x000fe40003f45270 */
[----:B------:R-:W1:Y:S02]  /*f530*/  SYNCS.PHASECHK.TRANS64.TRYWAIT P3, [R4+URZ+0x16840], R3 ;  /* 0x01684003040075a7 */ /* 0x000e64000806017f */
[----:B-1----:R-:W-:Y:S09]  /*f540*/  @!P3 BRA `(.L_x_780) ;  /* 0x000000140064b947 */ /* 0x002ff20003800000 */
.L_x_819:
[----:B------:R-:W-:Y:S05]  /*f550*/  @P2 BRA `(.L_x_781) ;  /* 0x0000000000142947 */ /* 0x000fea0003800000 */
[----:B------:R-:W-:Y:S01]  /*f560*/  ISETP.NE.AND P3, PT, R23, RZ, PT ;  /* 0x000000ff1700720c */ /* 0x000fe20003f65270 */
[----:B-1----:R-:W-:-:S04]  /*f570*/  IMAD.MOV.U32 R3, RZ, RZ, 0x4000 ;  /* 0x00004000ff037424 */ /* 0x002fc800078e00ff */
[----:B------:R2:W-:Y:S08]  /*f580*/  SYNCS.ARRIVE.TRANS64 RZ, [R4+URZ+0x16830], R3 ;  /* 0x0168300304ff79a7 */ /* 0x0005f0000800003f */
[----:B------:R-:W-:Y:S05]  /*f590*/  @!P3 BRA `(.L_x_781) ;  /* 0x000000000004b947 */ /* 0x000fea0003800000 */
[----:B------:R-:W-:Y:S01]  /*f5a0*/  BPT.TRAP 0x1 ;  /* 0x000000040000795c */ /* 0x000fe20000300000 */
.L_x_781:
        /* <DEDUP_REMOVED lines=10> */
[----:B------:R-:W-:Y:S01]  /*f650*/  SHF.L.U32 R18, R18, 0x1f, RZ ;  /* 0x0000001f12127819 */ /* 0x000fe200000006ff */
[----:B------:R-:W-:Y:S01]  /*f660*/  UMOV UR10, URZ ;  /* 0x0000003f000a7c82 */ /* 0x000fe20008000000 */
[----:B-12---:R-:W-:Y:S01]  /*f670*/  LEA R3, R19, UR4, 0x3 ;  /* 0x0000000413037c11 */ /* 0x006fe2000f8e18ff */
[----:B------:R-:W-:-:S02]  /*f680*/  ULEA UR8, UR8, UR39, 0xe ;  /* 0x0000002708087291 */ /* 0x000fc4000f8e703f */
[----:B------:R-:W-:Y:S02]  /*f690*/  UIADD3 UR9, UR9, 0x16830, URZ ;  /* 0x0001683009097890 */ /* 0x000fe4000fffe03f */
[----:B------:R-:W-:Y:S02]  /*f6a0*/  USHF.L.U32 UR11, UR11, 0x7, URZ ;  /* 0x000000070b0b7899 */ /* 0x000fe4000800063f */
[----:B------:R-:W-:-:S09]  /*f6b0*/  UIADD3 UR8, UR8, 0xe400, URZ ;  /* 0x0000e40008087890 */ /* 0x000fd2000fffe03f */
[----:B------:R1:W-:Y:S01]  /*f6c0*/  UTMALDG.4D [UR8], [UR6], desc[UR14] ;  /* 0x00000e08060075b4 */ /* 0x0003e20008019000 */
[----:B------:R-:W2:Y:S02]  /*f6d0*/  SYNCS.PHASECHK.TRANS64.TRYWAIT P3, [R3+URZ+0x60], R18 ;  /* 0x00006012030075a7 */ /* 0x000ea4000806017f */
[----:B-12---:R-:W-:Y:S05]  /*f6e0*/  @!P3 BRA `(.L_x_782) ;  /* 0x000000140010b947 */ /* 0x006fea0003800000 */
.L_x_820:
[----:B------:R-:W-:Y:S05]  /*f6f0*/  @P2 BRA `(.L_x_783) ;  /* 0x0000000000142947 */ /* 0x000fea0003800000 */
[----:B------:R-:W-:Y:S01]  /*f700*/  ISETP.NE.AND P2, PT, R23, RZ, PT ;  /* 0x000000ff1700720c */ /* 0x000fe20003f45270 */
[----:B------:R-:W-:-:S04]  /*f710*/  IMAD.MOV.U32 R4, RZ, RZ, 0x4000 ;  /* 0x00004000ff047424 */ /* 0x000fc800078e00ff */
[----:B------:R2:W-:Y:S08]  /*f720*/  SYNCS.ARRIVE.TRANS64 RZ, [R3+URZ+0x50], R4 ;  /* 0x0000500403ff79a7 */ /* 0x0005f0000800003f */
[----:B------:R-:W-:Y:S05]  /*f730*/  @!P2 BRA `(.L_x_783) ;  /* 0x000000000004a947 */ /* 0x000fea0003800000 */
[----:B------:R-:W-:Y:S01]  /*f740*/  BPT.TRAP 0x1 ;  /* 0x000000040000795c */ /* 0x000fe20000300000 */
.L_x_783:
        /* <DEDUP_REMOVED lines=12> */
[----:B------:R-:W-:Y:S02]  /*f810*/  ULEA UR8, UR8, UR39, 0xe ;  /* 0x0000002708087291 */ /* 0x000fe4000f8e703f */
[----:B------:R-:W-:Y:S02]  /*f820*/  USHF.L.U32 UR11, UR11, 0x7, URZ ;  /* 0x000000070b0b7899 */ /* 0x000fe4000800063f */
[----:B------:R-:W-:Y:S02]  /*f830*/  UIADD3 UR9, UR9, 0x50, URZ ;  /* 0x0000005009097890 */ /* 0x000fe4000fffe03f */
[----:B------:R-:W-:-:S09]  /*f840*/  UIADD3 UR8, UR8, 0x400, URZ ;  /* 0x0000040008087890 */ /* 0x000fd2000fffe03f */
[----:B------:R3:W-:Y:S02]  /*f850*/  UTMALDG.4D [UR8], [UR4], desc[UR6] ;  /* 0x00000608040075b4 */ /* 0x0007e40008019000 */
[----:B---3--:R-:W-:Y:S01]  /*f860*/  NOP ;  /* 0x0000000000007918 */ /* 0x008fe20000000000 */
.L_x_778:
[----:B------:R-:W-:Y:S05]  /*f870*/  BSYNC B1 ;  /* 0x0000000000017941 */ /* 0x000fea0003800000 */
.L_x_777:
[----:B------:R-:W-:Y:S01]  /*f880*/  VIADD R19, R10, 0x1 ;  /* 0x000000010a137836 */ /* 0x000fe20000000000 */
[----:B------:R-:W-:Y:S01]  /*f890*/  BSSY B1, `(.L_x_784) ;  /* 0x0000052000017945 */ /* 0x000fe20003800000 */
[----:B------:R-:W-:-:S03]  /*f8a0*/  VIADD R13, R11, 0xffffffff ;  /* 0xffffffff0b0d7836 */ /* 0x000fc60000000000 */
[----:B------:R-:W-:-:S04]  /*f8b0*/  ISETP.NE.AND P2, PT, R19, 0x2, PT ;  /* 0x000000021300780c */ /* 0x000fc80003f45270 */
[----:B-12---:R-:W-:Y:S02]  /*f8c0*/  SEL R3, RZ, 0x1, P2 ;  /* 0x00000001ff037807 */ /* 0x006fe40001000000 */
        /* <DEDUP_REMOVED lines=9> */
[----:B-1----:R-:W-:-:S13]  /*f960*/  ISETP.NE.AND P2, PT, R14, 0x1, PT ;  /* 0x000000010e00780c */ /* 0x002fda0003f45270 */
[----:B------:R-:W1:Y:S02]  /*f970*/  @P2 LDC.64 R2, c[0x0][0x420] ;  /* 0x00010800ff022b82 */ /* 0x000e640000000a00 */
[----:B-1----:R-:W-:-:S05]  /*f980*/  @P2 IMAD.HI.U32 R2, R13, R2, RZ ;  /* 0x000000020d022227 */ /* 0x002fca00078e00ff */
[----:B------:R-:W-:Y:S02]  /*f990*/  @P2 SHF.R.U32.HI R15, RZ, R3, R2 ;  /* 0x00000003ff0f2219 */ /* 0x000fe40000011602 */
[----:B------:R-:W1:Y:S02]  /*f9a0*/  LDC.64 R2, c[0x0][0x3f8] ;  /* 0x0000fe00ff027b82 */ /* 0x000e640000000a00 */
[--C-:B------:R-:W-:Y:S01]  /*f9b0*/  SHF.R.S32.HI R5, RZ, 0x1f, R15.reuse ;  /* 0x0000001fff057819 */ /* 0x100fe2000001140f */
[----:B------:R-:W-:-:S04]  /*f9c0*/  IMAD.MOV.U32 R4, RZ, RZ, R15 ;  /* 0x000000ffff047224 */ /* 0x000fc800078e000f */
[----:B------:R-:W-:-:S04]  /*f9d0*/  IMAD.WIDE.U32 R4, R0, UR36, R4 ;  /* 0x0000002400047c25 */ /* 0x000fc8000f8e0004 */
[----:B------:R-:W-:Y:S01]  /*f9e0*/  IMAD.IADD R5, R21, 0x1, R5 ;  /* 0x0000000115057824 */ /* 0x000fe200078e0205 */
[----:B-1----:R-:W-:-:S04]  /*f9f0*/  LEA R2, P2, R4, R2, 0x2 ;  /* 0x0000000204027211 */ /* 0x002fc800078410ff */
[----:B------:R-:W-:-:S05]  /*fa00*/  LEA.HI.X R3, R4, R3, R5, 0x2, P2 ;  /* 0x0000000304037211 */ /* 0x000fca00010f1405 */
[----:B------:R1:W5:Y:S01]  /*fa10*/  LDG.E R2, desc[UR50][R2.64] ;  /* 0x0000003202027981 */ /* 0x000362000c1e1900 */
[----:B------:R-:W-:-:S04]  /*fa20*/  IMAD.MOV R4, RZ, RZ, -R15 ;  /* 0x000000ffff047224 */ /* 0x000fc800078e0a0f */
[----:B------:R-:W-:-:S07]  /*fa30*/  IMAD R14, R14, R4, R13 ;  /* 0x000000040e0e7224 */ /* 0x000fce00078e020d */
.L_x_786:
[----:B-1----:R-:W-:Y:S02]  /*fa40*/  LEA R3, R19, UR39, 0x3 ;  /* 0x0000002713037c11 */ /* 0x002fe4000f8e18ff */
[----:B------:R-:W-:Y:S02]  /*fa50*/  SHF.L.U32 R4, R18, 0x1f, RZ ;  /* 0x0000001f12047819 */ /* 0x000fe400000006ff */
[----:B------:R-:W-:Y:S02]  /*fa60*/  ISETP.NE.AND P2, PT, R17, RZ, PT ;  /* 0x000000ff1100720c */ /* 0x000fe40003f45270 */
[----:B------:R-:W1:Y:S02]  /*fa70*/  SYNCS.PHASECHK.TRANS64.TRYWAIT P3, [R3+URZ+0x16840], R4 ;  /* 0x01684004030075a7 */ /* 0x000e64000806017f */
[----:B-1----:R-:W-:Y:S09]  /*fa80*/  @!P3 BRA `(.L_x_787) ;  /* 0x00000010003cb947 */ /* 0x002ff20003800000 */
.L_x_821:
[----:B------:R-:W-:Y:S05]  /*fa90*/  @P2 BRA `(.L_x_788) ;  /* 0x0000000000142947 */ /* 0x000fea0003800000 */
[----:B------:R-:W-:Y:S01]  /*faa0*/  ISETP.NE.AND P3, PT, R23, RZ, PT ;  /* 0x000000ff1700720c */ /* 0x000fe20003f65270 */
[----:B-1----:R-:W-:-:S04]  /*fab0*/  IMAD.MOV.U32 R4, RZ, RZ, 0x4000 ;  /* 0x00004000ff047424 */ /* 0x002fc800078e00ff */
[----:B------:R2:W-:Y:S08]  /*fac0*/  SYNCS.ARRIVE.TRANS64 RZ, [R3+URZ+0x16830], R4 ;  /* 0x0168300403ff79a7 */ /* 0x0005f0000800003f */
[----:B------:R-:W-:Y:S05]  /*fad0*/  @!P3 BRA `(.L_x_788) ;  /* 0x000000000004b947 */ /* 0x000fea0003800000 */
[----:B------:R-:W-:Y:S01]  /*fae0*/  BPT.TRAP 0x1 ;  /* 0x000000040000795c */ /* 0x000fe20000300000 */
.L_x_788:
[----:B------:R-:W-:Y:S01]  /*faf0*/  R2UR UR9, R19 ;  /* 0x00000000130972ca */ /* 0x000fe200000e0000 */
[----:B------:R-:W-:Y:S01]  /*fb00*/  UIADD3 UR4, UR39, 0x16800, URZ ;  /* 0x0001680027047890 */ /* 0x000fe2000fffe03f */
[----:B------:R-:W-:Y:S01]  /*fb10*/  R2UR UR11, R14 ;  /* 0x000000000e0b72ca */ /* 0x000fe200000e0000 */
[----:B------:R-:W-:Y:S01]  /*fb20*/  UIADD3 UR6, UP0, UR48, 0x370, URZ ;  /* 0x0000037030067890 */ /* 0x000fe2000ff1e03f */
[----:B------:R-:W-:Y:S01]  /*fb30*/  R2UR UR12, R6 ;  /* 0x00000000060c72ca */ /* 0x000fe200000e0000 */
[----:B------:R-:W-:Y:S01]  /*fb40*/  UMOV UR14, 0x0 ;  /* 0x00000000000e7882 */ /* 0x000fe20000000000 */
[----:B-----5:R-:W-:Y:S01]  /*fb50*/  R2UR UR13, R2 ;  /* 0x00000000020d72ca */ /* 0x020fe200000e0000 */
[----:B------:R-:W-:Y:S01]  /*fb60*/  UIADD3.X UR7, URZ, UR49, URZ, UP0, !UPT ;  /* 0x000000313f077290 */ /* 0x000fe200087fe43f */
[----:B------:R-:W-:Y:S01]  /*fb70*/  SHF.L.U32 R12, R12, 0x1f, RZ ;  /* 0x0000001f0c0c7819 */ /* 0x000fe200000006ff */
[----:B------:R-:W-:Y:S01]  /*fb80*/  UMOV UR15, 0x14f00000 ;  /* 0x14f00000000f7882 */ /* 0x000fe20000000000 */
[----:B-12---:R-:W-:Y:S01]  /*fb90*/  LEA R3, R10, UR4, 0x3 ;  /* 0x000000040a037c11 */ /* 0x006fe2000f8e18ff */
[----:B------:R-:W-:-:S02]  /*fba0*/  UMOV UR10, URZ ;  /* 0x0000003f000a7c82 */ /* 0x000fc40008000000 */
[----:B------:R-:W-:Y:S02]  /*fbb0*/  ULEA UR8, UR9, UR39, 0xe ;  /* 0x0000002709087291 */ /* 0x000fe4000f8e703f */
[----:B------:R-:W-:Y:S02]  /*fbc0*/  ULEA UR9, UR9, UR4, 0x3 ;  /* 0x0000000409097291 */ /* 0x000fe4000f8e183f */
[----:B------:R-:W-:Y:S02]  /*fbd0*/  USHF.L.U32 UR11, UR11, 0x7, URZ ;  /* 0x000000070b0b7899 */ /* 0x000fe4000800063f */
[----:B------:R-:W-:Y:S02]  /*fbe0*/  UIADD3 UR8, UR8, 0xe400, URZ ;  /* 0x0000e40008087890 */ /* 0x000fe4000fffe03f */
[----:B------:R-:W-:-:S09]  /*fbf0*/  UIADD3 UR9, UR9, 0x30, URZ ;  /* 0x0000003009097890 */ /* 0x000fd2000fffe03f */
[----:B------:R1:W-:Y:S01]  /*fc00*/  UTMALDG.4D [UR8], [UR6], desc[UR14] ;  /* 0x00000e08060075b4 */ /* 0x0003e20008019000 */
[----:B------:R-:W2:Y:S02]  /*fc10*/  SYNCS.PHASECHK.TRANS64.TRYWAIT P3, [R3+URZ+0x60], R12 ;  /* 0x0000600c030075a7 */ /* 0x000ea4000806017f */
[----:B-12---:R-:W-:Y:S05]  /*fc20*/  @!P3 BRA `(.L_x_789) ;  /* 0x0000000c00e8b947 */ /* 0x006fea0003800000 */
.L_x_822:
[----:B------:R-:W-:Y:S05]  /*fc30*/  @P2 BRA `(.L_x_790) ;  /* 0x0000000000142947 */ /* 0x000fea0003800000 */
[----:B------:R-:W-:Y:S01]  /*fc40*/  ISETP.NE.AND P2, PT, R23, RZ, PT ;  /* 0x000000ff1700720c */ /* 0x000fe20003f45270 */
[----:B------:R-:W-:-:S04]  /*fc50*/  IMAD.MOV.U32 R4, RZ, RZ, 0x4000 ;  /* 0x00004000ff047424 */ /* 0x000fc800078e00ff */
[----:B------:R2:W-:Y:S08]  /*fc60*/  SYNCS.ARRIVE.TRANS64 RZ, [R3+URZ+0x50], R4 ;  /* 0x0000500403ff79a7 */ /* 0x0005f0000800003f */
[----:B------:R-:W-:Y:S05]  /*fc70*/  @!P2 BRA `(.L_x_790) ;  /* 0x000000000004a947 */ /* 0x000fea0003800000 */
[----:B------:R-:W-:Y:S01]  /*fc80*/  BPT.TRAP 0x1 ;  /* 0x000000040000795c */ /* 0x000fe20000300000 */
.L_x_790:
        /* <DEDUP_REMOVED lines=18> */
.L_x_785:
[----:B------:R-:W-:Y:S05]  /*fdb0*/  BSYNC B1 ;  /* 0x0000000000017941 */ /* 0x000fea0003800000 */
.L_x_784:
[----:B------:R-:W-:Y:S01]  /*fdc0*/  ISETP.GT.AND P2, PT, R13, UR44, PT ;  /* 0x0000002c0d007c0c */ /* 0x000fe2000bf44270 */
[----:B------:R-:W-:-:S12]  /*fdd0*/  VIADD R11, R11, 0xfffffffe ;  /* 0xfffffffe0b0b7836 */ /* 0x000fd80000000000 */
[----:B------:R-:W-:Y:S05]  /*fde0*/  @P2 BRA `(.L_x_791) ;  /* 0xfffffff400542947 */ /* 0x000fea000383ffff */
.L_x_776:
[----:B------:R-:W-:Y:S05]  /*fdf0*/  BSYNC B0 ;  /* 0x0000000000007941 */ /* 0x000fea0003800000 */
.L_x_767:
[----:B------:R-:W-:Y:S04]  /*fe00*/  BSSY B0, `(.L_x_792) ;  /* 0x000000e000007945 */ /* 0x000fe80003800000 */
[----:B------:R-:W-:Y:S05]  /*fe10*/  @P1 BRA `(.L_x_793) ;  /* 0x0000000000301947 */ /* 0x000fea0003800000 */
[----:B------:R-:W3:Y:S01]  /*fe20*/  S2R R11, SR_LANEID ;  /* 0x00000000000b7919 */ /* 0x000ee20000000000 */
[----:B------:R-:W-:Y:S01]  /*fe30*/  VOTEU.ANY UR4, UPT, PT ;  /* 0x0000000000047886 */ /* 0x000fe200038e0100 */
[----:B-12---:R-:W1:Y:S01]  /*fe40*/  LDC.64 R2, c[0x0][0xdf0] ;  /* 0x00037c00ff027b82 */ /* 0x006e620000000a00 */
[----:B------:R-:W3:Y:S08]  /*fe50*/  FLO.U32 R0, UR4 ;  /* 0x0000000400007d00 */ /* 0x000ef000080e0000 */
[----:B------:R-:W1:Y:S01]  /*fe60*/  POPC R5, UR4 ;  /* 0x0000000400057d09 */ /* 0x000e620008000000 */
[----:B---3--:R-:W-:-:S13]  /*fe70*/  ISETP.EQ.U32.AND P0, PT, R0, R11, PT ;  /* 0x0000000b0000720c */ /* 0x008fda0003f02070 */
[----:B-1----:R-:W2:Y:S01]  /*fe80*/  @P0 ATOMG.E.ADD.STRONG.GPU PT, R3, desc[UR50][R2.64], R5 ;  /* 0x00000005020309a8 */ /* 0x002ea200081ee1f2 */
[----:B------:R-:W1:Y:S02]  /*fe90*/  S2R R4, SR_LTMASK ;  /* 0x0000000000047919 */ /* 0x000e640000003900 */
[----:B-1----:R-:W-:-:S04]  /*fea0*/  LOP3.LUT R4, R4, UR4, RZ, 0xc0, !PT ;  /* 0x0000000404047c12 */ /* 0x002fc8000f8ec0ff */
[----:B------:R-:W1:Y:S01]  /*feb0*/  POPC R11, R4 ;  /* 0x00000004000b7309 */ /* 0x000e620000000000 */
[----:B--2---:R-:W1:Y:S02]  /*fec0*/  SHFL.IDX PT, R0, R3, R0, 0x1f ;  /* 0x00001f0003007589 */ /* 0x004e6400000e0000 */
[----:B-1----:R-:W-:-:S07]  /*fed0*/  IADD3 R22, R0, UR46, R11 ;  /* 0x0000002e00167c10 */ /* 0x002fce000fffe00b */
.L_x_793:
[----:B------:R-:W-:Y:S05]  /*fee0*/  BSYNC B0 ;  /* 0x0000000000007941 */ /* 0x000fea0003800000 */
.L_x_792:
[----:B------:R-:W-:Y:S04]  /*fef0*/  BSSY B0, `(.L_x_794) ;  /* 0x000001d000007945 */ /* 0x000fe80003800000 */
[----:B------:R-:W-:Y:S05]  /*ff00*/  @!P6 BRA `(.L_x_795) ;  /* 0x00000000006ce947 */ /* 0x000fea0003800000 */
[----:B-12---:R-:W-:Y:S02]  /*ff10*/  LEA R3, R19, UR39, 0x3 ;  /* 0x0000002713037c11 */ /* 0x006fe4000f8e18ff */
[----:B------:R-:W-:Y:S02]  /*ff20*/  SHF.L.U32 R0, R18, 0x1f, RZ ;  /* 0x0000001f12007819 */ /* 0x000fe400000006ff */
[----:B------:R-:W-:Y:S02]  /*ff30*/  ISETP.NE.AND P1, PT, R17, RZ, PT ;  /* 0x000000ff1100720c */ /* 0x000fe40003f25270 */
[----:B------:R-:W1:Y:S02]  /*ff40*/  SYNCS.PHASECHK.TRANS64.TRYWAIT P0, [R3+URZ+0x16860], R0 ;  /* 0x01686000030075a7 */ /* 0x000e64000800017f */
[----:B-1----:R-:W-:Y:S09]  /*ff50*/  @!P0 BRA `(.L_x_796) ;  /* 0x0000000c00308947 */ /* 0x002ff20003800000 */
.L_x_823:
[----:B------:R-:W-:Y:S05]  /*ff60*/  @P1 BRA `(.L_x_797) ;  /* 0x0000000000141947 */ /* 0x000fea0003800000 */
[----:B------:R-:W-:Y:S01]  /*ff70*/  ISETP.NE.AND P0, PT, R23, RZ, PT ;  /* 0x000000ff1700720c */ /* 0x000fe20003f05270 */
[----:B-1----:R-:W-:-:S04]  /*ff80*/  IMAD.MOV.U32 R0, RZ, RZ, 0x4000 ;  /* 0x00004000ff007424 */ /* 0x002fc800078e00ff */
[----:B------:R2:W-:Y:S08]  /*ff90*/  SYNCS.ARRIVE.TRANS64 RZ, [R3+URZ+0x16850], R0 ;  /* 0x0168500003ff79a7 */ /* 0x0005f0000800003f */
[----:B------:R-:W-:Y:S05]  /*ffa0*/  @!P0 BRA `(.L_x_797) ;  /* 0x0000000000048947 */ /* 0x000fea0003800000 */
[----:B------:R-:W-:Y:S01]  /*ffb0*/  BPT.TRAP 0x1 ;  /* 0x000000040000795c */ /* 0x000fe20000300000 */
.L_x_797:
        /* <DEDUP_REMOVED lines=10> */
[----:B------:R-:W-:Y:S02]  /*10060*/  ULEA UR8, UR8, UR39, 0xe ;  /* 0x0000002708087291 */ /* 0x000fe4000f8e703f */
[----:B------:R-:W-:Y:S02]  /*10070*/  USHF.L.U32 UR11, UR11, 0x7, URZ ;  /* 0x000000070b0b7899 */ /* 0x000fe4000800063f */
[----:B------:R-:W-:Y:S02]  /*10080*/  UIADD3 UR9, UR9, 0x16850, URZ ;  /* 0x0001685009097890 */ /* 0x000fe4000fffe03f */
[----:B------:R-:W-:-:S09]  /*10090*/  UIADD3 UR8, UR8, 0x400, URZ ;  /* 0x0000040008087890 */ /* 0x000fd2000fffe03f */
[----:B------:R3:W-:Y:S02]  /*100a0*/  UTMALDG.4D [UR8], [UR4], desc[UR6] ;  /* 0x00000608040075b4 */ /* 0x0007e40008019000 */
[----:B---3--:R-:W-:Y:S01]  /*100b0*/  NOP ;  /* 0x0000000000007918 */ /* 0x008fe20000000000 */
.L_x_795:
[----:B------:R-:W-:Y:S05]  /*100c0*/  BSYNC B0 ;  /* 0x0000000000007941 */ /* 0x000fea0003800000 */
.L_x_794:
[----:B------:R-:W-:Y:S02]  /*100d0*/  VIADD R19, R19, 0x1 ;  /* 0x0000000113137836 */ /* 0x000fe40000000000 */
[----:B--2---:R-:W-:-:S03]  /*100e0*/  IMAD.MOV.U32 R13, RZ, RZ, R22 ;  /* 0x000000ffff0d7224 */ /* 0x004fc600078e0016 */
[----:B------:R-:W-:-:S04]  /*100f0*/  ISETP.NE.AND P0, PT, R19, 0x2, PT ;  /* 0x000000021300780c */ /* 0x000fc80003f05270 */
[----:B-1----:R-:W-:Y:S02]  /*10100*/  SEL R3, RZ, 0x1, P0 ;  /* 0x00000001ff037807 */ /* 0x002fe40000000000 */
[----:B------:R-:W-:Y:S02]  /*10110*/  SEL R19, R19, RZ, P0 ;  /* 0x000000ff13137207 */ /* 0x000fe40000000000 */
[----:B------:R-:W-:-:S07]  /*10120*/  LOP3.LUT R18, R18, R3, RZ, 0x3c, !PT ;  /* 0x0000000312127212 */ /* 0x000fce00078e3cff */
.L_x_756:
[----:B------:R-:W-:Y:S05]  /*10130*/  BSYNC B6 ;  /* 0x0000000000067941 */ /* 0x000fea0003800000 */
.L_x_754:
[----:B------:R-:W-:-:S03]  /*10140*/  UMOV UR4, 0xffffffff ;  /* 0xffffffff00047882 */ /* 0x000fc60000000000 */
[----:B------:R-:W-:Y:S05]  /*10150*/  BRA.DIV UR4, `(.L_x_798) ;  /* 0x0000000a04c47947 */ /* 0x000fea000b800000 */
[----:B------:R1:W2:Y:S02]  /*10160*/  SHFL.IDX PT, R14, R13, RZ, 0x1f ;  /* 0x00001fff0d0e7589 */ /* 0x0002a400000e0000 */
.L_x_826:
[----:B------:R-:W-:Y:S01]  /*10170*/  ISETP.NE.AND P0, PT, R23, RZ, PT ;  /* 0x000000ff1700720c */ /* 0x000fe20003f05270 */
[----:B------:R-:W-:Y:S05]  /*10180*/  WARPSYNC.ALL ;  /* 0x0000000000007948 */ /* 0x000fea0003800000 */
[----:B------:R-:W-:Y:S01]  /*10190*/  BAR.SYNC.DEFER_BLOCKING 0x4, 0x1a0 ;  /* 0x0106800000007b1d */ /* 0x000fe20000010000 */
[----:B--2---:R-:W-:-:S05]  /*101a0*/  IMAD.MOV.U32 R22, RZ, RZ, R14 ;  /* 0x000000ffff167224 */ /* 0x004fca00078e000e */
[----:B------:R-:W-:Y:S01]  /*101b0*/  ULDC UR4, c[0x0][0xda8] ;  /* 0x00036a0000047ab9 */ /* 0x000fe20000000800 */
[----:B------:R-:W-:Y:S01]  /*101c0*/  @!P0 MOV R0, 0x400 ;  /* 0x0000040000008802 */ /* 0x000fe20000000f00 */
[----:B------:R-:W2:Y:S03]  /*101d0*/  @!P0 S2R R3, SR_CgaCtaId ;  /* 0x0000000000038919 */ /* 0x000ea60000008800 */
[----:B--2---:R-:W-:-:S05]  /*101e0*/  @!P0 LEA R0, R3, R0, 0x18 ;  /* 0x0000000003008211 */ /* 0x004fca00078ec0ff */
[----:B------:R2:W-:Y:S01]  /*101f0*/  @!P0 STS [R0+0x168d0], R13 ;  /* 0x0168d00d00008388 */ /* 0x0005e20000000800 */
[----:B------:R-:W-:Y:S06]  /*10200*/  BAR.ARV 0x5, 0x1a0 ;  /* 0x0146800000007b1d */ /* 0x000fec0000002000 */
[----:B------:R-:W-:-:S13]  /*10210*/  ISETP.GE.AND P0, PT, R22, UR4, PT ;  /* 0x0000000416007c0c */ /* 0x000fda000bf06270 */
[----:B--2---:R-:W-:Y:S05]  /*10220*/  @!P0 BRA `(.L_x_799) ;  /* 0xffffffd400fc8947 */ /* 0x004fea000383ffff */
.L_x_745:
[----:B------:R-:W2:Y:S01]  /*10230*/  S2R R3, SR_CgaCtaId ;  /* 0x0000000000037919 */ /* 0x000ea20000008800 */
[----:B------:R-:W-:Y:S01]  /*10240*/  UIADD3 UR47, UR47, 0x1, URZ ;  /* 0x000000012f2f7890 */ /* 0x000fe2000fffe03f */
[----:B------:R-:W-:-:S03]  /*10250*/  MOV R0, 0x400 ;  /* 0x0000040000007802 */ /* 0x000fc60000000f00 */
[----:B------:R-:W-:-:S04]  /*10260*/  ULEA.HI UR4, UR47, UR47, URZ, 0x1 ;  /* 0x0000002f2f047291 */ /* 0x000fc8000f8f083f */
[----:B------:R-:W-:-:S04]  /*10270*/  ULOP3.LUT UR4, UR4, 0xfffffffe, URZ, 0xc0, !UPT ;  /* 0xfffffffe04047892 */ /* 0x000fc8000f8ec03f */
[----:B------:R-:W-:-:S06]  /*10280*/  UIADD3 UR4, UR47, -UR4, URZ ;  /* 0x800000042f047290 */ /* 0x000fcc000fffe03f */
[----:B------:R-:W-:Y:S01]  /*10290*/  IMAD.U32 R2, RZ, RZ, UR4 ;  /* 0x00000004ff027e24 */ /* 0x000fe2000f8e00ff */
[----:B--2---:R-:W-:-:S04]  /*102a0*/  LEA R9, R3, R0, 0x18 ;  /* 0x0000000003097211 */ /* 0x004fc800078ec0ff */
[----:B------:R-:W-:-:S04]  /*102b0*/  SHF.L.U32 R0, R2, 0x1f, RZ ;  /* 0x0000001f02007819 */ /* 0x000fc800000006ff */
[----:B------:R-:W2:Y:S02]  /*102c0*/  SYNCS.PHASECHK.TRANS64.TRYWAIT P0, [R9+URZ+0x16820], R0 ;  /* 0x01682000090075a7 */ /* 0x000ea4000800017f */
[----:B--2---:R-:W-:Y:S05]  /*102d0*/  @!P0 BRA `(.L_x_800) ;  /* 0x0000000800888947 */ /* 0x004fea0003800000 */
.L_x_827:
[----:B------:R-:W3:Y:S02]  /*102e0*/  SHFL.IDX PT, R16, R16, RZ, 0x1f ;  /* 0x00001fff10107589 */ /* 0x000ee400000e0000 */
[----:B---3--:R-:W-:-:S13]  /*102f0*/  ISETP.NE.AND P0, PT, R16, RZ, PT ;  /* 0x000000ff1000720c */ /* 0x008fda0003f05270 */
[----:B------:R-:W-:Y:S05]  /*10300*/  @P0 EXIT ;  /* 0x000000000000094d */ /* 0x000fea0003800000 */
[----:B------:R-:W-:Y:S01]  /*10310*/  ELECT P0, URZ, PT ;  /* 0x00000000003f782f */ /* 0x000fe20003800000 */
[----:B------:R-:W-:-:S12]  /*10320*/  BSSY B0, `(.L_x_801) ;  /* 0x0000020000007945 */ /* 0x000fd80003800000 */
[----:B------:R-:W-:Y:S05]  /*10330*/  @!P0 BRA `(.L_x_802) ;  /* 0x0000000000788947 */ /* 0x000fea0003800000 */
[----:B------:R-:W-:-:S06]  /*10340*/  ULOP3.LUT UR4, UR38, 0x2, URZ, 0xfc, !UPT ;  /* 0x0000000226047892 */ /* 0x000fcc000f8efc3f */
[----:B--2---:R-:W-:-:S05]  /*10350*/  IMAD.U32 R0, RZ, RZ, UR4 ;  /* 0x00000004ff007e24 */ /* 0x004fca000f8e00ff */
[----:B------:R-:W-:-:S13]  /*10360*/  ISETP.NE.AND P2, PT, R0, 0x3, PT ;  /* 0x000000030000780c */ /* 0x000fda0003f45270 */
[----:B------:R-:W-:Y:S05]  /*10370*/  @!P2 BRA `(.L_x_803) ;  /* 0x000000000004a947 */ /* 0x000fea0003800000 */
[----:B------:R-:W-:Y:S01]  /*10380*/  BPT.TRAP 0x1 ;  /* 0x000000040000795c */ /* 0x000fe20000300000 */
.L_x_803:
        /* <DEDUP_REMOVED lines=12> */
.L_x_828:
[----:B------:R-:W3:Y:S02]  /*10450*/  SYNCS.PHASECHK.TRANS64.TRYWAIT P0, [R3+URZ], R2 ;  /* 0x00000002030075a7 */ /* 0x000ee4000800017f */
[----:B---3--:R-:W-:Y:S05]  /*10460*/  @!P0 BRA `(.L_x_805) ;  /* 0x00000008004c8947 */ /* 0x008fea0003800000 */
.L_x_829:
[----:B------:R-:W-:Y:S05]  /*10470*/  @!P2 BRA `(.L_x_806) ;  /* 0x000000000004a947 */ /* 0x000fea0003800000 */
[----:B------:R-:W-:Y:S01]  /*10480*/  BPT.TRAP 0x1 ;  /* 0x000000040000795c */ /* 0x000fe20000300000 */
.L_x_806:
[----:B------:R-:W-:-:S04]  /*10490*/  VIADD R0, R9, 0x16860 ;  /* 0x0001686009007836 */ /* 0x000fc80000000000 */
[----:B------:R-:W-:-:S04]  /*104a0*/  IMAD R19, R19, 0x8, R0 ;  /* 0x0000000813137824 */ /* 0x000fc800078e0200 */
[----:B------:R-:W4:Y:S02]  /*104b0*/  SYNCS.PHASECHK.TRANS64.TRYWAIT P0, [R19+URZ], R4 ;  /* 0x00000004130075a7 */ /* 0x000f24000800017f */
[----:B----4-:R-:W-:Y:S05]  /*104c0*/  @!P0 BRA `(.L_x_807) ;  /* 0x0000000800488947 */ /* 0x010fea0003800000 */
.L_x_830:
[----:B------:R-:W-:-:S07]  /*104d0*/  IMAD R7, R7, 0x8, R0 ;  /* 0x0000000807077824 */ /* 0x000fce00078e0200 */
.L_x_808:
[----:B------:R1:W1:Y:S02]  /*104e0*/  SYNCS.PHASECHK.TRANS64.TRYWAIT P0, [R7+URZ], R2 ;  /* 0x00000002070075a7 */ /* 0x000264000800017f */
[----:B-1----:R-:W-:Y:S05]  /*104f0*/  @!P0 NANOSLEEP.SYNCS 0x989680 ;  /* 0x009896800000895d */ /* 0x002fea0003900000 */
[----:B------:R-:W1:Y:S02]  /*10500*/  @!P0 SYNCS.PHASECHK.TRANS64 P0, [R7+URZ], R2 ;  /* 0x00000002070085a7 */ /* 0x000e64000800007f */
[----:B-1----:R-:W-:Y:S05]  /*10510*/  @!P0 BRA `(.L_x_808) ;  /* 0xfffffffc00f08947 */ /* 0x002fea000383ffff */
.L_x_802:
[----:B------:R-:W-:Y:S05]  /*10520*/  BSYNC B0 ;  /* 0x0000000000007941 */ /* 0x000fea0003800000 */
.L_x_801:
[----:B------:R-:W-:Y:S05]  /*10530*/  EXIT ;  /* 0x000000000000794d */ /* 0x000fea0003800000 */
.L_x_662:
[----:B-1----:R-:W-:-:S04]  /*10540*/  IMAD.U32 R3, RZ, RZ, UR40 ;  /* 0x00000028ff037e24 */ /* 0x002fc8000f8e00ff */
[----:B------:R1:W2:Y:S03]  /*10550*/  SYNCS.PHASECHK.TRANS64.TRYWAIT P1, [R3+URZ+0x16800], R0 ;  /* 0x01680000030075a7 */ /* 0x0002a6000802017f */
[----:B--2---:R-:W-:Y:S05]  /*10560*/  @!P1 NANOSLEEP.SYNCS 0x989680 ;  /* 0x009896800000995d */ /* 0x004fea0003900000 */
[----:B------:R-:W2:Y:S02]  /*10570*/  @!P1 SYNCS.PHASECHK.TRANS64 P1, [R3+URZ+0x16800], R0 ;  /* 0x01680000030095a7 */ /* 0x000ea4000802007f */
[----:B--2---:R-:W-:Y:S05]  /*10580*/  @!P1 BRA `(.L_x_662) ;  /* 0xfffffffc00ec9947 */ /* 0x004fea000383ffff */
[----:B------:R-:W-:Y:S05]  /*10590*/  BRA `(.L_x_809) ;  /* 0xffffff1000ac7947 */ /* 0x000fea000383ffff */
.L_x_666:
[----:B--2---:R2:W3:Y:S02]  /*105a0*/  SYNCS.PHASECHK.TRANS64.TRYWAIT P2, [R5+URZ+0x16830], R0 ;  /* 0x01683000050075a7 */ /* 0x0044e4000804017f */
[----:B---3--:R-:W-:Y:S05]  /*105b0*/  @!P2 NANOSLEEP.SYNCS 0x989680 ;  /* 0x009896800000a95d */ /* 0x008fea0003900000 */
[----:B------:R-:W3:Y:S02]  /*105c0*/  @!P2 SYNCS.PHASECHK.TRANS64 P2, [R5+URZ+0x16830], R0 ;  /* 0x016830000500a5a7 */ /* 0x000ee4000804007f */
[----:B---3--:R-:W-:Y:S05]  /*105d0*/  @!P2 BRA `(.L_x_666) ;  /* 0xfffffffc00f0a947 */ /* 0x008fea000383ffff */
[----:B------:R-:W-:Y:S05]  /*105e0*/  BRA `(.L_x_665) ;  /* 0xffffff1000cc7947 */ /* 0x000fea000383ffff */
.L_x_682:
[----:B--2---:R-:W-:-:S04]  /*105f0*/  IMAD.U32 R12, RZ, RZ, UR6 ;  /* 0x00000006ff0c7e24 */ /* 0x004fc8000f8e00ff */
[----:B------:R2:W3:Y:S03]  /*10600*/  SYNCS.PHASECHK.TRANS64.TRYWAIT P2, [R12+URZ+0x16830], R11 ;  /* 0x0168300b0c0075a7 */ /* 0x0004e6000804017f */
[----:B---3--:R-:W-:Y:S05]  /*10610*/  @!P2 NANOSLEEP.SYNCS 0x989680 ;  /* 0x009896800000a95d */ /* 0x008fea0003900000 */
[----:B------:R-:W3:Y:S02]  /*10620*/  @!P2 SYNCS.PHASECHK.TRANS64 P2, [R12+URZ+0x16830], R11 ;  /* 0x0168300b0c00a5a7 */ /* 0x000ee4000804007f */
[----:B---3--:R-:W-:Y:S05]  /*10630*/  @!P2 BRA `(.L_x_682) ;  /* 0xfffffffc00eca947 */ /* 0x008fea000383ffff */
[----:B------:R-:W-:Y:S05]  /*10640*/  BRA `(.L_x_679) ;  /* 0xffffff4400047947 */ /* 0x000fea000383ffff */
.L_x_686:
[----:B--2---:R-:W-:-:S04]  /*10650*/  IMAD.U32 R12, RZ, RZ, UR6 ;  /* 0x00000006ff0c7e24 */ /* 0x004fc8000f8e00ff */
[----:B------:R2:W3:Y:S03]  /*10660*/  SYNCS.PHASECHK.TRANS64.TRYWAIT P2, [R12+URZ+0x16850], R11 ;  /* 0x0168500b0c0075a7 */ /* 0x0004e6000804017f */
[----:B---3--:R-:W-:Y:S05]  /*10670*/  @!P2 NANOSLEEP.SYNCS 0x989680 ;  /* 0x009896800000a95d */ /* 0x008fea0003900000 */
[----:B------:R-:W3:Y:S02]  /*10680*/  @!P2 SYNCS.PHASECHK.TRANS64 P2, [R12+URZ+0x16850], R11 ;  /* 0x0168500b0c00a5a7 */ /* 0x000ee4000804007f */
[----:B---3--:R-:W-:Y:S05]  /*10690*/  @!P2 BRA `(.L_x_686) ;  /* 0xfffffffc00eca947 */ /* 0x008fea000383ffff */
[----:B------:R-:W-:Y:S05]  /*106a0*/  BRA `(.L_x_683) ;  /* 0xffffff4400747947 */ /* 0x000fea000383ffff */
.L_x_703:
[----:B--2---:R-:W-:-:S04]  /*106b0*/  IMAD.U32 R9, RZ, RZ, UR6 ;  /* 0x00000006ff097e24 */ /* 0x004fc8000f8e00ff */
[----:B------:R2:W3:Y:S03]  /*106c0*/  SYNCS.PHASECHK.TRANS64.TRYWAIT P2, [R9+URZ+0x16830], R6 ;  /* 0x01683006090075a7 */ /* 0x0004e6000804017f */
[----:B---3--:R-:W-:Y:S05]  /*106d0*/  @!P2 NANOSLEEP.SYNCS 0x989680 ;  /* 0x009896800000a95d */ /* 0x008fea0003900000 */
[----:B------:R-:W3:Y:S02]  /*106e0*/  @!P2 SYNCS.PHASECHK.TRANS64 P2, [R9+URZ+0x16830], R6 ;  /* 0x016830060900a5a7 */ /* 0x000ee4000804007f */
[----:B---3--:R-:W-:Y:S05]  /*106f0*/  @!P2 BRA `(.L_x_703) ;  /* 0xfffffffc00eca947 */ /* 0x008fea000383ffff */
[----:B------:R-:W-:Y:S05]  /*10700*/  BRA `(.L_x_700) ;  /* 0xffffff70009c7947 */ /* 0x000fea000383ffff */
.L_x_707:
[----:B--2---:R-:W-:-:S04]  /*10710*/  IMAD.U32 R9, RZ, RZ, UR6 ;  /* 0x00000006ff097e24 */ /* 0x004fc8000f8e00ff */
[----:B------:R2:W3:Y:S03]  /*10720*/  SYNCS.PHASECHK.TRANS64.TRYWAIT P2, [R9+URZ+0x16850], R6 ;  /* 0x01685006090075a7 */ /* 0x0004e6000804017f */
[----:B---3--:R-:W-:Y:S05]  /*10730*/  @!P2 NANOSLEEP.SYNCS 0x989680 ;  /* 0x009896800000a95d */ /* 0x008fea0003900000 */
[----:B------:R-:W3:Y:S02]  /*10740*/  @!P2 SYNCS.PHASECHK.TRANS64 P2, [R9+URZ+0x16850], R6 ;  /* 0x016850060900a5a7 */ /* 0x000ee4000804007f */
[----:B---3--:R-:W-:Y:S05]  /*10750*/  @!P2 BRA `(.L_x_707) ;  /* 0xfffffffc00eca947 */ /* 0x008fea000383ffff */
[----:B------:R-:W-:Y:S05]  /*10760*/  BRA `(.L_x_704) ;  /* 0xffffff74000c7947 */ /* 0x000fea000383ffff */
.L_x_713:
[----:B--2---:R-:W-:-:S04]  /*10770*/  IMAD.U32 R9, RZ, RZ, UR6 ;  /* 0x00000006ff097e24 */ /* 0x004fc8000f8e00ff */
[----:B------:R2:W3:Y:S03]  /*10780*/  SYNCS.PHASECHK.TRANS64.TRYWAIT P2, [R9+URZ+0x16830], R6 ;  /* 0x01683006090075a7 */ /* 0x0004e6000804017f */
[----:B---3--:R-:W-:Y:S05]  /*10790*/  @!P2 NANOSLEEP.SYNCS 0x989680 ;  /* 0x009896800000a95d */ /* 0x008fea0003900000 */
[----:B------:R-:W3:Y:S02]  /*107a0*/  @!P2 SYNCS.PHASECHK.TRANS64 P2, [R9+URZ+0x16830], R6 ;  /* 0x016830060900a5a7 */ /* 0x000ee4000804007f */
[----:B---3--:R-:W-:Y:S05]  /*107b0*/  @!P2 BRA `(.L_x_713) ;  /* 0xfffffffc00eca947 */ /* 0x008fea000383ffff */
[----:B------:R-:W-:Y:S05]  /*107c0*/  BRA `(.L_x_710) ;  /* 0xffffff8c00b47947 */ /* 0x000fea000383ffff */
.L_x_717:
[----:B--2---:R-:W-:-:S04]  /*107d0*/  IMAD.U32 R9, RZ, RZ, UR6 ;  /* 0x00000006ff097e24 */ /* 0x004fc8000f8e00ff */
[----:B------:R2:W3:Y:S03]  /*107e0*/  SYNCS.PHASECHK.TRANS64.TRYWAIT P2, [R9+URZ+0x16850], R6 ;  /* 0x01685006090075a7 */ /* 0x0004e6000804017f */
[----:B---3--:R-:W-:Y:S05]  /*107f0*/  @!P2 NANOSLEEP.SYNCS 0x989680 ;  /* 0x009896800000a95d */ /* 0x008fea0003900000 */
[----:B------:R-:W3:Y:S02]  /*10800*/  @!P2 SYNCS.PHASECHK.TRANS64 P2, [R9+URZ+0x16850], R6 ;  /* 0x016850060900a5a7 */ /* 0x000ee4000804007f */
[----:B---3--:R-:W-:Y:S05]  /*10810*/  @!P2 BRA `(.L_x_717) ;  /* 0xfffffffc00eca947 */ /* 0x008fea000383ffff */
[----:B------:R-:W-:Y:S05]  /*10820*/  BRA `(.L_x_714) ;  /* 0xffffff9000247947 */ /* 0x000fea000383ffff */
.L_x_730:
[----:B--2---:R-:W-:-:S04]  /*10830*/  IMAD.U32 R3, RZ, RZ, UR5 ;  /* 0x00000005ff037e24 */ /* 0x004fc8000f8e00ff */
[----:B------:R2:W3:Y:S03]  /*10840*/  SYNCS.PHASECHK.TRANS64.TRYWAIT P0, [R3+URZ+0x16850], R0 ;  /* 0x01685000030075a7 */ /* 0x0004e6000800017f */
[----:B---3--:R-:W-:Y:S05]  /*10850*/  @!P0 NANOSLEEP.SYNCS 0x989680 ;  /* 0x009896800000895d */ /* 0x008fea0003900000 */
[----:B------:R-:W3:Y:S02]  /*10860*/  @!P0 SYNCS.PHASECHK.TRANS64 P0, [R3+URZ+0x16850], R0 ;  /* 0x01685000030085a7 */ /* 0x000ee4000800007f */
[----:B---3--:R-:W-:Y:S05]  /*10870*/  @!P0 BRA `(.L_x_730) ;  /* 0xfffffffc00ec8947 */ /* 0x008fea000383ffff */
[----:B------:R-:W-:Y:S05]  /*10880*/  BRA `(.L_x_729) ;  /* 0xffffffb800907947 */ /* 0x000fea000383ffff */
.L_x_760:
[----:B------:R-:W-:Y:S02]  /*10890*/  IMAD.MOV.U32 R13, RZ, RZ, R16 ;  /* 0x000000ffff0d7224 */ /* 0x000fe400078e0010 */
[----:B------:R-:W-:Y:S02]  /*108a0*/  IMAD.MOV.U32 R12, RZ, RZ, RZ ;  /* 0x000000ffff0c7224 */ /* 0x000fe400078e00ff */
[----:B------:R-:W-:Y:S02]  /*108b0*/  IMAD.MOV.U32 R11, RZ, RZ, 0x1f ;  /* 0x0000001fff0b7424 */ /* 0x000fe400078e00ff */
[----:B------:R-:W-:-:S07]  /*108c0*/  IMAD.MOV.U32 R15, RZ, RZ, -0x1 ;  /* 0xffffffffff0f7424 */ /* 0x000fce00078e00ff */
[----:B------:R-:W-:Y:S05]  /*108d0*/  WARPSYNC.COLLECTIVE R15, `(.L_x_810) ;  /* 0x000000000f087348 */ /* 0x000fea0003c00000 */
[----:B------:R1:W2:Y:S02]  /*108e0*/  SHFL.IDX P6, R14, R13, R12, R11 ;  /* 0x0000000c0d0e7389 */ /* 0x0002a400000c000b */
[----:B-12---:R-:W-:Y:S01]  /*108f0*/  ENDCOLLECTIVE ;  /* 0x000000000000791b */ /* 0x006fe20003800000 */
.L_x_810:
[----:B------:R-:W-:Y:S05]  /*10900*/  BRA `(.L_x_811) ;  /* 0xffffffdc00b07947 */ /* 0x000fea000383ffff */
.L_x_761:
[----:B------:R-:W-:Y:S01]  /*10910*/  BSSY B0, `(.L_x_812) ;  /* 0x0000006000007945 */ /* 0x000fe20003800000 */
[----:B------:R-:W-:-:S07]  /*10920*/  IMAD.MOV.U32 R15, RZ, RZ, -0x1 ;  /* 0xffffffffff0f7424 */ /* 0x000fce00078e00ff */
[----:B------:R-:W-:Y:S05]  /*10930*/  WARPSYNC.COLLECTIVE R15, `(.L_x_813) ;  /* 0x000000000f0c7348 */ /* 0x000fea0003c00000 */
[----:B------:R-:W-:Y:S02]  /*10940*/  ELECT P6, UR62, PT ;  /* 0x00000000003e782f */ /* 0x000fe400038c0000 */
[----:B------:R-:W-:Y:S01]  /*10950*/  MOV R14, UR62 ;  /* 0x0000003e000e7c02 */ /* 0x000fe20008000f00 */
[----:B------:R-:W-:Y:S10]  /*10960*/  ENDCOLLECTIVE ;  /* 0x000000000000791b */ /* 0x000ff40003800000 */
.L_x_813:
[----:B------:R-:W-:Y:S05]  /*10970*/  BSYNC B0 ;  /* 0x0000000000007941 */ /* 0x000fea0003800000 */
.L_x_812:
[----:B------:R-:W-:Y:S05]  /*10980*/  BRA `(.L_x_814) ;  /* 0xffffffdc00a07947 */ /* 0x000fea000383ffff */
.L_x_764:
[----:B--2---:R2:W3:Y:S02]  /*10990*/  SYNCS.PHASECHK.TRANS64.TRYWAIT P2, [R13+URZ+0x16840], R12 ;  /* 0x0168400c0d0075a7 */ /* 0x0044e4000804017f */
[----:B---3--:R-:W-:Y:S05]  /*109a0*/  @!P2 NANOSLEEP.SYNCS 0x989680 ;  /* 0x009896800000a95d */ /* 0x008fea0003900000 */
[----:B------:R-:W3:Y:S02]  /*109b0*/  @!P2 SYNCS.PHASECHK.TRANS64 P2, [R13+URZ+0x16840], R12 ;  /* 0x0168400c0d00a5a7 */ /* 0x000ee4000804007f */
[----:B---3--:R-:W-:Y:S05]  /*109c0*/  @!P2 BRA `(.L_x_764) ;  /* 0xfffffffc00f0a947 */ /* 0x008fea000383ffff */
[----:B------:R-:W-:Y:S05]  /*109d0*/  BRA `(.L_x_815) ;  /* 0xffffffdc00f47947 */ /* 0x000fea000383ffff */
.L_x_766:
[----:B-1----:R-:W-:-:S04]  /*109e0*/  IMAD.U32 R5, RZ, RZ, UR39 ;  /* 0x00000027ff057e24 */ /* 0x002fc8000f8e00ff */
[----:B------:R1:W3:Y:S03]  /*109f0*/  SYNCS.PHASECHK.TRANS64.TRYWAIT P2, [R5+URZ+0x16820], R4 ;  /* 0x01682004050075a7 */ /* 0x0002e6000804017f */
[----:B---3--:R-:W-:Y:S05]  /*10a00*/  @!P2 NANOSLEEP.SYNCS 0x989680 ;  /* 0x009896800000a95d */ /* 0x008fea0003900000 */
[----:B------:R-:W3:Y:S02]  /*10a10*/  @!P2 SYNCS.PHASECHK.TRANS64 P2, [R5+URZ+0x16820], R4 ;  /* 0x016820040500a5a7 */ /* 0x000ee4000804007f */
[----:B---3--:R-:W-:Y:S05]  /*10a20*/  @!P2 BRA `(.L_x_766) ;  /* 0xfffffffc00eca947 */ /* 0x008fea000383ffff */
[----:B------:R-:W-:Y:S05]  /*10a30*/  BRA `(.L_x_816) ;  /* 0xffffffe000947947 */ /* 0x000fea000383ffff */
.L_x_772:
[----:B-1----:R1:W2:Y:S02]  /*10a40*/  SYNCS.PHASECHK.TRANS64.TRYWAIT P3, [R3+URZ+0x16840], R2 ;  /* 0x01684002030075a7 */ /* 0x0022a4000806017f */
[----:B--2---:R-:W-:Y:S05]  /*10a50*/  @!P3 NANOSLEEP.SYNCS 0x989680 ;  /* 0x009896800000b95d */ /* 0x004fea0003900000 */
[----:B------:R-:W2:Y:S02]  /*10a60*/  @!P3 SYNCS.PHASECHK.TRANS64 P3, [R3+URZ+0x16840], R2 ;  /* 0x016840020300b5a7 */ /* 0x000ea4000806007f */
[----:B--2---:R-:W-:Y:S05]  /*10a70*/  @!P3 BRA `(.L_x_772) ;  /* 0xfffffffc00f0b947 */ /* 0x004fea000383ffff */
[----:B------:R-:W-:Y:S05]  /*10a80*/  BRA `(.L_x_817) ;  /* 0xffffffe400347947 */ /* 0x000fea000383ffff */
.L_x_774:
[----:B-1----:R1:W2:Y:S02]  /*10a90*/  SYNCS.PHASECHK.TRANS64.TRYWAIT P3, [R2+URZ+0x60], R3 ;  /* 0x00006003020075a7 */ /* 0x0022a4000806017f */
[----:B--2---:R-:W-:Y:S05]  /*10aa0*/  @!P3 NANOSLEEP.SYNCS 0x989680 ;  /* 0x009896800000b95d */ /* 0x004fea0003900000 */
[----:B------:R-:W2:Y:S02]  /*10ab0*/  @!P3 SYNCS.PHASECHK.TRANS64 P3, [R2+URZ+0x60], R3 ;  /* 0x000060030200b5a7 */ /* 0x000ea4000806007f */
[----:B--2---:R-:W-:Y:S05]  /*10ac0*/  @!P3 BRA `(.L_x_774) ;  /* 0xfffffffc00f0b947 */ /* 0x004fea000383ffff */
[----:B------:R-:W-:Y:S05]  /*10ad0*/  BRA `(.L_x_818) ;  /* 0xffffffe400887947 */ /* 0x000fea000383ffff */
.L_x_780:
[----:B-1----:R1:W2:Y:S02]  /*10ae0*/  SYNCS.PHASECHK.TRANS64.TRYWAIT P3, [R4+URZ+0x16840], R3 ;  /* 0x01684003040075a7 */ /* 0x0022a4000806017f */
[----:B--2---:R-:W-:Y:S05]  /*10af0*/  @!P3 NANOSLEEP.SYNCS 0x989680 ;  /* 0x009896800000b95d */ /* 0x004fea0003900000 */
[----:B------:R-:W2:Y:S02]  /*10b00*/  @!P3 SYNCS.PHASECHK.TRANS64 P3, [R4+URZ+0x16840], R3 ;  /* 0x016840030400b5a7 */ /* 0x000ea4000806007f */
[----:B--2---:R-:W-:Y:S05]  /*10b10*/  @!P3 BRA `(.L_x_780) ;  /* 0xfffffffc00f0b947 */ /* 0x004fea000383ffff */
[----:B------:R-:W-:Y:S05]  /*10b20*/  BRA `(.L_x_819) ;  /* 0xffffffe800887947 */ /* 0x000fea000383ffff */
.L_x_782:
[----:B-1----:R1:W2:Y:S02]  /*10b30*/  SYNCS.PHASECHK.TRANS64.TRYWAIT P3, [R3+URZ+0x60], R18 ;  /* 0x00006012030075a7 */ /* 0x0022a4000806017f */
[----:B--2---:R-:W-:Y:S05]  /*10b40*/  @!P3 NANOSLEEP.SYNCS 0x989680 ;  /* 0x009896800000b95d */ /* 0x004fea0003900000 */
[----:B------:R-:W2:Y:S02]  /*10b50*/  @!P3 SYNCS.PHASECHK.TRANS64 P3, [R3+URZ+0x60], R18 ;  /* 0x000060120300b5a7 */ /* 0x000ea4000806007f */
[----:B--2---:R-:W-:Y:S05]  /*10b60*/  @!P3 BRA `(.L_x_782) ;  /* 0xfffffffc00f0b947 */ /* 0x004fea000383ffff */
[----:B------:R-:W-:Y:S05]  /*10b70*/  BRA `(.L_x_820) ;  /* 0xffffffe800dc7947 */ /* 0x000fea000383ffff */
.L_x_787:
[----:B-1----:R1:W2:Y:S02]  /*10b80*/  SYNCS.PHASECHK.TRANS64.TRYWAIT P3, [R3+URZ+0x16840], R4 ;  /* 0x01684004030075a7 */ /* 0x0022a4000806017f */
[----:B--2---:R-:W-:Y:S05]  /*10b90*/  @!P3 NANOSLEEP.SYNCS 0x989680 ;  /* 0x009896800000b95d */ /* 0x004fea0003900000 */
[----:B------:R-:W2:Y:S02]  /*10ba0*/  @!P3 SYNCS.PHASECHK.TRANS64 P3, [R3+URZ+0x16840], R4 ;  /* 0x016840040300b5a7 */ /* 0x000ea4000806007f */
[----:B--2---:R-:W-:Y:S05]  /*10bb0*/  @!P3 BRA `(.L_x_787) ;  /* 0xfffffffc00f0b947 */ /* 0x004fea000383ffff */
[----:B------:R-:W-:Y:S05]  /*10bc0*/  BRA `(.L_x_821) ;  /* 0xffffffec00b07947 */ /* 0x000fea000383ffff */
.L_x_789:
[----:B-1----:R1:W2:Y:S02]  /*10bd0*/  SYNCS.PHASECHK.TRANS64.TRYWAIT P3, [R3+URZ+0x60], R12 ;  /* 0x0000600c030075a7 */ /* 0x0022a4000806017f */
[----:B--2---:R-:W-:Y:S05]  /*10be0*/  @!P3 NANOSLEEP.SYNCS 0x989680 ;  /* 0x009896800000b95d */ /* 0x004fea0003900000 */
[----:B------:R-:W2:Y:S02]  /*10bf0*/  @!P3 SYNCS.PHASECHK.TRANS64 P3, [R3+URZ+0x60], R12 ;  /* 0x0000600c0300b5a7 */ /* 0x000ea4000806007f */
[----:B--2---:R-:W-:Y:S05]  /*10c00*/  @!P3 BRA `(.L_x_789) ;  /* 0xfffffffc00f0b947 */ /* 0x004fea000383ffff */
[----:B------:R-:W-:Y:S05]  /*10c10*/  BRA `(.L_x_822) ;  /* 0xfffffff000047947 */ /* 0x000fea000383ffff */
.L_x_796:
[----:B-1----:R1:W2:Y:S02]  /*10c20*/  SYNCS.PHASECHK.TRANS64.TRYWAIT P0, [R3+URZ+0x16860], R0 ;  /* 0x01686000030075a7 */ /* 0x0022a4000800017f */
[----:B--2---:R-:W-:Y:S05]  /*10c30*/  @!P0 NANOSLEEP.SYNCS 0x989680 ;  /* 0x009896800000895d */ /* 0x004fea0003900000 */
[----:B------:R-:W2:Y:S02]  /*10c40*/  @!P0 SYNCS.PHASECHK.TRANS64 P0, [R3+URZ+0x16860], R0 ;  /* 0x01686000030085a7 */ /* 0x000ea4000800007f */
[----:B--2---:R-:W-:Y:S05]  /*10c50*/  @!P0 BRA `(.L_x_796) ;  /* 0xfffffffc00f08947 */ /* 0x004fea000383ffff */
[----:B------:R-:W-:Y:S05]  /*10c60*/  BRA `(.L_x_823) ;  /* 0xfffffff000bc7947 */ /* 0x000fea000383ffff */
.L_x_798:
[----:B------:R-:W-:Y:S01]  /*10c70*/  BSSY B0, `(.L_x_824) ;  /* 0x0000007000007945 */ /* 0x000fe20003800000 */
[----:B------:R-:W-:Y:S02]  /*10c80*/  IMAD.MOV.U32 R12, RZ, RZ, RZ ;  /* 0x000000ffff0c7224 */ /* 0x000fe400078e00ff */
[----:B------:R-:W-:Y:S02]  /*10c90*/  IMAD.MOV.U32 R11, RZ, RZ, 0x1f ;  /* 0x0000001fff0b7424 */ /* 0x000fe400078e00ff */
[----:B------:R-:W-:-:S07]  /*10ca0*/  IMAD.MOV.U32 R15, RZ, RZ, -0x1 ;  /* 0xffffffffff0f7424 */ /* 0x000fce00078e00ff */
[----:B------:R-:W-:Y:S05]  /*10cb0*/  WARPSYNC.COLLECTIVE R15, `(.L_x_825) ;  /* 0x000000000f087348 */ /* 0x000fea0003c00000 */
[----:B------:R1:W2:Y:S02]  /*10cc0*/  SHFL.IDX P6, R14, R13, R12, R11 ;  /* 0x0000000c0d0e7389 */ /* 0x0002a400000c000b */
[----:B-12---:R-:W-:Y:S01]  /*10cd0*/  ENDCOLLECTIVE ;  /* 0x000000000000791b */ /* 0x006fe20003800000 */
.L_x_825:
[----:B------:R-:W-:Y:S05]  /*10ce0*/  BSYNC B0 ;  /* 0x0000000000007941 */ /* 0x000fea0003800000 */
.L_x_824:
[----:B------:R-:W-:Y:S05]  /*10cf0*/  BRA `(.L_x_826) ;  /* 0xfffffff4001c7947 */ /* 0x000fea000383ffff */
.L_x_800:
[----:B--2---:R2:W3:Y:S02]  /*10d00*/  SYNCS.PHASECHK.TRANS64.TRYWAIT P0, [R9+URZ+0x16820], R0 ;  /* 0x01682000090075a7 */ /* 0x0044e4000800017f */
[----:B---3--:R-:W-:Y:S05]  /*10d10*/  @!P0 NANOSLEEP.SYNCS 0x989680 ;  /* 0x009896800000895d */ /* 0x008fea0003900000 */
[----:B------:R-:W3:Y:S02]  /*10d20*/  @!P0 SYNCS.PHASECHK.TRANS64 P0, [R9+URZ+0x16820], R0 ;  /* 0x01682000090085a7 */ /* 0x000ee4000800007f */
[----:B---3--:R-:W-:Y:S05]  /*10d30*/  @!P0 BRA `(.L_x_800) ;  /* 0xfffffffc00f08947 */ /* 0x008fea000383ffff */
[----:B------:R-:W-:Y:S05]  /*10d40*/  BRA `(.L_x_827) ;  /* 0xfffffff400647947 */ /* 0x000fea000383ffff */
.L_x_804:
[----:B--2---:R2:W3:Y:S02]  /*10d50*/  SYNCS.PHASECHK.TRANS64.TRYWAIT P0, [R5+URZ], R4 ;  /* 0x00000004050075a7 */ /* 0x0044e4000800017f */
[----:B---3--:R-:W-:Y:S05]  /*10d60*/  @!P0 NANOSLEEP.SYNCS 0x989680 ;  /* 0x009896800000895d */ /* 0x008fea0003900000 */
[----:B------:R-:W3:Y:S02]  /*10d70*/  @!P0 SYNCS.PHASECHK.TRANS64 P0, [R5+URZ], R4 ;  /* 0x00000004050085a7 */ /* 0x000ee4000800007f */
[----:B---3--:R-:W-:Y:S05]  /*10d80*/  @!P0 BRA `(.L_x_804) ;  /* 0xfffffffc00f08947 */ /* 0x008fea000383ffff */
[----:B------:R-:W-:Y:S05]  /*10d90*/  BRA `(.L_x_828) ;  /* 0xfffffff400ac7947 */ /* 0x000fea000383ffff */
.L_x_805:
[----:B---3--:R3:W4:Y:S02]  /*10da0*/  SYNCS.PHASECHK.TRANS64.TRYWAIT P0, [R3+URZ], R2 ;  /* 0x00000002030075a7 */ /* 0x008724000800017f */
[----:B----4-:R-:W-:Y:S05]  /*10db0*/  @!P0 NANOSLEEP.SYNCS 0x989680 ;  /* 0x009896800000895d */ /* 0x010fea0003900000 */
[----:B------:R-:W4:Y:S02]  /*10dc0*/  @!P0 SYNCS.PHASECHK.TRANS64 P0, [R3+URZ], R2 ;  /* 0x00000002030085a7 */ /* 0x000f24000800007f */
[----:B----4-:R-:W-:Y:S05]  /*10dd0*/  @!P0 BRA `(.L_x_805) ;  /* 0xfffffffc00f08947 */ /* 0x010fea000383ffff */
[----:B------:R-:W-:Y:S05]  /*10de0*/  BRA `(.L_x_829) ;  /* 0xfffffff400a07947 */ /* 0x000fea000383ffff */
.L_x_807:
[----:B----4-:R4:W1:Y:S02]  /*10df0*/  SYNCS.PHASECHK.TRANS64.TRYWAIT P0, [R19+URZ], R4 ;  /* 0x00000004130075a7 */ /* 0x010864000800017f */
[----:B-1----:R-:W-:Y:S05]  /*10e00*/  @!P0 NANOSLEEP.SYNCS 0x989680 ;  /* 0x009896800000895d */ /* 0x002fea0003900000 */
[----:B------:R-:W1:Y:S02]  /*10e10*/  @!P0 SYNCS.PHASECHK.TRANS64 P0, [R19+URZ], R4 ;  /* 0x00000004130085a7 */ /* 0x000e64000800007f */
[----:B-1----:R-:W-:Y:S05]  /*10e20*/  @!P0 BRA `(.L_x_807) ;  /* 0xfffffffc00f08947 */ /* 0x002fea000383ffff */
[----:B------:R-:W-:Y:S05]  /*10e30*/  BRA `(.L_x_830) ;  /* 0xfffffff400a47947 */ /* 0x000fea000383ffff */
.L_x_831:
        /* <DEDUP_REMOVED lines=12> */
.L_x_2279:


//--------------------- .text._ZN7cutlass13device_kernelIN5flash11enable_sm90INS1_16FlashAttnFwdSm90INS1_25CollectiveMainloopFwdSm90ILi2EN4cute5tupleIJNS5_1CILi1EEES8_S8_EEENS6_IJNS7_ILi192EEENS7_ILi128EEENS7_ILi64EEEEEELi64ENS_10bfloat16_tEfNS_4arch4Sm90ELb0ELb1ELb0ELb1ELb0ELb0ELb0ELb1ELb1ELb0ELb0ELb0EEENS1_21CollectiveEpilogueFwdINS6_IJSA_SC_SB_EEES9_SE_SG_Li384ELb1ELb0ELb0ELb0EEENS1_36VarlenDynamicPersistentTileSchedulerILi192ELi128ELi384ELi32ELb0ELb0ELb1ELb1ELb0ELb1EEEEEEEEEvNT_6ParamsE --------------------------
	.section	.text._ZN7cutlass13device_kernelIN5flash11enable_sm90INS1_16FlashAttnFwdSm90INS1_25CollectiveMainloopFwdSm90ILi2EN4cute5tupleIJNS5_1CILi1EEES8_S8_EEENS6_IJNS7_ILi192EEENS7_ILi128EEENS7_ILi64EEEEEELi64ENS_10bfloat16_tEfNS_4arch4Sm90ELb0ELb1ELb0ELb1ELb0ELb0ELb0ELb1ELb1ELb0ELb0ELb0EEENS1_21CollectiveEpilogueFwdINS6_IJSA_SC_SB_EEES9_SE_SG_Li384ELb1ELb0ELb0ELb0EEENS1_36VarlenDynamicPersistentTileSchedulerILi192ELi128ELi384ELi32ELb0ELb0ELb1ELb1ELb0ELb1EEEEEEEEEvNT_6ParamsE,"ax",@progbits
	.align	128
.text._ZN7cutlass13device_kernelIN5flash11enable_sm90INS1_16FlashAttnFwdSm90INS1_25CollectiveMainloopFwdSm90ILi2EN4cute5tupleIJNS5_1CILi1EEES8_S8_EEENS6_IJNS7_ILi192EEENS7_ILi128EEENS7_ILi64EEEEEELi64ENS_10bfloat16_tEfNS_4arch4Sm90ELb0ELb1ELb0ELb1ELb0ELb0ELb0ELb1ELb1ELb0ELb0ELb0EEENS1_21CollectiveEpilogueFwdINS6_IJSA_SC_SB_EEES9_SE_SG_Li384ELb1ELb0ELb0ELb0EEENS1_36VarlenDynamicPersistentTileSchedulerILi192ELi128ELi384ELi32ELb0ELb0ELb1ELb1ELb0ELb1EEEEEEEEEvNT_6ParamsE:
        .type           _ZN7cutlass13device_kernelIN5flash11enable_sm90INS1_16FlashAttnFwdSm90INS1_25CollectiveMainloopFwdSm90ILi2EN4cute5tupleIJNS5_1CILi1EEES8_S8_EEENS6_IJNS7_ILi192EEENS7_ILi128EEENS7_ILi64EEEEEELi64ENS_10bfloat16_tEfNS_4arch4Sm90ELb0ELb1ELb0ELb1ELb0ELb0ELb0ELb1ELb1ELb0ELb0ELb0EEENS1_21CollectiveEpilogueFwdINS6_IJSA_SC_SB_EEES9_SE_SG_Li384ELb1ELb0ELb0ELb0EEENS1_36VarlenDynamicPersistentTileSchedulerILi192ELi128ELi384ELi32ELb0ELb0ELb1ELb1ELb0ELb1EEEEEEEEEvNT_6ParamsE,@function
        .size           _ZN7cutlass13device_kernelIN5flash11enable_sm90INS1_16FlashAttnFwdSm90INS1_25CollectiveMainloopFwdSm90ILi2EN4cute5tupleIJNS5_1CILi1EEES8_S8_EEENS6_IJNS7_ILi192EEENS7_ILi128EEENS7_ILi64EEEEEELi64ENS_10bfloat16_tEfNS_4arch4Sm90ELb0ELb1ELb0ELb1ELb0ELb0ELb0ELb1ELb1ELb0ELb0ELb0EEENS1_21CollectiveEpilogueFwdINS6_IJSA_SC_SB_EEES9_SE_SG_Li384ELb1ELb0ELb0ELb0EEENS1_36VarlenDynamicPersistentTileSchedulerILi192ELi128ELi384ELi32ELb0ELb0ELb1ELb1ELb0ELb1EEEEEEEEEvNT_6ParamsE,(.L_x_2280 - _ZN7cutlass13device_kernelIN5flash11enable_sm90INS1_16FlashAttnFwdSm90INS1_25CollectiveMainloopFwdSm90ILi2EN4cute5tupleIJNS5_1CILi1EEES8_S8_EEENS6_IJNS7_ILi192EEENS7_ILi128EEENS7_ILi64EEEEEELi64ENS_10bfloat16_tEfNS_4arch4Sm90ELb0ELb1ELb0ELb1ELb0ELb0ELb0ELb1ELb1ELb0ELb0ELb0EEENS1_21CollectiveEpilogueFwdINS6_IJSA_SC_SB_EEES9_SE_SG_Li384ELb1ELb0ELb0ELb0EEENS1_36VarlenDynamicPersistentTileSchedulerILi192ELi128ELi384ELi32ELb0ELb0ELb1ELb1ELb0ELb1EEEEEEEEEvNT_6ParamsE)
        .other          _ZN7cutlass13device_kernelIN5flash11enable_sm90INS1_16FlashAttnFwdSm90INS1_25CollectiveMainloopFwdSm90ILi2EN4cute5tupleIJNS5_1CILi1EEES8_S8_EEENS6_IJNS7_ILi192EEENS7_ILi128EEENS7_ILi64EEEEEELi64ENS_10bfloat16_tEfNS_4arch4Sm90ELb0ELb1ELb0ELb1ELb0ELb0ELb0ELb1ELb1ELb0ELb0ELb0EEENS1_21CollectiveEpilogueFwdINS6_IJSA_SC_SB_EEES9_SE_SG_Li384ELb1ELb0ELb0ELb0EEENS1_36VarlenDynamicPersistentTileSchedulerILi192ELi128ELi384ELi32ELb0ELb0ELb1ELb1ELb0ELb1EEEEEEEEEvNT_6ParamsE,@"STO_CUDA_ENTRY STV_DEFAULT"
_ZN7cutlass13device_kernelIN5flash11enable_sm90INS1_16FlashAttnFwdSm90INS1_25CollectiveMainloopFwdSm90ILi2EN4cute5tupleIJNS5_1CILi1EEES8_S8_EEENS6_IJNS7_ILi192EEENS7_ILi128EEENS7_ILi64EEEEEELi64ENS_10bfloat16_tEfNS_4arch4Sm90ELb0ELb1ELb0ELb1ELb0ELb0ELb0ELb1ELb1ELb0ELb0ELb0EEENS1_21CollectiveEpilogueFwdINS6_IJSA_SC_SB_EEES9_SE_SG_Li384ELb1ELb0ELb0ELb0EEENS1_36VarlenDynamicPersistentTileSchedulerILi192ELi128ELi384ELi32ELb0ELb0ELb1ELb1ELb0ELb1EEEEEEEEEvNT_6ParamsE:
        /* <DEDUP_REMOVED lines=21> */
.L_x_833:
[----:B------:R-:W-:Y:S05]  /*0150*/  BSYNC B0 ;  /* 0x0000000000007941 */ /* 0x000fea0003800000 */
.L_x_832:
        /* <DEDUP_REMOVED lines=41> */
.L_x_834:
        /* <DEDUP_REMOVED lines=22> */
.L_x_835:
        /* <DEDUP_REMOVED lines=18> */
.L_x_836:
        /* <DEDUP_REMOVED lines=22> */
.L_x_837:
        /* <DEDUP_REMOVED lines=22> */
.L_x_838:
[----:B------:R-:W-:Y:S01]  /*0930*/  PLOP3.LUT P0, PT, PT, PT, UP0, 0x80, 0x0 ;  /* 0x000000000000781c */ /* 0x000fe20003f0f008 */
[----:B------:R-:W-:Y:S01]  /*0940*/  UMOV UR36, 0x1 ;  /* 0x0000000100247882 */ /* 0x000fe20000000000 */
[----:B------:R-:W-:Y:S01]  /*0950*/  NOP ;  /* 0x0000000000007918 */ /* 0x000fe20000000000 */
[----:B------:R-:W-:Y:S01]  /*0960*/  USEL UR36, UR36, 0x2, !UP0 ;  /* 0x0000000224247887 */ /* 0x000fe2000c000000 */
[----:B------:R-:W-:Y:S01]  /*0970*/  ULDC.64 UR46, c[0x0][0x208] ;  /* 0x00008200002e7ab9 */ /* 0x000fe20000000a00 */
[----:B012-4-:R-:W-:Y:S08]  /*0980*/  BAR.SYNC.DEFER_BLOCKING 0x0 ;  /* 0x0000000000007b1d */ /* 0x017ff00000010000 */
[----:B------:R-:W-:Y:S05]  /*0990*/  @!P0 BRA `(.L_x_839) ;  /* 0x000000d800ec8947 */ /* 0x000fea0003800000 */
.L_x_840:
        /* <DEDUP_REMOVED lines=8> */
[----:B-1----:R-:W-:Y:S01]  /*0a20*/  ULEA UR4, UR5, UR4, 0x18 ;  /* 0x0000000405047291 */ /* 0x002fe2000f8ec03f */
[----:B0-----:R-:W-:-:S04]  /*0a30*/  LOP3.LUT R0, R2, 0xffffff80, RZ, 0xc0, !PT ;  /* 0xffffff8002007812 */ /* 0x001fc800078ec0ff */
[----:B------:R-:W-:-:S13]  /*0a40*/  ISETP.NE.AND P0, PT, R0, 0x80, PT ;  /* 0x000000800000780c */ /* 0x000fda0003f05270 */
[----:B------:R-:W-:Y:S08]  /*0a50*/  @!P0 BAR.ARV 0x9, 0x100 ;  /* 0x0244000000008b1d */ /* 0x000ff00000002000 */
[----:B------:R-:W-:Y:S06]  /*0a60*/  BAR.SYNC.DEFER_BLOCKING 0x5, 0x1a0 ;  /* 0x0146800000007b1d */ /* 0x000fec0000010000 */
[----:B------:R-:W0:Y:S01]  /*0a70*/  LDS.128 R152, [UR4+0x168d0] ;  /* 0x0168d004ff987984 */ /* 0x000e220008000c00 */
[----:B------:R-:W-:Y:S01]  /*0a80*/  ULDC UR4, c[0x0][0xc14] ;  /* 0x0003050000047ab9 */ /* 0x000fe20000000800 */
[----:B------:R-:W-:Y:S06]  /*0a90*/  BAR.ARV 0x4, 0x1a0 ;  /* 0x0106800000007b1d */ /* 0x000fec0000002000 */
[----:B0-----:R-:W-:-:S13]  /*0aa0*/  ISETP.GE.AND P0, PT, R155, UR4, PT ;  /* 0x000000049b007c0c */ /* 0x001fda000bf06270 */
[----:B------:R-:W-:Y:S05]  /*0ab0*/  @P0 EXIT ;  /* 0x000000000000094d */ /* 0x000fea0003800000 */
[----:B------:R-:W-:Y:S01]  /*0ac0*/  VIADD R12, R2, 0xffffff80 ;  /* 0xffffff80020c7836 */ /* 0x000fe20000000000 */
[----:B------:R-:W-:Y:S01]  /*0ad0*/  R2UR UR6, R154 ;  /* 0x000000009a0672ca */ /* 0x000fe200000e0000 */
[----:B------:R-:W-:Y:S01]  /*0ae0*/  ULOP3.LUT UR40, UR36, 0x1, URZ, 0xfc, !UPT ;  /* 0x0000000124287892 */ /* 0x000fe2000f8efc3f */
[----:B------:R-:W-:Y:S01]  /*0af0*/  R2UR UR5, R155 ;  /* 0x000000009b0572ca */ /* 0x000fe200000e0000 */
[----:B------:R-:W-:Y:S01]  /*0b00*/  UMOV UR37, URZ ;  /* 0x0000003f00257c82 */ /* 0x000fe20008000000 */
[----:B------:R-:W-:Y:S01]  /*0b10*/  SHF.R.S32.HI R0, RZ, 0x1f, R12 ;  /* 0x0000001fff007819 */ /* 0x000fe2000001140c */
[----:B------:R-:W-:Y:S01]  /*0b20*/  UMOV UR38, URZ ;  /* 0x0000003f00267c82 */ /* 0x000fe20008000000 */
[----:B------:R-:W-:Y:S02]  /*0b30*/  UMOV UR39, URZ ;  /* 0x0000003f00277c82 */ /* 0x000fe40008000000 */
[CC--:B------:R-:W-:Y:S02]  /*0b40*/  LEA.HI R2, R0.reuse, R12.reuse, RZ, 0x7 ;  /* 0x0000000c00027211 */ /* 0x0c0fe400078f38ff */
[----:B------:R-:W-:-:S02]  /*0b50*/  LEA.HI R4, R0, R12, RZ, 0x5 ;  /* 0x0000000c00047211 */ /* 0x000fc400078f28ff */
[----:B------:R-:W-:Y:S02]  /*0b60*/  LOP3.LUT R3, R2, 0xffffff80, RZ, 0xc0, !PT ;  /* 0xffffff8002037812 */ /* 0x000fe400078ec0ff */
[----:B------:R-:W-:Y:S01]  /*0b70*/  SHF.R.S32.HI R13, RZ, 0x7, R2 ;  /* 0x00000007ff0d7819 */ /* 0x000fe20000011402 */
[----:B------:R-:W-:Y:S02]  /*0b80*/  IMAD.SHL.U32 R5, R4, 0x20, RZ ;  /* 0x0000002004057824 */ /* 0x000fe400078e00ff */
[----:B------:R-:W-:Y:S01]  /*0b90*/  IMAD.IADD R11, R12, 0x1, -R3 ;  /* 0x000000010c0b7824 */ /* 0x000fe200078e0a03 */
[----:B------:R-:W-:Y:S02]  /*0ba0*/  LEA.HI R3, R0, R12, RZ, 0x4 ;  /* 0x0000000c00037211 */ /* 0x000fe400078f20ff */
[----:B------:R-:W-:Y:S02]  /*0bb0*/  LOP3.LUT R5, R5, 0xfffffc00, RZ, 0xc0, !PT ;  /* 0xfffffc0005057812 */ /* 0x000fe400078ec0ff */
[----:B------:R-:W-:-:S02]  /*0bc0*/  SHF.R.S32.HI R7, RZ, 0x1f, R11 ;  /* 0x0000001fff077819 */ /* 0x000fc4000001140b */
[----:B------:R-:W-:Y:S02]  /*0bd0*/  SHF.R.S32.HI R4, RZ, 0x4, R3 ;  /* 0x00000004ff047819 */ /* 0x000fe40000011403 */
[----:B------:R-:W-:Y:S02]  /*0be0*/  LEA.HI R8, R7, R11, RZ, 0x2 ;  /* 0x0000000b07087211 */ /* 0x000fe400078f10ff */
[C---:B------:R-:W-:Y:S02]  /*0bf0*/  LOP3.LUT R2, R3.reuse, 0x3fffff0, RZ, 0xc0, !PT ;  /* 0x03fffff003027812 */ /* 0x040fe400078ec0ff */
[--C-:B------:R-:W-:Y:S02]  /*0c00*/  SHF.R.S32.HI R9, RZ, 0x2, R8.reuse ;  /* 0x00000002ff097819 */ /* 0x100fe40000011408 */
[----:B------:R-:W-:Y:S01]  /*0c10*/  SHF.R.S32.HI R6, RZ, 0x1f, R8 ;  /* 0x0000001fff067819 */ /* 0x000fe20000011408 */
[----:B------:R-:W-:Y:S01]  /*0c20*/  IMAD.IADD R2, R12, 0x1, -R2 ;  /* 0x000000010c027824 */ /* 0x000fe200078e0a02 */
[----:B------:R-:W-:-:S02]  /*0c30*/  LEA.HI R3, R3, R4, RZ, 0x1 ;  /* 0x0000000403037211 */ /* 0x000fc400078f08ff */
[----:B------:R-:W-:Y:S01]  /*0c40*/  LEA.HI R10, R6, R9, RZ, 0x3 ;  /* 0x00000009060a7211 */ /* 0x000fe200078f18ff */
[----:B------:R-:W-:Y:S01]  /*0c50*/  IMAD.HI R6, R13, 0x55555556, RZ ;  /* 0x555555560d067827 */ /* 0x000fe200078e02ff */
[----:B------:R-:W-:Y:S02]  /*0c60*/  LEA.HI R7, R7, R11, RZ, 0x5 ;  /* 0x0000000b07077211 */ /* 0x000fe400078f28ff */
[----:B------:R-:W-:Y:S01]  /*0c70*/  LOP3.LUT R10, R10, 0xfffffff8, RZ, 0xc0, !PT ;  /* 0xfffffff80a0a7812 */ /* 0x000fe200078ec0ff */
[----:B------:R-:W-:Y:S01]  /*0c80*/  IMAD R2, R2, 0x40, R5 ;  /* 0x0000004002027824 */ /* 0x000fe200078e0205 */
[----:B------:R-:W-:Y:S02]  /*0c90*/  LOP3.LUT R3, R3, 0x1ffffffe, RZ, 0xc0, !PT ;  /* 0x1ffffffe03037812 */ /* 0x000fe400078ec0ff */
[----:B------:R-:W-:Y:S01]  /*0ca0*/  LEA.HI R6, R6, R6, RZ, 0x1 ;  /* 0x0000000606067211 */ /* 0x000fe200078f08ff */
[----:B------:R-:W-:Y:S01]  /*0cb0*/  IMAD.IADD R10, R9, 0x1, -R10 ;  /* 0x00000001090a7824 */ /* 0x000fe200078e0a0a */
[----:B------:R-:W-:Y:S01]  /*0cc0*/  SHF.R.S32.HI R7, RZ, 0x5, R7 ;  /* 0x00000005ff077819 */ /* 0x000fe20000011407 */
[----:B------:R-:W-:Y:S01]  /*0cd0*/  IMAD.IADD R3, R4, 0x1, -R3 ;  /* 0x0000000104037824 */ /* 0x000fe200078e0a03 */
[----:B------:R-:W-:Y:S01]  /*0ce0*/  LEA.HI R0, R0, R12, RZ, 0x3 ;  /* 0x0000000c00007211 */ /* 0x000fe200078f18ff */
[----:B------:R-:W-:Y:S01]  /*0cf0*/  IMAD R6, R6, -0x3, R13 ;  /* 0xfffffffd06067824 */ /* 0x000fe200078e020d */
[----:B------:R-:W-:Y:S01]  /*0d00*/  LOP3.LUT R16, R8, 0x7ffffffc, RZ, 0xc0, !PT ;  /* 0x7ffffffc08107812 */ /* 0x000fe200078ec0ff */
[----:B------:R-:W-:Y:S01]  /*0d10*/  IMAD R7, R7, 0x10, R10 ;  /* 0x0000001007077824 */ /* 0x000fe200078e020a */
[----:B------:R-:W-:Y:S01]  /*0d20*/  SHF.R.S32.HI R156, RZ, 0x3, R0 ;  /* 0x00000003ff9c7819 */ /* 0x000fe20000011400 */
[----:B------:R-:W-:Y:S01]  /*0d30*/  IMAD R4, R3, 0x8, R2 ;  /* 0x0000000803047824 */ /* 0x000fe200078e0202 */
[----:B------:R-:W-:Y:S01]  /*0d40*/  LOP3.LUT R2, R0, 0x1ffffff8, RZ, 0xc0, !PT ;  /* 0x1ffffff800027812 */ /* 0x000fe200078ec0ff */
[----:B------:R-:W-:-:S02]  /*0d50*/  IMAD R3, R6, 0x40, R7 ;  /* 0x0000004006037824 */ /* 0x000fc400078e0207 */
[----:B------:R-:W-:Y:S01]  /*0d60*/  IMAD.IADD R16, R11, 0x1, -R16 ;  /* 0x000000010b107824 */ /* 0x000fe200078e0a10 */
[----:B------:R0:W-:Y:S01]  /*0d70*/  STL [R1+0x8], R4 ;  /* 0x0000080401007387 */ /* 0x0001e20000100800 */
[----:B------:R-:W-:-:S03]  /*0d80*/  IMAD.IADD R2, R12, 0x1, -R2 ;  /* 0x000000010c027824 */ /* 0x000fc600078e0a02 */
[----:B------:R0:W-:Y:S01]  /*0d90*/  STL [R1+0x4], R3 ;  /* 0x0000040301007387 */ /* 0x0001e20000100800 */
[----:B------:R-:W-:-:S07]  /*0da0*/  IMAD.SHL.U32 R19, R2, 0x8, RZ ;  /* 0x0000000802137824 */ /* 0x000fce00078e00ff */
.L_x_940:
[----:B------:R-:W-:Y:S01]  /*0db0*/  ULDC.64 UR8, c[0x0][0xa28] ;  /* 0x00028a0000087ab9 */ /* 0x000fe20000000a00 */
[----:B-1----:R-:W1:Y:S01]  /*0dc0*/  LDC R18, c[0x0][0x288] ;  /* 0x0000a200ff127b82 */ /* 0x002e620000000800 */
[----:B------:R-:W-:Y:S01]  /*0dd0*/  UISETP.NE.U32.AND UP0, UPT, UR8, URZ, UPT ;  /* 0x0000003f0800728c */ /* 0x000fe2000bf05070 */
[----:B----45:R-:W-:-:S03]  /*0de0*/  IMAD.MOV.U32 R6, RZ, RZ, RZ ;  /* 0x000000ffff067224 */ /* 0x030fc600078e00ff */
[----:B------:R-:W-:-:S03]  /*0df0*/  UISETP.NE.AND.EX UP0, UPT, UR9, URZ, UPT, UP0 ;  /* 0x0000003f0900728c */ /* 0x000fc6000bf05300 */
[----:B------:R-:W-:Y:S01]  /*0e00*/  ULDC.64 UR8, c[0x0][0xa18] ;  /* 0x0002860000087ab9 */ /* 0x000fe20000000a00 */
[----:B0-23--:R-:W2:Y:S01]  /*0e10*/  LDC.64 R8, c[0x0][0x3f8] ;  /* 0x0000fe00ff087b82 */ /* 0x00dea20000000a00 */
[----:B------:R-:W-:Y:S01]  /*0e20*/  UISETP.NE.U32.AND UP1, UPT, UR8, URZ, UPT ;  /* 0x0000003f0800728c */ /* 0x000fe2000bf25070 */
[----:B------:R-:W-:-:S03]  /*0e30*/  PLOP3.LUT P0, PT, PT, PT, UP0, 0x80, 0x0 ;  /* 0x000000000000781c */ /* 0x000fc60003f0f008 */
[----:B------:R-:W-:-:S03]  /*0e40*/  UISETP.NE.AND.EX UP1, UPT, UR9, URZ, UPT, UP1 ;  /* 0x0000003f0900728c */ /* 0x000fc6000bf25310 */
[----:B------:R-:W-:Y:S01]  /*0e50*/  @UP0 ULDC.64 UR8, c[0x0][0xa28] ;  /* 0x00028a0000080ab9 */ /* 0x000fe20000000a00 */
[----:B------:R-:W3:Y:S01]  /*0e60*/  LDC R0, c[0x0][0x404] ;  /* 0x00010100ff007b82 */ /* 0x000ee20000000800 */
[----:B------:R-:W-:Y:S01]  /*0e70*/  @UP0 UIMAD.WIDE UR8, UR5, 0x4, UR8 ;  /* 0x00000004050808a5 */ /* 0x000fe2000f8e0208 */
[----:B------:R-:W-:-:S05]  /*0e80*/  PLOP3.LUT P2, PT, PT, PT, UP1, 0x80, 0x0 ;  /* 0x000000000000781c */ /* 0x000fca0003f4f018 */
[----:B------:R-:W-:Y:S01]  /*0e90*/  @UP1 ULDC.64 UR10, c[0x0][0xa18] ;  /* 0x00028600000a1ab9 */ /* 0x000fe20000000a00 */
[----:B------:R-:W-:Y:S01]  /*0ea0*/  IMAD.U32 R2, RZ, RZ, UR8 ;  /* 0x00000008ff027e24 */ /* 0x000fe2000f8e00ff */
[----:B------:R-:W4:Y:S01]  /*0eb0*/  LDC R17, c[0x0][0x2e0] ;  /* 0x0000b800ff117b82 */ /* 0x000f220000000800 */
[----:B0-----:R-:W-:Y:S01]  /*0ec0*/  IMAD.U32 R3, RZ, RZ, UR9 ;  /* 0x00000009ff037e24 */ /* 0x001fe2000f8e00ff */
[----:B------:R-:W-:-:S04]  /*0ed0*/  @UP1 UIMAD.WIDE UR8, UR5, 0x4, UR10 ;  /* 0x00000004050818a5 */ /* 0x000fc8000f8e020a */
[----:B------:R0:W5:Y:S02]  /*0ee0*/  @P0 LDG.E R6, desc[UR46][R2.64] ;  /* 0x0000002e02060981 */ /* 0x000164000c1e1900 */
[----:B------:R-:W-:Y:S02]  /*0ef0*/  IMAD.U32 R4, RZ, RZ, UR8 ;  /* 0x00000008ff047e24 */ /* 0x000fe4000f8e00ff */
[----:B------:R-:W-:Y:S01]  /*0f00*/  IMAD.U32 R5, RZ, RZ, UR9 ;  /* 0x00000009ff057e24 */ /* 0x000fe2000f8e00ff */
[----:B------:R-:W-:-:S04]  /*0f10*/  ULDC.64 UR8, c[0x0][0xa20] ;  /* 0x0002880000087ab9 */ /* 0x000fc80000000a00 */
[----:B-1----:R0:W5:Y:S01]  /*0f20*/  @P2 LDG.E R18, desc[UR46][R4.64] ;  /* 0x0000002e04122981 */ /* 0x002162000c1e1900 */
[----:B--2---:R-:W-:Y:S01]  /*0f30*/  ISETP.NE.U32.AND P0, PT, R8, RZ, PT ;  /* 0x000000ff0800720c */ /* 0x004fe20003f05070 */
[----:B------:R-:W-:Y:S01]  /*0f40*/  UMOV UR41, UR6 ;  /* 0x0000000600297c82 */ /* 0x000fe20008000000 */
[----:B------:R-:W-:Y:S02]  /*0f50*/  ISETP.NE.U32.AND P1, PT, RZ, UR8, PT ;  /* 0x00000008ff007c0c */ /* 0x000fe4000bf25070 */
[----:B------:R-:W-:Y:S02]  /*0f60*/  ISETP.NE.AND.EX P0, PT, R9, RZ, PT, P0 ;  /* 0x000000ff0900720c */ /* 0x000fe40003f05300 */
[----:B------:R-:W-:Y:S02]  /*0f70*/  ISETP.NE.AND.EX P1, PT, RZ, UR9, PT, P1 ;  /* 0x00000009ff007c0c */ /* 0x000fe4000bf25310 */
[----:B---3--:R-:W-:Y:S01]  /*0f80*/  SEL R0, R0, 0x1, P0 ;  /* 0x0000000100007807 */ /* 0x008fe20000000000 */
[----:B0-----:R-:W-:Y:S10]  /*0f90*/  @P2 BRA `(.L_x_841) ;  /* 0x00000000002c2947 */ /* 0x001ff40003800000 */
        /* <DEDUP_REMOVED lines=8> */
[----:B-----5:R-:W2:Y:S04]  /*1020*/  LDG.E R18, desc[UR46][R2.64] ;  /* 0x0000002e02127981 */ /* 0x020ea8000c1e1900 */
[----:B------:R-:W2:Y:S02]  /*1030*/  LDG.E R5, desc[UR46][R2.64+0x4] ;  /* 0x0000042e02057981 */ /* 0x000ea4000c1e1900 */
[----:B--2---:R-:W-:-:S07]  /*1040*/  IMAD.IADD R18, R5, 0x1, -R18 ;  /* 0x0000000105127824 */ /* 0x004fce00078e0a12 */
.L_x_841:
[----:B------:R-:W-:Y:S01]  /*1050*/  UMOV UR42, UR5 ;  /* 0x00000005002a7c82 */ /* 0x000fe20008000000 */
[----:B----4-:R-:W-:Y:S02]  /*1060*/  IMAD R17, R0, R17, RZ ;  /* 0x0000001100117224 */ /* 0x010fe400078e02ff */
[----:B------:R-:W-:Y:S01]  /*1070*/  IMAD.MOV.U32 R23, RZ, RZ, R153 ;  /* 0x000000ffff177224 */ /* 0x000fe200078e0099 */
[----:B------:R-:W-:Y:S06]  /*1080*/  @!P1 BRA `(.L_x_842) ;  /* 0x0000000000189947 */ /* 0x000fec0003800000 */
[----:B------:R-:W-:Y:S02]  /*1090*/  ULDC.64 UR6, c[0x0][0xa20] ;  /* 0x0002880000067ab9 */ /* 0x000fe40000000a00 */
[----:B------:R-:W-:-:S06]  /*10a0*/  UIMAD.WIDE UR4, UR5, 0x4, UR6 ;  /* 0x00000004050478a5 */ /* 0x000fcc000f8e0206 */
[----:B------:R-:W-:Y:S02]  /*10b0*/  IMAD.U32 R2, RZ, RZ, UR4 ;  /* 0x00000004ff027e24 */ /* 0x000fe4000f8e00ff */
[----:B------:R-:W-:-:S05]  /*10c0*/  IMAD.U32 R3, RZ, RZ, UR5 ;  /* 0x00000005ff037e24 */ /* 0x000fca000f8e00ff */
[----:B------:R0:W5:Y:S01]  /*10d0*/  LDG.E R17, desc[UR46][R2.64] ;  /* 0x0000002e02117981 */ /* 0x000162000c1e1900 */
[----:B------:R-:W-:Y:S05]  /*10e0*/  BRA `(.L_x_843) ;  /* 0x00000000002c7947 */ /* 0x000fea0003800000 */
.L_x_842:
        /* <DEDUP_REMOVED lines=9> */
[----:B------:R-:W2:Y:S02]  /*1180*/  LDG.E R0, desc[UR46][R2.64+0x4] ;  /* 0x0000042e02007981 */ /* 0x000ea4000c1e1900 */
[----:B--2---:R-:W-:-:S07]  /*1190*/  IMAD.IADD R17, R0, 0x1, -R17 ;  /* 0x0000000100117824 */ /* 0x004fce00078e0a11 */
.L_x_843:
[----:B------:R-:W1:Y:S01]  /*11a0*/  LDC.64 R8, c[0x0][0x9e0] ;  /* 0x00027800ff087b82 */ /* 0x000e620000000a00 */
[----:B0-----:R-:W-:Y:S02]  /*11b0*/  IMAD R3, R153, 0xc0, RZ ;  /* 0x000000c099037824 */ /* 0x001fe400078e02ff */
[----:B-----5:R-:W-:-:S03]  /*11c0*/  IMAD.IADD R17, R17, 0x1, -R6 ;  /* 0x0000000111117824 */ /* 0x020fc600078e0a06 */
[----:B------:R-:W-:-:S05]  /*11d0*/  IADD3 R0, -R18, 0xc0, R3 ;  /* 0x000000c012007810 */ /* 0x000fca0007ffe103 */
[----:B------:R-:W-:Y:S01]  /*11e0*/  IMAD.IADD R3, R17, 0x1, R0 ;  /* 0x0000000111037824 */ /* 0x000fe200078e0200 */
[----:B-1----:R-:W-:-:S03]  /*11f0*/  ISETP.GE.AND P1, PT, R9, 0x1, PT ;  /* 0x000000010900780c */ /* 0x002fc60003f26270 */
[----:B------:R-:W-:-:S10]  /*1200*/  IMAD.IADD R0, R3, 0x1, R8 ;  /* 0x0000000103007824 */ /* 0x000fd400078e0208 */
[----:B------:R-:W-:Y:S05]  /*1210*/  @!P1 BRA `(.L_x_844) ;  /* 0x0000000000409947 */ /* 0x000fea0003800000 */
[C---:B------:R-:W-:Y:S01]  /*1220*/  ISETP.GT.AND P0, PT, R3.reuse, RZ, PT ;  /* 0x000000ff0300720c */ /* 0x040fe20003f04270 */
[----:B------:R-:W-:-:S12]  /*1230*/  VIADD R2, R3, 0xffffffff ;  /* 0xffffffff03027836 */ /* 0x000fd80000000000 */
[----:B------:R-:W-:Y:S05]  /*1240*/  @P0 BRA `(.L_x_845) ;  /* 0x00000000001c0947 */ /* 0x000fea0003800000 */
[----:B------:R-:W-:Y:S01]  /*1250*/  ISETP.NE.AND P0, PT, R9, 0x1, PT ;  /* 0x000000010900780c */ /* 0x000fe20003f05270 */
[----:B------:R-:W-:-:S12]  /*1260*/  IMAD.MOV R3, RZ, RZ, -R3 ;  /* 0x000000ffff037224 */ /* 0x000fd800078e0a03 */
[----:B------:R-:W0:Y:S02]  /*1270*/  @P0 LDC.64 R4, c[0x0][0x9e8] ;  /* 0x00027a00ff040b82 */ /* 0x000e240000000a00 */
[----:B0-----:R-:W-:-:S05]  /*1280*/  @P0 IMAD.HI.U32 R2, R3, R4, RZ ;  /* 0x0000000403020227 */ /* 0x001fca00078e00ff */
[----:B------:R-:W-:-:S04]  /*1290*/  @P0 SHF.R.U32.HI R3, RZ, R5, R2 ;  /* 0x00000005ff030219 */ /* 0x000fc80000011602 */
[----:B------:R-:W-:Y:S01]  /*12a0*/  LOP3.LUT R2, RZ, R3, RZ, 0x33, !PT ;  /* 0x00000003ff027212 */ /* 0x000fe200078e33ff */
[----:B------:R-:W-:Y:S06]  /*12b0*/  BRA `(.L_x_846) ;  /* 0x0000000000107947 */ /* 0x000fec0003800000 */
.L_x_845:
[----:B------:R-:W-:-:S13]  /*12c0*/  ISETP.NE.AND P0, PT, R9, 0x1, PT ;  /* 0x000000010900780c */ /* 0x000fda0003f05270 */
[----:B------:R-:W0:Y:S02]  /*12d0*/  @P0 LDC.64 R4, c[0x0][0x9e8] ;  /* 0x00027a00ff040b82 */ /* 0x000e240000000a00 */
[----:B0-----:R-:W-:-:S05]  /*12e0*/  @P0 IMAD.HI.U32 R4, R2, R4, RZ ;  /* 0x0000000402040227 */ /* 0x001fca00078e00ff */
[----:B------:R-:W-:-:S07]  /*12f0*/  @P0 SHF.R.U32.HI R2, RZ, R5, R4 ;  /* 0x00000005ff020219 */ /* 0x000fce0000011604 */
.L_x_846:
[----:B------:R-:W-:-:S05]  /*1300*/  IMAD R3, R2, R9, R9 ;  /* 0x0000000902037224 */ /* 0x000fca00078e0209 */
[----:B------:R-:W-:-:S07]  /*1310*/  VIMNMX R0, R0, R3, PT ;  /* 0x0000000300007248 */ /* 0x000fce0003fe0100 */
.L_x_844:
[----:B------:R-:W-:Y:S01]  /*1320*/  VIADD R2, R0, 0x7f ;  /* 0x0000007f00027836 */ /* 0x000fe20000000000 */
[----:B------:R-:W-:Y:S01]  /*1330*/  ULDC UR4, c[0x0][0x9dc] ;  /* 0x0002770000047ab9 */ /* 0x000fe20000000800 */
[----:B------:R-:W-:Y:S02]  /*1340*/  VIADD R0, R17, 0x7f ;  /* 0x0000007f11007836 */ /* 0x000fe40000000000 */
[----:B------:R-:W-:Y:S01]  /*1350*/  IMAD R4, R153, 0xc0, -R18 ;  /* 0x000000c099047824 */ /* 0x000fe200078e0a12 */
[----:B------:R-:W-:Y:S02]  /*1360*/  SHF.R.S32.HI R5, RZ, 0x1f, R2 ;  /* 0x0000001fff057819 */ /* 0x000fe40000011402 */
[----:B------:R-:W-:Y:S01]  /*1370*/  SHF.R.S32.HI R3, RZ, 0x1f, R0 ;  /* 0x0000001fff037819 */ /* 0x000fe20000011400 */
[----:B------:R-:W-:Y:S01]  /*1380*/  IMAD.IADD R4, R17, 0x1, R4 ;  /* 0x0000000111047824 */ /* 0x000fe200078e0204 */
[----:B------:R-:W-:Y:S02]  /*1390*/  LEA.HI R5, R5, R2, RZ, 0x7 ;  /* 0x0000000205057211 */ /* 0x000fe400078f38ff */
[----:B------:R-:W-:Y:S01]  /*13a0*/  LEA.HI R3, R3, R0, RZ, 0x7 ;  /* 0x0000000003037211 */ /* 0x000fe200078f38ff */
[----:B------:R-:W-:Y:S01]  /*13b0*/  VIADD R6, R4, -UR4 ;  /* 0x8000000404067c36 */ /* 0x000fe20008000000 */
[----:B------:R-:W-:-:S02]  /*13c0*/  SHF.R.S32.HI R88, RZ, 0x7, R5 ;  /* 0x00000007ff587819 */ /* 0x000fc40000011405 */
[----:B------:R-:W-:Y:S02]  /*13d0*/  SHF.R.S32.HI R3, RZ, 0x7, R3 ;  /* 0x00000007ff037819 */ /* 0x000fe40000011403 */
[----:B------:R-:W-:Y:S02]  /*13e0*/  R2UR UR4, R6 ;  /* 0x00000000060472ca */ /* 0x000fe400000e0000 */
[----:B------:R-:W-:Y:S01]  /*13f0*/  VIMNMX R88, R3, R88, PT ;  /* 0x0000005803587248 */ /* 0x000fe20003fe0100 */
[----:B------:R-:W-:-:S12]  /*1400*/  @!P1 BRA `(.L_x_847) ;  /* 0x0000000000449947 */ /* 0x000fd80003800000 */
[----:B------:R-:W-:-:S13]  /*1410*/  ISETP.GT.AND P0, PT, R4, -0x1, PT ;  /* 0xffffffff0400780c */ /* 0x000fda0003f04270 */
[----:B------:R-:W-:Y:S05]  /*1420*/  @P0 BRA `(.L_x_848) ;  /* 0x00000000001c0947 */ /* 0x000fea0003800000 */
[----:B------:R-:W-:Y:S02]  /*1430*/  ISETP.NE.AND P0, PT, R9, 0x1, PT ;  /* 0x000000010900780c */ /* 0x000fe40003f05270 */
[----:B------:R-:W-:-:S11]  /*1440*/  LOP3.LUT R3, RZ, R4, RZ, 0x33, !PT ;  /* 0x00000004ff037212 */ /* 0x000fd600078e33ff */
[----:B------:R-:W0:Y:S02]  /*1450*/  @P0 LDC.64 R6, c[0x0][0x9e8] ;  /* 0x00027a00ff060b82 */ /* 0x000e240000000a00 */
[----:B0-----:R-:W-:-:S05]  /*1460*/  @P0 IMAD.HI.U32 R0, R3, R6, RZ ;  /* 0x0000000603000227 */ /* 0x001fca00078e00ff */
[----:B------:R-:W-:-:S04]  /*1470*/  @P0 SHF.R.U32.HI R3, RZ, R7, R0 ;  /* 0x00000007ff030219 */ /* 0x000fc80000011600 */
[----:B------:R-:W-:Y:S01]  /*1480*/  LOP3.LUT R4, RZ, R3, RZ, 0x33, !PT ;  /* 0x00000003ff047212 */ /* 0x000fe200078e33ff */
[----:B------:R-:W-:Y:S06]  /*1490*/  BRA `(.L_x_849) ;  /* 0x0000000000107947 */ /* 0x000fec0003800000 */
.L_x_848:
[----:B------:R-:W-:-:S13]  /*14a0*/  ISETP.NE.AND P0, PT, R9, 0x1, PT ;  /* 0x000000010900780c */ /* 0x000fda0003f05270 */
[----:B------:R-:W0:Y:S02]  /*14b0*/  @P0 LDC.64 R2, c[0x0][0x9e8] ;  /* 0x00027a00ff020b82 */ /* 0x000e240000000a00 */
[----:B0-----:R-:W-:-:S05]  /*14c0*/  @P0 IMAD.HI.U32 R0, R4, R2, RZ ;  /* 0x0000000204000227 */ /* 0x001fca00078e00ff */
[----:B------:R-:W-:-:S07]  /*14d0*/  @P0 SHF.R.U32.HI R4, RZ, R3, R0 ;  /* 0x00000003ff040219 */ /* 0x000fce0000011600 */
.L_x_849:
[----:B------:R-:W-:-:S05]  /*14e0*/  IMAD R4, R4, R9, RZ ;  /* 0x0000000904047224 */ /* 0x000fca00078e02ff */
[----:B------:R-:W-:-:S13]  /*14f0*/  R2UR UR5, R4 ;  /* 0x00000000040572ca */ /* 0x000fda00000e0000 */
[----:B------:R-:W-:-:S04]  /*1500*/  UISETP.LT.AND UP0, UPT, UR4, UR5, UPT ;  /* 0x000000050400728c */ /* 0x000fc8000bf01270 */
[----:B------:R-:W-:-:S12]  /*1510*/  USEL UR4, UR4, UR5, !UP0 ;  /* 0x0000000504047287 */ /* 0x000fd8000c000000 */
.L_x_847:
[----:B------:R-:W-:Y:S01]  /*1520*/  USHF.R.S32.HI UR5, URZ, 0x1f, UR4 ;  /* 0x0000001f3f057899 */ /* 0x000fe20008011404 */
[----:B------:R-:W-:Y:S02]  /*1530*/  PLOP3.LUT P0, PT, PT, PT, PT, 0x80, 0x0 ;  /* 0x000000000000781c */ /* 0x000fe40003f0f070 */
        /* <DEDUP_REMOVED lines=8> */
[----:B------:R-:W-:Y:S01]  /*15c0*/  CS2R R14, SRZ ;  /* 0x00000000000e7805 */ /* 0x000fe2000001ff00 */
[----:B------:R-:W-:Y:S01]  /*15d0*/  IMAD.MOV.U32 R110, RZ, RZ, RZ ;  /* 0x000000ffff6e7224 */ /* 0x000fe200078e00ff */
[----:B------:R-:W-:Y:S01]  /*15e0*/  UISETP.LT.AND UP0, UPT, URZ, UR5, UPT ;  /* 0x000000053f00728c */ /* 0x000fe2000bf01270 */
[----:B------:R-:W-:Y:S01]  /*15f0*/  CS2R R12, SRZ ;  /* 0x00000000000c7805 */ /* 0x000fe2000001ff00 */
[----:B------:R-:W-:Y:S01]  /*1600*/  IMAD.MOV.U32 R106, RZ, RZ, RZ ;  /* 0x000000ffff6a7224 */ /* 0x000fe200078e00ff */
[----:B------:R-:W-:Y:S01]  /*1610*/  CS2R R102, SRZ ;  /* 0x0000000000667805 */ /* 0x000fe2000001ff00 */
[----:B------:R-:W-:Y:S01]  /*1620*/  USEL UR43, URZ, UR5, !UP0 ;  /* 0x000000053f2b7287 */ /* 0x000fe2000c000000 */
[----:B------:R-:W-:Y:S01]  /*1630*/  IMAD.MOV.U32 R27, RZ, RZ, RZ ;  /* 0x000000ffff1b7224 */ /* 0x000fe200078e00ff */
[----:B------:R-:W-:Y:S02]  /*1640*/  CS2R R100, SRZ ;  /* 0x0000000000647805 */ /* 0x000fe4000001ff00 */
[----:B------:R-:W-:-:S02]  /*1650*/  CS2R R98, SRZ ;  /* 0x0000000000627805 */ /* 0x000fc4000001ff00 */
[----:B------:R-:W-:Y:S02]  /*1660*/  CS2R R96, SRZ ;  /* 0x0000000000607805 */ /* 0x000fe4000001ff00 */
[----:B------:R-:W-:Y:S02]  /*1670*/  CS2R R94, SRZ ;  /* 0x00000000005e7805 */ /* 0x000fe4000001ff00 */
[----:B------:R-:W-:Y:S02]  /*1680*/  ISETP.GT.AND P1, PT, R88, UR43, PT ;  /* 0x0000002b58007c0c */ /* 0x000fe4000bf24270 */
[----:B------:R-:W-:Y:S02]  /*1690*/  CS2R R92, SRZ ;  /* 0x00000000005c7805 */ /* 0x000fe4000001ff00 */
[----:B------:R-:W-:Y:S01]  /*16a0*/  CS2R R90, SRZ ;  /* 0x00000000005a7805 */ /* 0x000fe2000001ff00 */
[----:B------:R-:W-:-:S08]  /*16b0*/  IMAD.MOV.U32 R89, RZ, RZ, RZ ;  /* 0x000000ffff597224 */ /* 0x000fd000078e00ff */
[----:B------:R-:W-:Y:S05]  /*16c0*/  @!P1 BRA `(.L_x_850) ;  /* 0x000000b400489947 */ /* 0x000fea0003800000 */
[----:B------:R-:W0:Y:S01]  /*16d0*/  S2R R0, SR_TID.X ;  /* 0x0000000000007919 */ /* 0x000e220000002100 */
[----:B------:R-:W1:Y:S01]  /*16e0*/  S2UR UR6, SR_CgaCtaId ;  /* 0x00000000000679c3 */ /* 0x000e620000008800 */
[----:B------:R-:W-:Y:S02]  /*16f0*/  UMOV UR45, 0x400 ;  /* 0x00000400002d7882 */ /* 0x000fe40000000000 */
[----:B-1----:R-:W-:Y:S01]  /*1700*/  ULEA UR45, UR6, UR45, 0x18 ;  /* 0x0000002d062d7291 */ /* 0x002fe2000f8ec03f */
[----:B0-----:R-:W-:-:S05]  /*1710*/  VIADD R4, R0, 0xffffff80 ;  /* 0xffffff8000047836 */ /* 0x001fca0000000000 */
[----:B------:R-:W-:-:S04]  /*1720*/  SHF.R.S32.HI R0, RZ, 0x1f, R4 ;  /* 0x0000001fff007819 */ /* 0x000fc80000011404 */
[----:B------:R-:W-:-:S04]  /*1730*/  LEA.HI R0, R0, R4, RZ, 0x7 ;  /* 0x0000000400007211 */ /* 0x000fc800078f38ff */
[----:B------:R-:W-:-:S06]  /*1740*/  SHF.R.S32.HI R0, RZ, 0x7, R0 ;  /* 0x00000007ff007819 */ /* 0x000fcc0000011400 */
[----:B------:R-:W0:Y:S02]  /*1750*/  SHFL.IDX PT, R0, R0, RZ, 0x1f ;  /* 0x00001fff00007589 */ /* 0x000e2400000e0000 */
[----:B0-----:R-:W-:-:S13]  /*1760*/  R2UR UR44, R0 ;  /* 0x00000000002c72ca */ /* 0x001fda00000e0000 */
        /* <DEDUP_REMOVED lines=26> */
.L_x_851:
        /* <DEDUP_REMOVED lines=9> */
.L_x_1034:
[----:B------:R-:W-:Y:S05]  /*19a0*/  @!P0 BRA `(.L_x_853) ;  /* 0x0000000000048947 */ /* 0x000fea0003800000 */
[----:B------:R-:W-:Y:S01]  /*19b0*/  BPT.TRAP 0x1 ;  /* 0x000000040000795c */ /* 0x000fe20000300000 */
.L_x_853:
[----:B------:R-:W-:Y:S02]  /*19c0*/  IMAD.U32 R5, RZ, RZ, UR39 ;  /* 0x00000027ff057e24 */ /* 0x000fe4000f8e00ff */
[----:B0-----:R-:W-:-:S03]  /*19d0*/  IMAD.U32 R0, RZ, RZ, UR38 ;  /* 0x00000026ff007e24 */ /* 0x001fc6000f8e00ff */
[----:B------:R-:W-:Y:S02]  /*19e0*/  LEA R5, R5, UR45, 0x3 ;  /* 0x0000002d05057c11 */ /* 0x000fe4000f8e18ff */
[----:B------:R-:W-:-:S04]  /*19f0*/  SHF.L.U32 R0, R0, 0x1f, RZ ;  /* 0x0000001f00007819 */ /* 0x000fc800000006ff */
[----:B------:R0:W1:Y:S01]  /*1a00*/  SYNCS.PHASECHK.TRANS64.TRYWAIT P2, [R5+URZ+0x16830], R0 ;  /* 0x01683000050075a7 */ /* 0x000062000804017f */
[----:B------:R-:W-:Y:S05]  /*1a10*/  @!P0 BRA `(.L_x_854) ;  /* 0x0000000000048947 */ /* 0x000fea0003800000 */
[----:B------:R-:W-:Y:S01]  /*1a20*/  BPT.TRAP 0x1 ;  /* 0x000000040000795c */ /* 0x000fe20000300000 */
.L_x_854:
[----:B------:R-:W2:Y:S02]  /*1a30*/  S2R R2, SR_TID.X ;  /* 0x0000000000027919 */ /* 0x000ea40000002100 */
[----:B--2---:R-:W-:Y:S01]  /*1a40*/  LOP3.LUT P1, RZ, R2, 0x7f, RZ, 0xc0, !PT ;  /* 0x0000007f02ff7812 */ /* 0x004fe2000782c0ff */
[----:B-1----:R-:W-:-:S12]  /*1a50*/  @P2 BRA `(.L_x_855) ;  /* 0x0000000000082947 */ /* 0x002fd80003800000 */
[----:B------:R-:W1:Y:S02]  /*1a60*/  SYNCS.PHASECHK.TRANS64.TRYWAIT P2, [R5+URZ+0x16830], R0 ;  /* 0x01683000050075a7 */ /* 0x000e64000804017f */
[----:B-1----:R-:W-:Y:S05]  /*1a70*/  @!P2 BRA `(.L_x_856) ;  /* 0x000001100038a947 */ /* 0x002fea0003800000 */
.L_x_855:
[----:B------:R-:W-:Y:S05]  /*1a80*/  WARPSYNC.ALL ;  /* 0x0000000000007948 */ /* 0x000fea0003800000 */
[----:B------:R-:W-:Y:S01]  /*1a90*/  UIADD3 UR4, UR45, 0xe400, URZ ;  /* 0x0000e4002d047890 */ /* 0x000fe2000fffe03f */
[----:B------:R-:W2:Y:S01]  /*1aa0*/  LDL R2, [R1+0x4] ;  /* 0x0000040001027983 */ /* 0x000ea20000100800 */
[----:B------:R-:W-:Y:S01]  /*1ab0*/  ULOP3.LUT UR16, UR48, 0x10000, URZ, 0xfc, !UPT ;  /* 0x0001000030107892 */ /* 0x000fe2000f8efc3f */
[----:B------:R-:W-:Y:S01]  /*1ac0*/  WARPGROUP.ARRIVE ;  /* 0x00000000000079c5 */ /* 0x000fe20000000000 */
[----:B------:R-:W-:Y:S01]  /*1ad0*/  USHF.R.U32.HI UR4, URZ, 0x4, UR4 ;  /* 0x000000043f047899 */ /* 0x000fe20008011604 */
[----:B------:R-:W-:Y:S01]  /*1ae0*/  IMAD.MOV.U32 R3, RZ, RZ, -0x80 ;  /* 0xffffff80ff037424 */ /* 0x000fe200078e00ff */
[----:B------:R-:W-:Y:S01]  /*1af0*/  UMOV UR17, 0x40000040 ;  /* 0x4000004000117882 */ /* 0x000fe20000000000 */
[----:B------:R-:W-:Y:S01]  /*1b00*/  UMOV UR19, 0x40000040 ;  /* 0x4000004000137882 */ /* 0x000fe20000000000 */
[----:B------:R-:W-:Y:S01]  /*1b10*/  ULOP3.LUT UR4, UR4, 0x3fff, URZ, 0xc0, !UPT ;  /* 0x00003fff04047892 */ /* 0x000fe2000f8ec03f */
[----:B------:R-:W-:Y:S01]  /*1b20*/  IMAD R6, R88, R3, 0x80 ;  /* 0x0000008058067424 */ /* 0x000fe200078e0203 */
[----:B------:R-:W-:Y:S01]  /*1b30*/  UMOV UR5, 0x40000040 ;  /* 0x4000004000057882 */ /* 0x000fe20000000000 */
[----:B------:R-:W-:Y:S01]  /*1b40*/  UMOV UR7, 0x40000040 ;  /* 0x4000004000077882 */ /* 0x000fe20000000000 */
[----:B------:R-:W-:Y:S01]  /*1b50*/  ULOP3.LUT UR20, UR4, 0x10000, URZ, 0xfc, !UPT ;  /* 0x0001000004147892 */ /* 0x000fe2000f8efc3f */
[----:B------:R-:W-:Y:S01]  /*1b60*/  IMAD.IADD R3, R17, 0x1, R6 ;  /* 0x0000000111037824 */ /* 0x000fe200078e0206 */
[----:B------:R-:W-:Y:S01]  /*1b70*/  UIADD3 UR4, UR16, 0x2, URZ ;  /* 0x0000000210047890 */ /* 0x000fe2000fffe03f */
[----:B01----:R-:W-:Y:S01]  /*1b80*/  @!P1 VIADD R0, R5, 0x16840 ;  /* 0x0001684005009836 */ /* 0x003fe20000000000 */
[----:B------:R-:W-:Y:S01]  /*1b90*/  ULEA UR18, UR39, UR20, 0xa ;  /* 0x0000001427127291 */ /* 0x000fe2000f8e503f */
[--C-:B------:R-:W-:Y:S01]  /*1ba0*/  IMAD R7, R16, -0x2, R3.reuse ;  /* 0xfffffffe10077824 */ /* 0x100fe200078e0203 */
[----:B------:R-:W-:Y:S01]  /*1bb0*/  UIADD3 UR8, UR16, 0x4, URZ ;  /* 0x0000000410087890 */ /* 0x000fe2000fffe03f */
[----:B------:R-:W-:Y:S01]  /*1bc0*/  IADD3 R5, -R18, 0x1, R3 ;  /* 0x0000000112057810 */ /* 0x000fe20007ffe103 */
[----:B------:R-:W-:Y:S01]  /*1bd0*/  UIADD3 UR6, UR18, 0x2, URZ ;  /* 0x0000000212067890 */ /* 0x000fe2000fffe03f */
[----:B------:R-:W-:Y:S01]  /*1be0*/  @!P1 PRMT R0, RZ, 0x654, R0 ;  /* 0x00000654ff009816 */ /* 0x000fe20000000000 */
[----:B------:R-:W-:Y:S01]  /*1bf0*/  UIADD3 UR10, UR18, 0x4, URZ ;  /* 0x00000004120a7890 */ /* 0x000fe2000fffe03f */
[----:B------:R-:W-:Y:S01]  /*1c00*/  LEA R8, R88, 0xffffff80, 0x7 ;  /* 0xffffff8058087811 */ /* 0x000fe200078e38ff */
[----:B------:R-:W-:Y:S01]  /*1c10*/  UMOV UR9, 0x40000040 ;  /* 0x4000004000097882 */ /* 0x000fe20000000000 */
[----:B------:R-:W-:Y:S01]  /*1c20*/  HGMMA.64x128x16.F32.BF16 R24, gdesc[UR16], RZ, !UPT, gsb0 ;  /* 0x01e00000101879f0 */ /* 0x000fe2000c0018ff */
[----:B------:R-:W-:Y:S01]  /*1c30*/  UMOV UR11, 0x40000040 ;  /* 0x40000040000b7882 */ /* 0x000fe20000000000 */
[----:B------:R-:W-:Y:S01]  /*1c40*/  UIADD3 UR12, UR16, 0x6, URZ ;  /* 0x00000006100c7890 */ /* 0x000fe2000fffe03f */
[----:B------:R-:W-:Y:S01]  /*1c50*/  IMAD R5, R16, -0x2, R5 ;  /* 0xfffffffe10057824 */ /* 0x000fe200078e0205 */
[----:B------:R-:W-:Y:S01]  /*1c60*/  UIADD3 UR14, UR18, 0x6, URZ ;  /* 0x00000006120e7890 */ /* 0x000fe2000fffe03f */
[----:B------:R-:W-:Y:S01]  /*1c70*/  UMOV UR13, 0x40000040 ;  /* 0x40000040000d7882 */ /* 0x000fe20000000000 */
[----:B------:R-:W-:Y:S01]  /*1c80*/  UMOV UR15, 0x40000040 ;  /* 0x40000040000f7882 */ /* 0x000fe20000000000 */
[----:B------:R-:W-:Y:S01]  /*1c90*/  ULDC UR23, c[0x0][0x9dc] ;  /* 0x0002770000177ab9 */ /* 0x000fe20000000800 */
[----:B------:R-:W-:-:S02]  /*1ca0*/  WARPGROUP.DEPBAR.LE gsb0, 0x0 ;  /* 0x00008000000079c5 */ /* 0x000fc40000010000 */
[----:B------:R-:W-:-:S06]  /*1cb0*/  WARPGROUP.ARRIVE ;  /* 0x00000000000079c5 */ /* 0x000fcc0000000000 */
[----:B------:R-:W-:Y:S01]  /*1cc0*/  HGMMA.64x128x16.F32.BF16 R24, gdesc[UR4], R24, gsb0 ;  /* 0x01e00000041879f0 */ /* 0x000fe20008001818 */
[----:B------:R-:W-:Y:S02]  /*1cd0*/  ULDC.64 UR6, c[0x0][0x9e0] ;  /* 0x0002780000067ab9 */ /* 0x000fe40000000a00 */
[----:B------:R-:W-:Y:S01]  /*1ce0*/  UISETP.GE.AND UP0, UPT, UR7, 0x1, UPT ;  /* 0x000000010700788c */ /* 0x000fe2000bf06270 */
[----:B------:R-:W-:-:S05]  /*1cf0*/  VIADD R9, R5, UR6 ;  /* 0x0000000605097c36 */ /* 0x000fca0008000000 */
[----:B------:R-:W-:Y:S01]  /*1d00*/  PLOP3.LUT P2, PT, PT, PT, UP0, 0x40, 0x0 ;  /* 0x000000000000781c */ /* 0x000fe20003f4e808 */
[----:B------:R-:W-:Y:S02]  /*1d10*/  WARPGROUP.DEPBAR.LE gsb0, 0x0 ;  /* 0x00008000000079c5 */ /* 0x000fe40000010000 */
[----:B------:R-:W-:Y:S01]  /*1d20*/  WARPGROUP.ARRIVE ;  /* 0x00000000000079c5 */ /* 0x000fe20000000000 */
[----:B--2---:R-:W-:-:S05]  /*1d30*/  IMAD R4, R153, 0xc0, R2 ;  /* 0x000000c099047824 */ /* 0x004fca00078e0202 */
[----:B------:R-:W-:Y:S01]  /*1d40*/  HGMMA.64x128x16.F32.BF16 R24, gdesc[UR8], R24, gsb0 ;  /* 0x01e00000081879f0 */ /* 0x000fe20008001818 */
[----:B------:R-:W-:-:S06]  /*1d50*/  ULOP3.LUT UR10, URZ, UR23, URZ, 0x33, !UPT ;  /* 0x000000173f0a7292 */ /* 0x000fcc000f8e333f */
[----:B------:R-:W-:-:S04]  /*1d60*/  VIADD R5, R5, UR10 ;  /* 0x0000000a05057c36 */ /* 0x000fc80008000000 */
[----:B------:R-:W-:Y:S01]  /*1d70*/  IMAD.IADD R2, R5, 0x1, R4 ;  /* 0x0000000105027824 */ /* 0x000fe200078e0204 */
[----:B------:R-:W-:Y:S02]  /*1d80*/  WARPGROUP.DEPBAR.LE gsb0, 0x0 ;  /* 0x00008000000079c5 */ /* 0x000fe40000010000 */
[----:B------:R-:W-:-:S06]  /*1d90*/  WARPGROUP.ARRIVE ;  /* 0x00000000000079c5 */ /* 0x000fcc0000000000 */
[----:B------:R-:W-:Y:S03]  /*1da0*/  HGMMA.64x128x16.F32.BF16 R24, gdesc[UR12], R24, gsb0 ;  /* 0x01e000000c1879f0 */ /* 0x000fe60008001818 */
[----:B------:R-:W-:Y:S02]  /*1db0*/  WARPGROUP.DEPBAR.LE gsb0, 0x0 ;  /* 0x00008000000079c5 */ /* 0x000fe40000010000 */
[----:B------:R0:W-:Y:S02]  /*1dc0*/  @!P1 SYNCS.ARRIVE.TRANS64.RED.A1T0 RZ, [R0+URZ], RZ ;  /* 0x000000ff00ff99a7 */ /* 0x0001e4000810043f */
[----:B0-----:R-:W-:Y:S01]  /*1dd0*/  VIADDMNMX R0, R4, R9, R7, PT ;  /* 0x0000000904007246 */ /* 0x001fe20003800107 */
[----:B------:R-:W-:Y:S06]  /*1de0*/  @P2 BRA `(.L_x_857) ;  /* 0x0000000000582947 */ /* 0x000fec0003800000 */
[----:B------:R-:W-:Y:S01]  /*1df0*/  IADD3 R3, -R18, R17, R4 ;  /* 0x0000001112037210 */ /* 0x000fe20007ffe104 */
[----:B------:R-:W-:Y:S03]  /*1e00*/  BSSY B0, `(.L_x_858) ;  /* 0x0000010000007945 */ /* 0x000fe60003800000 */
        /* <DEDUP_REMOVED lines=10> */
.L_x_859:
[----:B------:R-:W-:-:S06]  /*1eb0*/  UISETP.NE.AND UP1, UPT, UR7, 0x1, UPT ;  /* 0x000000010700788c */ /* 0x000fcc000bf25270 */
[----:B------:R-:W-:-:S05]  /*1ec0*/  PLOP3.LUT P2, PT, PT, PT, UP1, 0x80, 0x0 ;  /* 0x000000000000781c */ /* 0x000fca0003f4f018 */
[----:B------:R-:W-:-:S08]  /*1ed0*/  @UP1 ULDC.64 UR10, c[0x0][0x9e8] ;  /* 0x00027a00000a1ab9 */ /* 0x000fd00000000a00 */
[----:B------:R-:W-:-:S05]  /*1ee0*/  @P2 IMAD.HI.U32 R10, R3, UR10, RZ ;  /* 0x0000000a030a2c27 */ /* 0x000fca000f8e00ff */
[----:B------:R-:W-:-:S07]  /*1ef0*/  @P2 SHF.R.U32.HI R3, RZ, UR11, R10 ;  /* 0x0000000bff032c19 */ /* 0x000fce000801160a */
.L_x_860:
[----:B------:R-:W-:Y:S05]  /*1f00*/  BSYNC B0 ;  /* 0x0000000000007941 */ /* 0x000fea0003800000 */
.L_x_858:
[----:B------:R-:W-:-:S04]  /*1f10*/  IMAD R3, R3, UR7, -R8 ;  /* 0x0000000703037c24 */ /* 0x000fc8000f8e0a08 */
[----:B------:R-:W-:-:S05]  /*1f20*/  IMAD R3, R16, -0x2, R3 ;  /* 0xfffffffe10037824 */ /* 0x000fca00078e0203 */
[----:B------:R-:W-:Y:S02]  /*1f30*/  VIMNMX R2, R2, R3, !PT ;  /* 0x0000000302027248 */ /* 0x000fe40007fe0100 */
[----:B------:R-:W-:-:S07]  /*1f40*/  VIADDMNMX R0, R3, UR7, R0, PT ;  /* 0x0000000703007c46 */ /* 0x000fce000b800100 */
.L_x_857:
        /* <DEDUP_REMOVED lines=179> */
[----:B------:R-:W-:Y:S02]  /*2a80*/  ISETP.GE.AND P6, PT, R6, 0x7a, PT ;  /* 0x0000007a0600780c */ /* 0x000fe40003fc6270 */
[----:B------:R-:W-:-:S11]  /*2a90*/  IADD3 R6, R5, 0x8, R4 ;  /* 0x0000000805067810 */ /* 0x000fd60007ffe004 */
[----:B------:R-:W-:Y:S02]  /*2aa0*/  @P6 LOP3.LUT R22, R22, 0x8000000, RZ, 0xfc, !PT ;  /* 0x0800000016166812 */ /* 0x000fe400078efcff */
[----:B------:R-:W-:-:S04]  /*2ab0*/  ISETP.GT.AND P6, PT, R2, 0x79, !P6 ;  /* 0x000000790200780c */ /* 0x000fc800077c4270 */
[----:B------:R-:W-:Y:S01]  /*2ac0*/  ISETP.LT.OR P6, PT, R0, 0x7a, P6 ;  /* 0x0000007a0000780c */ /* 0x000fe200037c1670 */
[----:B------:R-:W-:-:S03]  /*2ad0*/  VIADD R0, R4, 0x8 ;  /* 0x0000000804007836 */ /* 0x000fc60000000000 */
[----:B------:R-:W-:Y:S02]  /*2ae0*/  FSEL R85, R85, -INF , !P6 ;  /* 0xff80000055557808 */ /* 0x000fe40007000000 */
[----:B------:R-:W-:Y:S02]  /*2af0*/  PLOP3.LUT P6, PT, PT, PT, UP0, 0x40, 0x0 ;  /* 0x000000000000781c */ /* 0x000fe40003fce808 */
[----:B------:R-:W-:-:S11]  /*2b00*/  VIADDMNMX R0, R0, R9, R7, PT ;  /* 0x0000000900007246 */ /* 0x000fd60003800107 */
[----:B------:R-:W-:Y:S05]  /*2b10*/  @P6 BRA `(.L_x_861) ;  /* 0x0000000000646947 */ /* 0x000fea0003800000 */
[----:B------:R-:W-:Y:S01]  /*2b20*/  IADD3 R5, R17, 0x8, R4 ;  /* 0x0000000811057810 */ /* 0x000fe20007ffe004 */
[----:B------:R-:W-:Y:S04]  /*2b30*/  BSSY B0, `(.L_x_862) ;  /* 0x0000013000007945 */ /* 0x000fe80003800000 */
        /* <DEDUP_REMOVED lines=12> */
.L_x_863:
[----:B------:R-:W-:-:S06]  /*2c00*/  UISETP.NE.AND UP1, UPT, UR7, 0x1, UPT ;  /* 0x000000010700788c */ /* 0x000fcc000bf25270 */
[----:B------:R-:W-:-:S05]  /*2c10*/  PLOP3.LUT P6, PT, PT, PT, UP1, 0x80, 0x0 ;  /* 0x000000000000781c */ /* 0x000fca0003fcf018 */
[----:B------:R-:W-:-:S08]  /*2c20*/  @UP1 ULDC.64 UR10, c[0x0][0x9e8] ;  /* 0x00027a00000a1ab9 */ /* 0x000fd00000000a00 */
[----:B------:R-:W-:Y:S01]  /*2c30*/  @P6 IMAD.HI.U32 R2, R5, UR10, RZ ;  /* 0x0000000a05026c27 */ /* 0x000fe2000f8e00ff */
[----:B------:R-:W-:-:S13]  /*2c40*/  PLOP3.LUT P6, PT, PT, PT, UP1, 0x80, 0x0 ;  /* 0x000000000000781c */ /* 0x000fda0003fcf018 */
[----:B------:R-:W-:-:S07]  /*2c50*/  @P6 SHF.R.U32.HI R5, RZ, UR11, R2 ;  /* 0x0000000bff056c19 */ /* 0x000fce0008011602 */
.L_x_864:
[----:B------:R-:W-:Y:S05]  /*2c60*/  BSYNC B0 ;  /* 0x0000000000007941 */ /* 0x000fea0003800000 */
.L_x_862:
[----:B------:R-:W-:-:S04]  /*2c70*/  IMAD R5, R5, UR7, -R8 ;  /* 0x0000000705057c24 */ /* 0x000fc8000f8e0a08 */
[----:B------:R-:W-:-:S05]  /*2c80*/  IMAD R5, R16, -0x2, R5 ;  /* 0xfffffffe10057824 */ /* 0x000fca00078e0205 */
[----:B------:R-:W-:Y:S02]  /*2c90*/  VIMNMX R6, R6, R5, !PT ;  /* 0x0000000506067248 */ /* 0x000fe40007fe0100 */
[----:B------:R-:W-:-:S07]  /*2ca0*/  VIADDMNMX R0, R5, UR7, R0, PT ;  /* 0x0000000705007c46 */ /* 0x000fce000b800100 */
.L_x_861:
[----:B------:R-:W-:Y:S01]  /*2cb0*/  ISETP.GT.AND P2, PT, R6, 0x1, !P2 ;  /* 0x000000010600780c */ /* 0x000fe20005744270 */
[----:B------:R-:W-:Y:S01]  /*2cc0*/  ULDC UR22, c[0x0][0x988] ;  /* 0x0002620000167ab9 */ /* 0x000fe20000000800 */
[----:B------:R-:W-:Y:S02]  /*2cd0*/  LOP3.LUT P6, RZ, R22, 0x8, RZ, 0xc0, !PT ;  /* 0x0000000816ff7812 */ /* 0x000fe400078cc0ff */
        /* <DEDUP_REMOVED lines=77> */
[----:B------:R-:W0:Y:S01]  /*31b0*/  SHFL.BFLY PT, R2, R5, 0x2, 0x1f ;  /* 0x0c401f0005027f89 */ /* 0x000e2200000e0000 */
        /* <DEDUP_REMOVED lines=13> */
[----:B0-----:R-:W-:Y:S02]  /*3290*/  FMNMX.FTZ R7, R5, R2, !PT ;  /* 0x0000000205077209 */ /* 0x001fe40007810000 */
[----:B------:R-:W-:Y:S02]  /*32a0*/  FSEL R54, R54, -INF , !P2 ;  /* 0xff80000036367808 */ /* 0x000fe40005000000 */
[----:B------:R-:W-:Y:S01]  /*32b0*/  ISETP.GT.AND P2, PT, R6, 0x39, !P6 ;  /* 0x000000390600780c */ /* 0x000fe20007744270 */
[----:B------:R-:W0:Y:S01]  /*32c0*/  SHFL.BFLY PT, R2, R7, 0x1, 0x1f ;  /* 0x0c201f0007027f89 */ /* 0x000e2200000e0000 */
        /* <DEDUP_REMOVED lines=8> */
[----:B------:R-:W-:-:S04]  /*3350*/  ISETP.LT.OR P2, PT, R0, 0x41, P2 ;  /* 0x000000410000780c */ /* 0x000fc80001741670 */
[----:B------:R-:W-:Y:S02]  /*3360*/  FSEL R58, R58, -INF , !P2 ;  /* 0xff8000003a3a7808 */ /* 0x000fe40005000000 */
[----:B------:R-:W-:Y:S02]  /*3370*/  LOP3.LUT P2, RZ, R22, 0x2000, RZ, 0xc0, !PT ;  /* 0x0000200016ff7812 */ /* 0x000fe4000784c0ff */
[----:B0-----:R-:W-:Y:S02]  /*3380*/  FMNMX.FTZ R2, R7, R2, !PT ;  /* 0x0000000207027209 */ /* 0x001fe40007810000 */
[----:B------:R-:W-:-:S03]  /*3390*/  ISETP.GT.AND P2, PT, R6, 0x41, !P2 ;  /* 0x000000410600780c */ /* 0x000fc60005744270 */
[----:B------:R-:W-:Y:S01]  /*33a0*/  FMUL.FTZ R8, R2, UR22 ;  /* 0x0000001602087c20 */ /* 0x000fe20008410000 */
        /* <DEDUP_REMOVED lines=40> */
[----:B------:R-:W-:Y:S02]  /*3630*/  ISETP.GT.AND P2, PT, R6, RZ, !P6 ;  /* 0x000000ff0600720c */ /* 0x000fe40007744270 */
[----:B------:R-:W-:Y:S01]  /*3640*/  LOP3.LUT P6, RZ, R22, 0x8000000, RZ, 0xc0, !PT ;  /* 0x0800000016ff7812 */ /* 0x000fe200078cc0ff */
[--C-:B------:R-:W-:Y:S01]  /*3650*/  FFMA.FTZ R148, R3, UR22, -R8.reuse ;  /* 0x0000001603947c23 */ /* 0x100fe20008010808 */
[----:B------:R-:W-:Y:S01]  /*3660*/  ISETP.LT.OR P2, PT, R0, 0x1, P2 ;  /* 0x000000010000780c */ /* 0x000fe20001741670 */
[--C-:B------:R-:W-:Y:S01]  /*3670*/  FFMA.FTZ R3, R25, UR22, -R8.reuse ;  /* 0x0000001619037c23 */ /* 0x100fe20008010808 */
[----:B------:R-:W-:Y:S01]  /*3680*/  ISETP.GT.AND P6, PT, R6, 0x79, !P6 ;  /* 0x000000790600780c */ /* 0x000fe200077c4270 */
[--C-:B------:R-:W-:Y:S01]  /*3690*/  FFMA.FTZ R5, R29, UR22, -R8.reuse ;  /* 0x000000161d057c23 */ /* 0x100fe20008010808 */
[----:B------:R-:W-:Y:S01]  /*36a0*/  FSEL R26, R26, -INF , !P2 ;  /* 0xff8000001a1a7808 */ /* 0x000fe20005000000 */
[--C-:B------:R-:W-:Y:S01]  /*36b0*/  FFMA.FTZ R41, R41, UR22, -R8.reuse ;  /* 0x0000001629297c23 */ /* 0x100fe20008010808 */
[----:B------:R-:W-:Y:S01]  /*36c0*/  LOP3.LUT P2, RZ, R22, 0x4000000, RZ, 0xc0, !PT ;  /* 0x0400000016ff7812 */ /* 0x000fe2000784c0ff */
[--C-:B------:R-:W-:Y:S01]  /*36d0*/  FFMA.FTZ R53, R53, UR22, -R8.reuse ;  /* 0x0000001635357c23 */ /* 0x100fe20008010808 */
[----:B------:R-:W-:Y:S01]  /*36e0*/  FMNMX.FTZ R7, R26, R27, !PT ;  /* 0x0000001b1a077209 */ /* 0x000fe20007810000 */
[--C-:B------:R-:W-:Y:S01]  /*36f0*/  FFMA.FTZ R150, R28, UR22, -R8.reuse ;  /* 0x000000161c967c23 */ /* 0x100fe20008010808 */
[----:B------:R-:W-:Y:S01]  /*3700*/  ISETP.GT.AND P2, PT, R6, 0x69, !P2 ;  /* 0x000000690600780c */ /* 0x000fe20005744270 */
[----:B------:R-:W-:Y:S01]  /*3710*/  MUFU.EX2 R148, R148 ;  /* 0x0000009400947308 */ /* 0x000fe20000000800 */
[----:B------:R-:W-:Y:S01]  /*3720*/  FMNMX.FTZ R10, R30, R7, !PT ;  /* 0x000000071e0a7209 */ /* 0x000fe20007810000 */
[--C-:B------:R-:W-:Y:S01]  /*3730*/  FFMA.FTZ R144, R32, UR22, -R8.reuse ;  /* 0x0000001620907c23 */ /* 0x100fe20008010808 */
[----:B------:R-:W-:Y:S01]  /*3740*/  ISETP.LT.OR P2, PT, R0, 0x6a, P2 ;  /* 0x0000006a0000780c */ /* 0x000fe20001741670 */
[--C-:B------:R-:W-:Y:S01]  /*3750*/  FFMA.FTZ R33, R33, UR22, -R8.reuse ;  /* 0x0000001621217c23 */ /* 0x100fe20008010808 */
[----:B------:R-:W-:Y:S01]  /*3760*/  FMNMX.FTZ R7, R31, R10, !PT ;  /* 0x0000000a1f077209 */ /* 0x000fe20007810000 */
[--C-:B------:R-:W-:Y:S01]  /*3770*/  FFMA.FTZ R37, R37, UR22, -R8.reuse ;  /* 0x0000001625257c23 */ /* 0x100fe20008010808 */
[----:B------:R-:W-:Y:S01]  /*3780*/  FSEL R79, R79, -INF , !P2 ;  /* 0xff8000004f4f7808 */ /* 0x000fe20005000000 */
[----:B------:R-:W0:Y:S01]  /*3790*/  MUFU.EX2 R3, R3 ;  /* 0x0000000300037308 */ /* 0x000e220000000800 */
[----:B------:R-:W-:Y:S01]  /*37a0*/  FMNMX.FTZ R10, R34, R7, !PT ;  /* 0x00000007220a7209 */ /* 0x000fe20007810000 */
[--C-:B------:R-:W-:Y:S01]  /*37b0*/  FFMA.FTZ R45, R45, UR22, -R8.reuse ;  /* 0x000000162d2d7c23 */ /* 0x100fe20008010808 */
[----:B------:R-:W-:Y:S01]  /*37c0*/  ISETP.LT.OR P6, PT, R0, 0x7a, P6 ;  /* 0x0000007a0000780c */ /* 0x000fe200037c1670 */
[--C-:B------:R-:W-:Y:S01]  /*37d0*/  FFMA.FTZ R49, R49, UR22, -R8.reuse ;  /* 0x0000001631317c23 */ /* 0x100fe20008010808 */
[----:B------:R-:W-:Y:S01]  /*37e0*/  FMNMX.FTZ R9, R35, R10, !PT ;  /* 0x0000000a23097209 */ /* 0x000fe20007810000 */
[--C-:B------:R-:W-:Y:S01]  /*37f0*/  FFMA.FTZ R146, R36, UR22, -R8.reuse ;  /* 0x0000001624927c23 */ /* 0x100fe20008010808 */
[----:B------:R-:W-:Y:S01]  /*3800*/  FSEL R87, R87, -INF , !P6 ;  /* 0xff80000057577808 */ /* 0x000fe20007000000 */
[----:B------:R-:W1:Y:S01]  /*3810*/  MUFU.EX2 R150, R150 ;  /* 0x0000009600967308 */ /* 0x000e620000000800 */
[----:B------:R-:W-:Y:S01]  /*3820*/  FMNMX.FTZ R10, R38, R9, !PT ;  /* 0x00000009260a7209 */ /* 0x000fe20007810000 */
[--C-:B------:R-:W-:Y:S01]  /*3830*/  FFMA.FTZ R140, R40, UR22, -R8.reuse ;  /* 0x00000016288c7c23 */ /* 0x100fe20008010808 */
[--C-:B------:R-:W-:Y:S01]  /*3840*/  FFMA.FTZ R142, R44, UR22, -R8.reuse ;  /* 0x000000162c8e7c23 */ /* 0x100fe20008010808 */
[--C-:B------:R-:W-:Y:S01]  /*3850*/  FFMA.FTZ R136, R48, UR22, -R8.reuse ;  /* 0x0000001630887c23 */ /* 0x100fe20008010808 */
[----:B------:R-:W-:Y:S01]  /*3860*/  FMNMX.FTZ R9, R39, R10, !PT ;  /* 0x0000000a27097209 */ /* 0x000fe20007810000 */
[--C-:B------:R-:W-:Y:S01]  /*3870*/  FFMA.FTZ R138, R52, UR22, -R8.reuse ;  /* 0x00000016348a7c23 */ /* 0x100fe20008010808 */
[--C-:B------:R-:W-:Y:S01]  /*3880*/  FFMA.FTZ R132, R56, UR22, -R8.reuse ;  /* 0x0000001638847c23 */ /* 0x100fe20008010808 */
[----:B------:R-:W2:Y:S01]  /*3890*/  MUFU.EX2 R5, R5 ;  /* 0x0000000500057308 */ /* 0x000ea20000000800 */
        /* <DEDUP_REMOVED lines=9> */
[--C-:B------:R-:W-:Y:S01]  /*3930*/  FFMA.FTZ R126, R76, UR22, -R8.reuse ;  /* 0x000000164c7e7c23 */ /* 0x100fe20008010808 */
[--C-:B------:R-:W-:Y:S01]  /*3940*/  FFMA.FTZ R120, R80, UR22, -R8.reuse ;  /* 0x0000001650787c23 */ /* 0x100fe20008010808 */
[----:B------:R-:W-:Y:S01]  /*3950*/  FFMA.FTZ R122, R84, UR22, -R8 ;  /* 0x00000016547a7c23 */ /* 0x000fe20008010808 */
[----:B------:R-:W-:-:S03]  /*3960*/  FMNMX.FTZ R11, R47, R10, !PT ;  /* 0x0000000a2f0b7209 */ /* 0x000fc60007810000 */
[----:B------:R4:W5:Y:S01]  /*3970*/  MUFU.EX2 R7, R33 ;  /* 0x0000002100077308 */ /* 0x0009620000000800 */
[----:B------:R-:W-:-:S04]  /*3980*/  FMNMX.FTZ R10, R50, R11, !PT ;  /* 0x0000000b320a7209 */ /* 0x000fc80007810000 */
[----:B------:R-:W-:-:S03]  /*3990*/  FMNMX.FTZ R13, R51, R10, !PT ;  /* 0x0000000a330d7209 */ /* 0x000fc60007810000 */
[----:B------:R-:W-:Y:S01]  /*39a0*/  MUFU.EX2 R11, R41 ;  /* 0x00000029000b7308 */ /* 0x000fe20000000800 */
[----:B------:R-:W-:Y:S01]  /*39b0*/  FMNMX.FTZ R10, R54, R13, !PT ;  /* 0x0000000d360a7209 */ /* 0x000fe20007810000 */
[----:B----4-:R-:W-:-:S03]  /*39c0*/  FFMA.FTZ R33, R65, UR22, -R8 ;  /* 0x0000001641217c23 */ /* 0x010fc60008010808 */
[----:B------:R-:W-:-:S03]  /*39d0*/  FMNMX.FTZ R13, R55, R10, !PT ;  /* 0x0000000a370d7209 */ /* 0x000fc60007810000 */
[----:B------:R4:W-:Y:S01]  /*39e0*/  MUFU.EX2 R9, R37 ;  /* 0x0000002500097308 */ /* 0x0009e20000000800 */
[----:B------:R-:W-:-:S04]  /*39f0*/  FMNMX.FTZ R10, R58, R13, !PT ;  /* 0x0000000d3a0a7209 */ /* 0x000fc80007810000 */
[----:B------:R-:W-:-:S03]  /*3a00*/  FMNMX.FTZ R15, R59, R10, !PT ;  /* 0x0000000a3b0f7209 */ /* 0x000fc60007810000 */
[----:B------:R0:W-:Y:S01]  /*3a10*/  MUFU.EX2 R13, R45 ;  /* 0x0000002d000d7308 */ /* 0x0001e20000000800 */
[----:B------:R-:W-:Y:S01]  /*3a20*/  FMNMX.FTZ R10, R62, R15, !PT ;  /* 0x0000000f3e0a7209 */ /* 0x000fe20007810000 */
[----:B----4-:R-:W-:-:S03]  /*3a30*/  FFMA.FTZ R37, R69, UR22, -R8 ;  /* 0x0000001645257c23 */ /* 0x010fc60008010808 */
[----:B------:R-:W-:-:S03]  /*3a40*/  FMNMX.FTZ R15, R63, R10, !PT ;  /* 0x0000000a3f0f7209 */ /* 0x000fc60007810000 */
[----:B------:R-:W4:Y:S01]  /*3a50*/  MUFU.EX2 R146, R146 ;  /* 0x0000009200927308 */ /* 0x000f220000000800 */
[----:B------:R-:W-:Y:S01]  /*3a60*/  FMNMX.FTZ R10, R66, R15, !PT ;  /* 0x0000000f420a7209 */ /* 0x000fe20007810000 */
[----:B0-----:R-:W-:-:S03]  /*3a70*/  FFMA.FTZ R45, R77, UR22, -R8 ;  /* 0x000000164d2d7c23 */ /* 0x001fc60008010808 */
[----:B------:R-:W-:-:S03]  /*3a80*/  FMNMX.FTZ R21, R67, R10, !PT ;  /* 0x0000000a43157209 */ /* 0x000fc60007810000 */
[----:B------:R0:W-:Y:S01]  /*3a90*/  MUFU.EX2 R15, R49 ;  /* 0x00000031000f7308 */ /* 0x0001e20000000800 */
[----:B------:R-:W-:-:S04]  /*3aa0*/  FMNMX.FTZ R10, R70, R21, !PT ;  /* 0x00000015460a7209 */ /* 0x000fc80007810000 */
        /* <DEDUP_REMOVED lines=21> */
[----:B------:R-:W-:-:S04]  /*3c00*/  FFMA.FTZ R41, R73, UR22, -R8 ;  /* 0x0000001649297c23 */ /* 0x000fc80008010808 */
[----:B0-----:R-:W0:Y:S02]  /*3c10*/  SHFL.BFLY PT, R53, R6, 0x1, 0x1f ;  /* 0x0c201f0006357f89 */ /* 0x001e2400000e0000 */
[----:B------:R-:W-:Y:S08]  /*3c20*/  MUFU.EX2 R29, R29 ;  /* 0x0000001d001d7308 */ /* 0x000ff00000000800 */
[----:B------:R-:W-:Y:S08]  /*3c30*/  MUFU.EX2 R128, R128 ;  /* 0x0000008000807308 */ /* 0x000ff00000000800 */
[----:B------:R-:W-:Y:S01]  /*3c40*/  MUFU.EX2 R33, R33 ;  /* 0x0000002100217308 */ /* 0x000fe20000000800 */
[----:B0-----:R-:W-:Y:S01]  /*3c50*/  FMNMX.FTZ R0, R6, R53, !PT ;  /* 0x0000003506007209 */ /* 0x001fe20007810000 */
[----:B------:R-:W-:-:S06]  /*3c60*/  FFMA.FTZ R53, R85, UR22, -R8 ;  /* 0x0000001655357c23 */ /* 0x000fcc0008010808 */
[----:B------:R-:W-:Y:S01]  /*3c70*/  MUFU.EX2 R130, R130 ;  /* 0x0000008200827308 */ /* 0x000fe20000000800 */
[C---:B------:R-:W-:Y:S01]  /*3c80*/  FSETP.NEU.FTZ.AND P2, PT, R0.reuse, -INF , PT ;  /* 0xff8000000000780b */ /* 0x040fe20003f5d000 */
[----:B------:R-:W-:-:S05]  /*3c90*/  FMUL.FTZ R6, R0, UR22 ;  /* 0x0000001600067c20 */ /* 0x000fca0008410000 */
[----:B------:R-:W-:Y:S01]  /*3ca0*/  FSEL R6, R6, RZ, P2 ;  /* 0x000000ff06067208 */ /* 0x000fe20001000000 */
[----:B------:R-:W-:Y:S01]  /*3cb0*/  MUFU.EX2 R37, R37 ;  /* 0x0000002500257308 */ /* 0x000fe20000000800 */
[----:B------:R-:W-:-:S03]  /*3cc0*/  PLOP3.LUT P2, PT, PT, PT, UP0, 0x40, 0x0 ;  /* 0x000000000000781c */ /* 0x000fc60003f4e808 */
[--C-:B------:R-:W-:Y:S01]  /*3cd0*/  FFMA.FTZ R8, R27, UR22, -R6.reuse ;  /* 0x000000161b087c23 */ /* 0x100fe20008010806 */
[----:B------:R-:W-:Y:S01]  /*3ce0*/  FADD.FTZ R27, R148, R3 ;  /* 0x00000003941b7221 */ /* 0x000fe20000010000 */
[--C-:B------:R-:W-:Y:S01]  /*3cf0*/  FFMA.FTZ R149, R26, UR22, -R6.reuse ;  /* 0x000000161a957c23 */ /* 0x100fe20008010806 */
[--C-:B------:R-:W-:Y:S01]  /*3d00*/  FFMA.FTZ R151, R30, UR22, -R6.reuse ;  /* 0x000000161e977c23 */ /* 0x100fe20008010806 */
[--C-:B------:R-:W-:Y:S01]  /*3d10*/  FFMA.FTZ R10, R31, UR22, -R6.reuse ;  /* 0x000000161f0a7c23 */ /* 0x100fe20008010806 */
[----:B------:R-:W-:Y:S01]  /*3d20*/  FADD.FTZ R30, R150, R27 ;  /* 0x0000001b961e7221 */ /* 0x000fe20000010000 */
[----:B------:R-:W-:Y:S01]  /*3d30*/  MUFU.EX2 R8, R8 ;  /* 0x0000000800087308 */ /* 0x000fe20000000800 */
[--C-:B------:R-:W-:Y:S01]  /*3d40*/  FFMA.FTZ R145, R34, UR22, -R6.reuse ;  /* 0x0000001622917c23 */ /* 0x100fe20008010806 */
[----:B------:R-:W-:Y:S01]  /*3d50*/  FFMA.FTZ R12, R35, UR22, -R6 ;  /* 0x00000016230c7c23 */ /* 0x000fe20008010806 */
[----:B--2---:R-:W-:Y:S01]  /*3d60*/  FADD.FTZ R27, R5, R30 ;  /* 0x0000001e051b7221 */ /* 0x004fe20000010000 */
[--C-:B------:R-:W-:Y:S01]  /*3d70*/  FFMA.FTZ R147, R38, UR22, -R6.reuse ;  /* 0x0000001626937c23 */ /* 0x100fe20008010806 */
[--C-:B------:R-:W-:Y:S01]  /*3d80*/  FFMA.FTZ R14, R39, UR22, -R6.reuse ;  /* 0x00000016270e7c23 */ /* 0x100fe20008010806 */
[--C-:B------:R-:W-:Y:S01]  /*3d90*/  FFMA.FTZ R141, R42, UR22, -R6.reuse ;  /* 0x000000162a8d7c23 */ /* 0x100fe20008010806 */
[----:B---3--:R-:W-:Y:S01]  /*3da0*/  FADD.FTZ R30, R144, R27 ;  /* 0x0000001b901e7221 */ /* 0x008fe20000010000 */
[----:B------:R-:W0:Y:S01]  /*3db0*/  MUFU.EX2 R149, R149 ;  /* 0x0000009500957308 */ /* 0x000e220000000800 */
[--C-:B------:R-:W-:Y:S01]  /*3dc0*/  FFMA.FTZ R20, R43, UR22, -R6.reuse ;  /* 0x000000162b147c23 */ /* 0x100fe20008010806 */
[----:B------:R-:W-:Y:S01]  /*3dd0*/  FFMA.FTZ R143, R46, UR22, -R6 ;  /* 0x000000162e8f7c23 */ /* 0x000fe20008010806 */
[----:B-----5:R-:W-:Y:S01]  /*3de0*/  FADD.FTZ R27, R7, R30 ;  /* 0x0000001e071b7221 */ /* 0x020fe20000010000 */
[--C-:B------:R-:W-:Y:S01]  /*3df0*/  FFMA.FTZ R24, R47, UR22, -R6.reuse ;  /* 0x000000162f187c23 */ /* 0x100fe20008010806 */
[--C-:B------:R-:W-:Y:S01]  /*3e00*/  FFMA.FTZ R137, R50, UR22, -R6.reuse ;  /* 0x0000001632897c23 */ /* 0x100fe20008010806 */
[--C-:B------:R-:W-:Y:S01]  /*3e10*/  FFMA.FTZ R26, R51, UR22, -R6.reuse ;  /* 0x00000016331a7c23 */ /* 0x100fe20008010806 */
[----:B----4-:R-:W-:Y:S01]  /*3e20*/  FADD.FTZ R32, R146, R27 ;  /* 0x0000001b92207221 */ /* 0x010fe20000010000 */
[----:B------:R-:W1:Y:S01]  /*3e30*/  MUFU.EX2 R151, R151 ;  /* 0x0000009700977308 */ /* 0x000e620000000800 */
[--C-:B------:R-:W-:Y:S01]  /*3e40*/  FFMA.FTZ R139, R54, UR22, -R6.reuse ;  /* 0x00000016368b7c23 */ /* 0x100fe20008010806 */
[----:B------:R-:W-:Y:S01]  /*3e50*/  FFMA.FTZ R28, R55, UR22, -R6 ;  /* 0x00000016371c7c23 */ /* 0x000fe20008010806 */
[----:B------:R-:W-:Y:S01]  /*3e60*/  FADD.FTZ R27, R9, R32 ;  /* 0x00000020091b7221 */ /* 0x000fe20000010000 */
[--C-:B------:R-:W-:Y:S01]  /*3e70*/  FFMA.FTZ R133, R58, UR22, -R6.reuse ;  /* 0x000000163a857c23 */ /* 0x100fe20008010806 */
[--C-:B------:R-:W-:Y:S01]  /*3e80*/  FFMA.FTZ R30, R59, UR22, -R6.reuse ;  /* 0x000000163b1e7c23 */ /* 0x100fe20008010806 */
[----:B------:R-:W-:Y:S01]  /*3e90*/  FFMA.FTZ R135, R62, UR22, -R6 ;  /* 0x000000163e877c23 */ /* 0x000fe20008010806 */
[----:B------:R-:W-:Y:S01]  /*3ea0*/  FADD.FTZ R32, R140, R27 ;  /* 0x0000001b8c207221 */ /* 0x000fe20000010000 */
[----:B------:R-:W2:Y:S01]  /*3eb0*/  MUFU.EX2 R10, R10 ;  /* 0x0000000a000a7308 */ /* 0x000ea20000000800 */
[----:B0-----:R-:W-:Y:S01]  /*3ec0*/  FADD.FTZ R34, R149, R8 ;  /* 0x0000000895227221 */ /* 0x001fe20000010000 */
[----:B------:R-:W-:Y:S01]  /*3ed0*/  FFMA.FTZ R129, R66, UR22, -R6 ;  /* 0x0000001642817c23 */ /* 0x000fe20008010806 */
[----:B------:R-:W-:Y:S01]  /*3ee0*/  FADD.FTZ R31, R11, R32 ;  /* 0x000000200b1f7221 */ /* 0x000fe20000010000 */
[--C-:B------:R-:W-:Y:S01]  /*3ef0*/  FFMA.FTZ R32, R63, UR22, -R6.reuse ;  /* 0x000000163f207c23 */ /* 0x100fe20008010806 */
[--C-:B------:R-:W-:Y:S01]  /*3f00*/  FFMA.FTZ R131, R70, UR22, -R6.reuse ;  /* 0x0000001646837c23 */ /* 0x100fe20008010806 */
[----:B------:R-:W-:Y:S01]  /*3f10*/  FFMA.FTZ R74, R74, UR22, -R6 ;  /* 0x000000164a4a7c23 */ /* 0x000fe20008010806 */
[----:B------:R-:W-:Y:S01]  /*3f20*/  FADD.FTZ R36, R142, R31 ;  /* 0x0000001f8e247221 */ /* 0x000fe20000010000 */
[----:B------:R-:W0:Y:S01]  /*3f30*/  MUFU.EX2 R145, R145 ;  /* 0x0000009100917308 */ /* 0x000e220000000800 */
[----:B-1----:R-:W-:Y:S01]  /*3f40*/  FADD.FTZ R27, R151, R34 ;  /* 0x00000022971b7221 */ /* 0x002fe20000010000 */
[----:B------:R-:W-:Y:S01]  /*3f50*/  FFMA.FTZ R75, R75, UR22, -R6 ;  /* 0x000000164b4b7c23 */ /* 0x000fe20008010806 */
[----:B------:R-:W-:Y:S01]  /*3f60*/  FADD.FTZ R31, R13, R36 ;  /* 0x000000240d1f7221 */ /* 0x000fe20000010000 */
[--C-:B------:R-:W-:Y:S01]  /*3f70*/  FFMA.FTZ R78, R78, UR22, -R6.reuse ;  /* 0x000000164e4e7c23 */ /* 0x100fe20008010806 */
[--C-:B------:R-:W-:Y:S01]  /*3f80*/  FFMA.FTZ R79, R79, UR22, -R6.reuse ;  /* 0x000000164f4f7c23 */ /* 0x100fe20008010806 */
[--C-:B------:R-:W-:Y:S01]  /*3f90*/  FFMA.FTZ R82, R82, UR22, -R6.reuse ;  /* 0x0000001652527c23 */ /* 0x100fe20008010806 */
[--C-:B------:R-:W-:Y:S01]  /*3fa0*/  FFMA.FTZ R83, R83, UR22, -R6.reuse ;  /* 0x0000001653537c23 */ /* 0x100fe20008010806 */
[----:B------:R-:W1:Y:S01]  /*3fb0*/  MUFU.EX2 R12, R12 ;  /* 0x0000000c000c7308 */ /* 0x000e620000000800 */
[----:B--2---:R-:W-:Y:S01]  /*3fc0*/  FADD.FTZ R34, R10, R27 ;  /* 0x0000001b0a227221 */ /* 0x004fe20000010000 */
[--C-:B------:R-:W-:Y:S01]  /*3fd0*/  FFMA.FTZ R86, R86, UR22, -R6.reuse ;  /* 0x0000001656567c23 */ /* 0x100fe20008010806 */
[----:B------:R-:W-:Y:S01]  /*3fe0*/  FFMA.FTZ R87, R87, UR22, -R6 ;  /* 0x0000001657577c23 */ /* 0x000fe20008010806 */
[----:B------:R-:W-:-:S02]  /*3ff0*/  F2FP.BF16.F32.PACK_AB R148, R3, R148 ;  /* 0x000000940394723e */ /* 0x000fc400000010ff */
[----:B------:R-:W-:Y:S02]  /*4000*/  F2FP.BF16.F32.PACK_AB R150, R5, R150 ;  /* 0x000000960596723e */ /* 0x000fe400000010ff */
[----:B------:R-:W2:Y:S01]  /*4010*/  MUFU.EX2 R147, R147 ;  /* 0x0000009300937308 */ /* 0x000ea20000000800 */
[----:B0-----:R-:W-:Y:S01]  /*4020*/  FADD.FTZ R27, R145, R34 ;  /* 0x00000022911b7221 */ /* 0x001fe20000010000 */
[----:B------:R-:W-:Y:S01]  /*4030*/  FADD.FTZ R34, R136, R31 ;  /* 0x0000001f88227221 */ /* 0x000fe20000010000 */
[----:B------:R-:W-:Y:S02]  /*4040*/  F2FP.BF16.F32.PACK_AB R149, R8, R149 ;  /* 0x000000950895723e */ /* 0x000fe400000010ff */
[----:B------:R-:W-:Y:S01]  /*4050*/  F2FP.BF16.F32.PACK_AB R144, R7, R144 ;  /* 0x000000900790723e */ /* 0x000fe200000010ff */
[----:B------:R-:W-:Y:S01]  /*4060*/  FADD.FTZ R31, R15, R34 ;  /* 0x000000220f1f7221 */ /* 0x000fe20000010000 */
[----:B------:R-:W-:Y:S01]  /*4070*/  FFMA.FTZ R34, R67, UR22, -R6 ;  /* 0x0000001643227c23 */ /* 0x000fe20008010806 */
[----:B------:R-:W0:Y:S01]  /*4080*/  MUFU.EX2 R14, R14 ;  /* 0x0000000e000e7308 */ /* 0x000e220000000800 */
[----:B-1----:R-:W-:Y:S01]  /*4090*/  FADD.FTZ R36, R12, R27 ;  /* 0x0000001b0c247221 */ /* 0x002fe20000010000 */
[----:B------:R-:W-:-:S02]  /*40a0*/  F2FP.BF16.F32.PACK_AB R146, R9, R146 ;  /* 0x000000920992723e */ /* 0x000fc400000010ff */
[----:B------:R-:W-:Y:S02]  /*40b0*/  F2FP.BF16.F32.PACK_AB R140, R11, R140 ;  /* 0x0000008c0b8c723e */ /* 0x000fe400000010ff */
[----:B------:R-:W-:Y:S02]  /*40c0*/  F2FP.BF16.F32.PACK_AB R142, R13, R142 ;  /* 0x0000008e0d8e723e */ /* 0x000fe400000010ff */
[----:B------:R-:W1:Y:S01]  /*40d0*/  MUFU.EX2 R141, R141 ;  /* 0x0000008d008d7308 */ /* 0x000e620000000800 */
[----:B--2---:R-:W-:Y:S01]  /*40e0*/  FADD.FTZ R27, R147, R36 ;  /* 0x00000024931b7221 */ /* 0x004fe20000010000 */
[----:B------:R-:W-:Y:S01]  /*40f0*/  FADD.FTZ R36, R138, R31 ;  /* 0x0000001f8a247221 */ /* 0x000fe20000010000 */
[----:B------:R-:W-:Y:S02]  /*4100*/  F2FP.BF16.F32.PACK_AB R136, R15, R136 ;  /* 0x000000880f88723e */ /* 0x000fe400000010ff */
[C---:B------:R-:W-:Y:S01]  /*4110*/  F2FP.BF16.F32.PACK_AB R138, R21.reuse, R138 ;  /* 0x0000008a158a723e */ /* 0x040fe200000010ff */
[----:B------:R-:W-:Y:S01]  /*4120*/  FADD.FTZ R31, R21, R36 ;  /* 0x00000024151f7221 */ /* 0x000fe20000010000 */
[----:B------:R-:W-:Y:S01]  /*4130*/  FFMA.FTZ R36, R71, UR22, -R6 ;  /* 0x0000001647247c23 */ /* 0x000fe20008010806 */
[----:B------:R-:W2:Y:S01]  /*4140*/  MUFU.EX2 R20, R20 ;  /* 0x0000001400147308 */ /* 0x000ea20000000800 */
[----:B0-----:R-:W-:Y:S01]  /*4150*/  FADD.FTZ R38, R14, R27 ;  /* 0x0000001b0e267221 */ /* 0x001fe20000010000 */
[----:B------:R-:W-:Y:S01]  /*4160*/  FADD.FTZ R40, R132, R31 ;  /* 0x0000001f84287221 */ /* 0x000fe20000010000 */
[----:B------:R-:W-:-:S02]  /*4170*/  F2FP.BF16.F32.PACK_AB R132, R25, R132 ;  /* 0x000000841984723e */ /* 0x000fc400000010ff */
[----:B------:R-:W-:Y:S01]  /*4180*/  F2FP.BF16.F32.PACK_AB R151, R10, R151 ;  /* 0x000000970a97723e */ /* 0x000fe200000010ff */
[----:B------:R-:W-:Y:S01]  /*4190*/  FADD.FTZ R31, R25, R40 ;  /* 0x00000028191f7221 */ /* 0x000fe20000010000 */
[----:B------:R-:W-:Y:S01]  /*41a0*/  F2FP.BF16.F32.PACK_AB R145, R12, R145 ;  /* 0x000000910c91723e */ /* 0x000fe200000010ff */
[----:B------:R-:W0:Y:S01]  /*41b0*/  MUFU.EX2 R143, R143 ;  /* 0x0000008f008f7308 */ /* 0x000e220000000800 */
[----:B-1----:R-:W-:Y:S01]  /*41c0*/  FADD.FTZ R27, R141, R38 ;  /* 0x000000268d1b7221 */ /* 0x002fe20000010000 */
[----:B------:R-:W-:Y:S01]  /*41d0*/  FADD.FTZ R40, R134, R31 ;  /* 0x0000001f86287221 */ /* 0x000fe20000010000 */
[C---:B------:R-:W-:Y:S02]  /*41e0*/  F2FP.BF16.F32.PACK_AB R134, R29.reuse, R134 ;  /* 0x000000861d86723e */ /* 0x040fe400000010ff */
[----:B------:R-:W-:Y:S01]  /*41f0*/  F2FP.BF16.F32.PACK_AB R147, R14, R147 ;  /* 0x000000930e93723e */ /* 0x000fe200000010ff */
[----:B------:R-:W-:Y:S01]  /*4200*/  FADD.FTZ R31, R29, R40 ;  /* 0x000000281d1f7221 */ /* 0x000fe20000010000 */
[----:B------:R-:W-:Y:S01]  /*4210*/  IMAD.IADD R40, R17, 0x1, -R18 ;  /* 0x0000000111287824 */ /* 0x000fe200078e0a12 */
[----:B------:R-:W1:Y:S01]  /*4220*/  MUFU.EX2 R24, R24 ;  /* 0x0000001800187308 */ /* 0x000e620000000800 */
[C---:B--2---:R-:W-:Y:S01]  /*4230*/  FADD.FTZ R38, R20.reuse, R27 ;  /* 0x0000001b14267221 */ /* 0x044fe20000010000 */
[----:B------:R-:W-:Y:S01]  /*4240*/  F2FP.BF16.F32.PACK_AB R141, R20, R141 ;  /* 0x0000008d148d723e */ /* 0x000fe200000010ff */
[----:B------:R-:W-:-:S05]  /*4250*/  IMAD R40, R153, 0xc0, R40 ;  /* 0x000000c099287824 */ /* 0x000fca00078e0228 */
[----:B------:R-:W2:Y:S01]  /*4260*/  MUFU.EX2 R137, R137 ;  /* 0x0000008900897308 */ /* 0x000ea20000000800 */
[----:B0-----:R-:W-:Y:S01]  /*4270*/  FADD.FTZ R27, R143, R38 ;  /* 0x000000268f1b7221 */ /* 0x001fe20000010000 */
[----:B------:R-:W-:-:S06]  /*4280*/  R2UR UR10, R40 ;  /* 0x00000000280a72ca */ /* 0x000fcc00000e0000 */
[----:B------:R-:W0:Y:S01]  /*4290*/  MUFU.EX2 R26, R26 ;  /* 0x0000001a001a7308 */ /* 0x000e220000000800 */
[C---:B-1----:R-:W-:Y:S01]  /*42a0*/  FADD.FTZ R38, R24.reuse, R27 ;  /* 0x0000001b18267221 */ /* 0x042fe20000010000 */
[----:B------:R-:W-:-:S05]  /*42b0*/  F2FP.BF16.F32.PACK_AB R143, R24, R143 ;  /* 0x0000008f188f723e */ /* 0x000fca00000010ff */
[----:B------:R-:W-:Y:S01]  /*42c0*/  UIADD3 UR6, UR10, UR6, URZ ;  /* 0x000000060a067290 */ /* 0x000fe2000fffe03f */
[----:B------:R-:W1:Y:S01]  /*42d0*/  MUFU.EX2 R139, R139 ;  /* 0x0000008b008b7308 */ /* 0x000e620000000800 */
[----:B--2---:R-:W-:Y:S01]  /*42e0*/  FADD.FTZ R27, R137, R38 ;  /* 0x00000026891b7221 */ /* 0x004fe20000010000 */
[----:B------:R-:W-:Y:S01]  /*42f0*/  FADD.FTZ R38, R128, R31 ;  /* 0x0000001f80267221 */ /* 0x000fe20000010000 */
[----:B------:R-:W-:-:S05]  /*4300*/  F2FP.BF16.F32.PACK_AB R128, R33, R128 ;  /* 0x000000802180723e */ /* 0x000fca00000010ff */
[----:B------:R-:W2:Y:S01]  /*4310*/  MUFU.EX2 R28, R28 ;  /* 0x0000001c001c7308 */ /* 0x000ea20000000800 */
[C---:B0-----:R-:W-:Y:S01]  /*4320*/  FADD.FTZ R6, R26.reuse, R27 ;  /* 0x0000001b1a067221 */ /* 0x041fe20000010000 */
[----:B------:R-:W-:Y:S01]  /*4330*/  FADD.FTZ R27, R33, R38 ;  /* 0x00000026211b7221 */ /* 0x000fe20000010000 */
[----:B------:R-:W-:-:S03]  /*4340*/  F2FP.BF16.F32.PACK_AB R137, R26, R137 ;  /* 0x000000891a89723e */ /* 0x000fc600000010ff */
[----:B------:R-:W-:Y:S01]  /*4350*/  FADD.FTZ R38, R130, R27 ;  /* 0x0000001b82267221 */ /* 0x000fe20000010000 */
[----:B------:R-:W-:Y:S01]  /*4360*/  F2FP.BF16.F32.PACK_AB R130, R37, R130 ;  /* 0x000000822582723e */ /* 0x000fe200000010ff */
[----:B------:R-:W0:Y:S01]  /*4370*/  MUFU.EX2 R133, R133 ;  /* 0x0000008500857308 */ /* 0x000e220000000800 */
[----:B-1----:R-:W-:Y:S01]  /*4380*/  FADD.FTZ R3, R139, R6 ;  /* 0x000000068b037221 */ /* 0x002fe20000010000 */
[----:B------:R-:W-:-:S06]  /*4390*/  FADD.FTZ R5, R37, R38 ;  /* 0x0000002625057221 */ /* 0x000fcc0000010000 */
[----:B------:R-:W1:Y:S01]  /*43a0*/  MUFU.EX2 R30, R30 ;  /* 0x0000001e001e7308 */ /* 0x000e620000000800 */
[C---:B--2---:R-:W-:Y:S01]  /*43b0*/  FADD.FTZ R6, R28.reuse, R3 ;  /* 0x000000031c067221 */ /* 0x044fe20000010000 */
[----:B------:R-:W-:-:S06]  /*43c0*/  F2FP.BF16.F32.PACK_AB R139, R28, R139 ;  /* 0x0000008b1c8b723e */ /* 0x000fcc00000010ff */
[----:B------:R-:W2:Y:S01]  /*43d0*/  MUFU.EX2 R135, R135 ;  /* 0x0000008700877308 */ /* 0x000ea20000000800 */
[----:B0-----:R-:W-:-:S07]  /*43e0*/  FADD.FTZ R3, R133, R6 ;  /* 0x0000000685037221 */ /* 0x001fce0000010000 */
[----:B------:R-:W0:Y:S01]  /*43f0*/  MUFU.EX2 R124, R124 ;  /* 0x0000007c007c7308 */ /* 0x000e220000000800 */
[C---:B-1----:R-:W-:Y:S01]  /*4400*/  FADD.FTZ R6, R30.reuse, R3 ;  /* 0x000000031e067221 */ /* 0x042fe20000010000 */
[----:B------:R-:W-:-:S06]  /*4410*/  F2FP.BF16.F32.PACK_AB R133, R30, R133 ;  /* 0x000000851e85723e */ /* 0x000fcc00000010ff */
[----:B------:R-:W1:Y:S01]  /*4420*/  MUFU.EX2 R32, R32 ;  /* 0x0000002000207308 */ /* 0x000e620000000800 */
[----:B--2---:R-:W-:-:S07]  /*4430*/  FADD.FTZ R3, R135, R6 ;  /* 0x0000000687037221 */ /* 0x004fce0000010000 */
[----:B------:R-:W2:Y:S01]  /*4440*/  MUFU.EX2 R41, R41 ;  /* 0x0000002900297308 */ /* 0x000ea20000000800 */
[----:B0-----:R-:W-:-:S07]  /*4450*/  FADD.FTZ R38, R124, R5 ;  /* 0x000000057c267221 */ /* 0x001fce0000010000 */
[----:B------:R-:W0:Y:S01]  /*4460*/  MUFU.EX2 R129, R129 ;  /* 0x0000008100817308 */ /* 0x000e220000000800 */
[C---:B-1----:R-:W-:Y:S01]  /*4470*/  FADD.FTZ R6, R32.reuse, R3 ;  /* 0x0000000320067221 */ /* 0x042fe20000010000 */
[----:B------:R-:W-:-:S06]  /*4480*/  F2FP.BF16.F32.PACK_AB R135, R32, R135 ;  /* 0x000000872087723e */ /* 0x000fcc00000010ff */
[----:B------:R-:W1:Y:S01]  /*4490*/  MUFU.EX2 R126, R126 ;  /* 0x0000007e007e7308 */ /* 0x000e620000000800 */
[C---:B--2---:R-:W-:Y:S01]  /*44a0*/  FADD.FTZ R5, R41.reuse, R38 ;  /* 0x0000002629057221 */ /* 0x044fe20000010000 */
[----:B------:R-:W-:-:S06]  /*44b0*/  F2FP.BF16.F32.PACK_AB R124, R41, R124 ;  /* 0x0000007c297c723e */ /* 0x000fcc00000010ff */
[----:B------:R-:W2:Y:S01]  /*44c0*/  MUFU.EX2 R34, R34 ;  /* 0x0000002200227308 */ /* 0x000ea20000000800 */
[----:B0-----:R-:W-:-:S07]  /*44d0*/  FADD.FTZ R3, R129, R6 ;  /* 0x0000000681037221 */ /* 0x001fce0000010000 */
[----:B------:R-:W0:Y:S01]  /*44e0*/  MUFU.EX2 R45, R45 ;  /* 0x0000002d002d7308 */ /* 0x000e220000000800 */
[----:B-1----:R-:W-:-:S07]  /*44f0*/  FADD.FTZ R38, R126, R5 ;  /* 0x000000057e267221 */ /* 0x002fce0000010000 */
[----:B------:R-:W1:Y:S01]  /*4500*/  MUFU.EX2 R131, R131 ;  /* 0x0000008300837308 */ /* 0x000e620000000800 */
[C---:B--2---:R-:W-:Y:S01]  /*4510*/  FADD.FTZ R6, R34.reuse, R3 ;  /* 0x0000000322067221 */ /* 0x044fe20000010000 */
[----:B------:R-:W-:-:S06]  /*4520*/  F2FP.BF16.F32.PACK_AB R129, R34, R129 ;  /* 0x000000812281723e */ /* 0x000fcc00000010ff */
[----:B------:R-:W2:Y:S01]  /*4530*/  MUFU.EX2 R120, R120 ;  /* 0x0000007800787308 */ /* 0x000ea20000000800 */
[C---:B0-----:R-:W-:Y:S01]  /*4540*/  FADD.FTZ R5, R45.reuse, R38 ;  /* 0x000000262d057221 */ /* 0x041fe20000010000 */
[----:B------:R-:W-:-:S06]  /*4550*/  F2FP.BF16.F32.PACK_AB R126, R45, R126 ;  /* 0x0000007e2d7e723e */ /* 0x000fcc00000010ff */
[----:B------:R-:W0:Y:S01]  /*4560*/  MUFU.EX2 R36, R36 ;  /* 0x0000002400247308 */ /* 0x000e220000000800 */
[----:B-1----:R-:W-:-:S07]  /*4570*/  FADD.FTZ R3, R131, R6 ;  /* 0x0000000683037221 */ /* 0x002fce0000010000 */
[----:B------:R-:W1:Y:S01]  /*4580*/  MUFU.EX2 R49, R49 ;  /* 0x0000003100317308 */ /* 0x000e620000000800 */
[----:B--2---:R-:W-:-:S07]  /*4590*/  FADD.FTZ R38, R120, R5 ;  /* 0x0000000578267221 */ /* 0x004fce0000010000 */
[----:B------:R-:W2:Y:S01]  /*45a0*/  MUFU.EX2 R74, R74 ;  /* 0x0000004a004a7308 */ /* 0x000ea20000000800 */
[C---:B0-----:R-:W-:Y:S01]  /*45b0*/  FADD.FTZ R3, R36.reuse, R3 ;  /* 0x0000000324037221 */ /* 0x041fe20000010000 */
[----:B------:R-:W-:-:S06]  /*45c0*/  F2FP.BF16.F32.PACK_AB R131, R36, R131 ;  /* 0x000000832483723e */ /* 0x000fcc00000010ff */
[----:B------:R-:W0:Y:S01]  /*45d0*/  MUFU.EX2 R75, R75 ;  /* 0x0000004b004b7308 */ /* 0x000e220000000800 */
[C---:B-1----:R-:W-:Y:S01]  /*45e0*/  FADD.FTZ R5, R49.reuse, R38 ;  /* 0x0000002631057221 */ /* 0x042fe20000010000 */
[----:B------:R-:W-:-:S06]  /*45f0*/  F2FP.BF16.F32.PACK_AB R120, R49, R120 ;  /* 0x000000783178723e */ /* 0x000fcc00000010ff */
[----:B------:R-:W1:Y:S01]  /*4600*/  MUFU.EX2 R78, R78 ;  /* 0x0000004e004e7308 */ /* 0x000e620000000800 */
[----:B--2---:R-:W-:-:S07]  /*4610*/  FADD.FTZ R38, R74, R3 ;  /* 0x000000034a267221 */ /* 0x004fce0000010000 */
[----:B------:R-:W2:Y:S01]  /*4620*/  MUFU.EX2 R79, R79 ;  /* 0x0000004f004f7308 */ /* 0x000ea20000000800 */
[C---:B0-----:R-:W-:Y:S01]  /*4630*/  FADD.FTZ R3, R75.reuse, R38 ;  /* 0x000000264b037221 */ /* 0x041fe20000010000 */
[----:B------:R-:W-:-:S06]  /*4640*/  F2FP.BF16.F32.PACK_AB R125, R75, R74 ;  /* 0x0000004a4b7d723e */ /* 0x000fcc00000010ff */
[----:B------:R-:W0:Y:S01]  /*4650*/  MUFU.EX2 R82, R82 ;  /* 0x0000005200527308 */ /* 0x000e220000000800 */
[----:B-1----:R-:W-:-:S07]  /*4660*/  FADD.FTZ R8, R78, R3 ;  /* 0x000000034e087221 */ /* 0x002fce0000010000 */
        /* <DEDUP_REMOVED lines=11> */
[----:B0-----:R-:W-:Y:S01]  /*4720*/  FADD.FTZ R8, R86, R3 ;  /* 0x0000000356087221 */ /* 0x001fe20000010000 */
[----:B------:R-:W-:Y:S02]  /*4730*/  VIADD R3, R88, 0xfffffffe ;  /* 0xfffffffe58037836 */ /* 0x000fe40000000000 */
[C---:B-1----:R-:W-:Y:S01]  /*4740*/  FADD.FTZ R6, R53.reuse, R6 ;  /* 0x0000000635067221 */ /* 0x042fe20000010000 */
[----:B------:R-:W-:Y:S01]  /*4750*/  F2FP.BF16.F32.PACK_AB R122, R53, R122 ;  /* 0x0000007a357a723e */ /* 0x000fe200000010ff */
[C---:B--2---:R-:W-:Y:S01]  /*4760*/  FADD.FTZ R5, R87.reuse, R8 ;  /* 0x0000000857057221 */ /* 0x044fe20000010000 */
[----:B------:R-:W-:Y:S01]  /*4770*/  F2FP.BF16.F32.PACK_AB R123, R87, R86 ;  /* 0x00000056577b723e */ /* 0x000fe200000010ff */
[----:B------:R-:W-:Y:S06]  /*4780*/  @P2 BRA `(.L_x_865) ;  /* 0x0000000000482947 */ /* 0x000fec0003800000 */
[C---:B------:R-:W-:Y:S01]  /*4790*/  ISETP.GT.AND P2, PT, R40.reuse, RZ, PT ;  /* 0x000000ff2800720c */ /* 0x040fe20003f44270 */
[----:B------:R-:W-:-:S05]  /*47a0*/  VIADD R7, R40, 0xffffffff ;  /* 0xffffffff28077836 */ /* 0x000fca0000000000 */
[----:B------:R-:W-:-:S07]  /*47b0*/  R2UR UR14, R7 ;  /* 0x00000000070e72ca */ /* 0x000fce00000e0000 */
[----:B------:R-:W-:Y:S08]  /*47c0*/  @P2 BRA `(.L_x_866) ;  /* 0x00000000001c2947 */ /* 0x000ff00003800000 */
[----:B------:R-:W-:Y:S02]  /*47d0*/  UISETP.NE.AND UP1, UPT, UR7, 0x1, UPT ;  /* 0x000000010700788c */ /* 0x000fe4000bf25270 */
[----:B------:R-:W-:-:S09]  /*47e0*/  UIADD3 UR14, -UR10, URZ, URZ ;  /* 0x0000003f0a0e7290 */ /* 0x000fd2000fffe13f */
[----:B------:R-:W-:Y:S02]  /*47f0*/  @UP1 ULDC.64 UR18, c[0x0][0x9e8] ;  /* 0x00027a0000121ab9 */ /* 0x000fe40000000a00 */
[----:B------:R-:W-:-:S04]  /*4800*/  UIMAD.WIDE.U32 UR10, UR14, UR18, URZ ;  /* 0x000000120e0a72a5 */ /* 0x000fc8000f8e003f */
[----:B------:R-:W-:-:S04]  /*4810*/  @UP1 USHF.R.U32.HI UR14, URZ, UR19, UR11 ;  /* 0x000000133f0e1299 */ /* 0x000fc8000801160b */
[----:B------:R-:W-:Y:S01]  /*4820*/  ULOP3.LUT UR14, URZ, UR14, URZ, 0x33, !UPT ;  /* 0x0000000e3f0e7292 */ /* 0x000fe2000f8e333f */
[----:B------:R-:W-:Y:S11]  /*4830*/  BRA `(.L_x_867) ;  /* 0x0000000000107947 */ /* 0x000ff60003800000 */
.L_x_866:
[----:B------:R-:W-:-:S11]  /*4840*/  UISETP.NE.AND UP1, UPT, UR7, 0x1, UPT ;  /* 0x000000010700788c */ /* 0x000fd6000bf25270 */
[----:B------:R-:W-:Y:S02]  /*4850*/  @UP1 ULDC.64 UR18, c[0x0][0x9e8] ;  /* 0x00027a0000121ab9 */ /* 0x000fe40000000a00 */
[----:B------:R-:W-:-:S04]  /*4860*/  UIMAD.WIDE.U32 UR10, UR14, UR18, URZ ;  /* 0x000000120e0a72a5 */ /* 0x000fc8000f8e003f */
[----:B------:R-:W-:-:S12]  /*4870*/  @UP1 USHF.R.U32.HI UR14, URZ, UR19, UR11 ;  /* 0x000000133f0e1299 */ /* 0x000fd8000801160b */
.L_x_867:
[----:B------:R-:W-:-:S04]  /*4880*/  UIMAD UR7, UR14, UR7, UR7 ;  /* 0x000000070e0772a4 */ /* 0x000fc8000f8e0207 */
[----:B------:R-:W-:-:S04]  /*4890*/  UISETP.LT.AND UP1, UPT, UR6, UR7, UPT ;  /* 0x000000070600728c */ /* 0x000fc8000bf21270 */
[----:B------:R-:W-:-:S12]  /*48a0*/  USEL UR6, UR6, UR7, UP1 ;  /* 0x0000000706067287 */ /* 0x000fd80008800000 */
.L_x_865:
        /* <DEDUP_REMOVED lines=23> */
[----:B------:R-:W-:Y:S01]  /*4a20*/  IADD3 R7, R4, R17, -R18 ;  /* 0x0000001104077210 */ /* 0x000fe20007ffe812 */
[----:B------:R-:W-:Y:S01]  /*4a30*/  IMAD.MOV.U32 R119, RZ, RZ, RZ ;  /* 0x000000ffff777224 */ /* 0x000fe200078e00ff */
[----:B------:R-:W-:Y:S01]  /*4a40*/  ULDC UR24, c[0x0][0x9e4] ;  /* 0x0002790000187ab9 */ /* 0x000fe20000000800 */
[----:B------:R-:W-:Y:S01]  /*4a50*/  ULDC UR23, c[0x0][0x9dc] ;  /* 0x0002770000177ab9 */ /* 0x000fe20000000800 */
[----:B------:R-:W-:Y:S01]  /*4a60*/  LOP3.LUT R11, RZ, R7, RZ, 0x33, !PT ;  /* 0x00000007ff0b7212 */ /* 0x000fe200078e33ff */
[----:B------:R-:W-:Y:S01]  /*4a70*/  VIADD R9, R7, 0x8 ;  /* 0x0000000807097836 */ /* 0x000fe20000000000 */
[----:B------:R-:W-:Y:S01]  /*4a80*/  ULDC UR22, c[0x0][0x988] ;  /* 0x0002620000167ab9 */ /* 0x000fe20000000800 */
[----:B------:R-:W-:-:S03]  /*4a90*/  ULDC UR21, c[0x0][0x9e0] ;  /* 0x0002780000157ab9 */ /* 0x000fc60000000800 */
[----:B------:R-:W-:-:S07]  /*4aa0*/  LOP3.LUT R13, RZ, R9, RZ, 0x33, !PT ;  /* 0x00000009ff0d7212 */ /* 0x000fce00078e33ff */
.L_x_885:
        /* <DEDUP_REMOVED lines=9> */
.L_x_870:
[----:B------:R-:W-:Y:S01]  /*4b40*/  ULEA UR6, UR26, UR45, 0x3 ;  /* 0x0000002d1a067291 */ /* 0x000fe2000f8e183f */
[----:B------:R-:W-:-:S05]  /*4b50*/  IMAD.U32 R8, RZ, RZ, UR25 ;  /* 0x00000019ff087e24 */ /* 0x000fca000f8e00ff */
[----:B------:R-:W-:-:S04]  /*4b60*/  SHF.L.U32 R8, R8, 0x1f, RZ ;  /* 0x0000001f08087819 */ /* 0x000fc800000006ff */
[----:B------:R0:W1:Y:S01]  /*4b70*/  SYNCS.PHASECHK.TRANS64.TRYWAIT P2, [UR6+0x16830], R8 ;  /* 0x01683008ff0075a7 */ /* 0x0000620008040146 */
[----:B------:R-:W-:Y:S05]  /*4b80*/  @!P0 BRA `(.L_x_871) ;  /* 0x0000000000048947 */ /* 0x000fea0003800000 */
[----:B------:R-:W-:Y:S01]  /*4b90*/  BPT.TRAP 0x1 ;  /* 0x000000040000795c */ /* 0x000fe20000300000 */
.L_x_871:
[----:B-1----:R-:W-:Y:S05]  /*4ba0*/  @P2 BRA `(.L_x_869) ;  /* 0x0000000000082947 */ /* 0x002fea0003800000 */
[----:B------:R-:W1:Y:S02]  /*4bb0*/  SYNCS.PHASECHK.TRANS64.TRYWAIT P2, [UR6+0x16830], R8 ;  /* 0x01683008ff0075a7 */ /* 0x000e640008040146 */
[----:B-1----:R-:W-:Y:S05]  /*4bc0*/  @!P2 BRA `(.L_x_872) ;  /* 0x000000dc00f8a947 */ /* 0x002fea0003800000 */
.L_x_869:
[----:B------:R-:W2:Y:S01]  /*4bd0*/  S2R R10, SR_TID.X ;  /* 0x00000000000a7919 */ /* 0x000ea20000002100 */
[----:B------:R-:W-:Y:S01]  /*4be0*/  ULEA UR18, UR26, UR20, 0xa ;  /* 0x000000141a127291 */ /* 0x000fe2000f8e503f */
        /* <DEDUP_REMOVED lines=8> */
[----:B01----:R-:W-:-:S05]  /*4c70*/  VIADD R8, R10, 0x8 ;  /* 0x000000080a087836 */ /* 0x003fca0000000000 */
[----:B------:R0:W-:Y:S06]  /*4c80*/  BAR.SYNC.DEFER_BLOCKING R8, 0x100 ;  /* 0x000400080000751d */ /* 0x0001ec0000010000 */
        /* <DEDUP_REMOVED lines=12> */
[----:B0-----:R-:W-:Y:S05]  /*4d50*/  @P3 BRA `(.L_x_873) ;  /* 0x00000000002c3947 */ /* 0x001fea0003800000 */
[----:B------:R-:W-:Y:S05]  /*4d60*/  @!P0 BRA `(.L_x_874) ;  /* 0x0000000000048947 */ /* 0x000fea0003800000 */
[----:B------:R-:W-:Y:S01]  /*4d70*/  BPT.TRAP 0x1 ;  /* 0x000000040000795c */ /* 0x000fe20000300000 */
.L_x_874:
[----:B------:R-:W-:Y:S01]  /*4d80*/  ULEA UR6, UR39, UR45, 0x3 ;  /* 0x0000002d27067291 */ /* 0x000fe2000f8e183f */
[----:B------:R-:W-:-:S05]  /*4d90*/  IMAD.U32 R8, RZ, RZ, UR38 ;  /* 0x00000026ff087e24 */ /* 0x000fca000f8e00ff */
[----:B------:R-:W-:-:S04]  /*4da0*/  SHF.L.U32 R8, R8, 0x1f, RZ ;  /* 0x0000001f08087819 */ /* 0x000fc800000006ff */
[----:B------:R0:W1:Y:S01]  /*4db0*/  SYNCS.PHASECHK.TRANS64.TRYWAIT P2, [UR6+0x16850], R8 ;  /* 0x01685008ff0075a7 */ /* 0x0000620008040146 */
[----:B------:R-:W-:Y:S05]  /*4dc0*/  @!P0 BRA `(.L_x_875) ;  /* 0x0000000000048947 */ /* 0x000fea0003800000 */
[----:B------:R-:W-:Y:S01]  /*4dd0*/  BPT.TRAP 0x1 ;  /* 0x000000040000795c */ /* 0x000fe20000300000 */
.L_x_875:
[----:B-1----:R-:W-:Y:S05]  /*4de0*/  @P2 BRA `(.L_x_873) ;  /* 0x0000000000082947 */ /* 0x002fea0003800000 */
[----:B------:R-:W1:Y:S02]  /*4df0*/  SYNCS.PHASECHK.TRANS64.TRYWAIT P2, [UR6+0x16850], R8 ;  /* 0x01685008ff0075a7 */ /* 0x000e640008040146 */
[----:B-1----:R-:W-:Y:S05]  /*4e00*/  @!P2 BRA `(.L_x_876) ;  /* 0x000000dc0080a947 */ /* 0x002fea0003800000 */
.L_x_873:
[----:B------:R-:W-:Y:S01]  /*4e10*/  UIADD3 UR6, UR45, 0x400, URZ ;  /* 0x000004002d067890 */ /* 0x000fe2000fffe03f */
[----:B------:R-:W-:Y:S01]  /*4e20*/  WARPGROUP.ARRIVE ;  /* 0x00000000000079c5 */ /* 0x000fe20000000000 */
[----:B------:R-:W-:-:S05]  /*4e30*/  UMOV UR7, 0x40000040 ;  /* 0x4000004000077882 */ /* 0x000fca0000000000 */
[----:B------:R-:W2:Y:S01]  /*4e40*/  S2R R14, SR_TID.X ;  /* 0x00000000000e7919 */ /* 0x000ea20000002100 */
[----:B------:R-:W-:Y:S01]  /*4e50*/  USHF.R.U32.HI UR6, URZ, 0x4, UR6 ;  /* 0x000000043f067899 */ /* 0x000fe20008011606 */
[----:B------:R-:W-:Y:S02]  /*4e60*/  IMAD.U32 R12, RZ, RZ, UR26 ;  /* 0x0000001aff0c7e24 */ /* 0x000fe4000f8e00ff */
[----:B01----:R-:W-:Y:S01]  /*4e70*/  IMAD.SHL.U32 R8, R3, 0x80, RZ ;  /* 0x0000008003087824 */ /* 0x003fe200078e00ff */
[----:B------:R-:W-:Y:S02]  /*4e80*/  ULOP3.LUT UR6, UR6, 0x3fff, URZ, 0xc0, !UPT ;  /* 0x00003fff06067892 */ /* 0x000fe4000f8ec03f */
[----:B------:R-:W-:Y:S02]  /*4e90*/  @!P1 LEA R12, R12, UR45, 0x3 ;  /* 0x0000002d0c0c9c11 */ /* 0x000fe4000f8e18ff */
[----:B------:R-:W-:Y:S01]  /*4ea0*/  ULEA UR10, UR39, UR6, 0xa ;  /* 0x00000006270a7291 */ /* 0x000fe2000f8e503f */
[----:B------:R-:W-:-:S02]  /*4eb0*/  IADD3 R15, R17, 0x1, -R8 ;  /* 0x00000001110f7810 */ /* 0x000fc40007ffe808 */
[----:B------:R-:W-:-:S03]  /*4ec0*/  @!P1 VIADD R12, R12, 0x16840 ;  /* 0x000168400c0c9836 */ /* 0x000fc60000000000 */
[----:B------:R-:W-:Y:S01]  /*4ed0*/  IMAD.IADD R15, R15, 0x1, -R18 ;  /* 0x000000010f0f7824 */ /* 0x000fe200078e0a12 */
[----:B------:R-:W-:Y:S01]  /*4ee0*/  UMOV UR6, UR10 ;  /* 0x0000000a00067c82 */ /* 0x000fe20008000000 */
[----:B------:R-:W-:Y:S01]  /*4ef0*/  @!P1 PRMT R12, RZ, 0x654, R12 ;  /* 0x00000654ff0c9816 */ /* 0x000fe2000000000c */
[----:B------:R-:W-:Y:S01]  /*4f00*/  HGMMA.64x64x16.F32.BF16 R88, R148, gdesc[UR4].tnspB, R88, gsb0 ;  /* 0x40e0000494587df0 */ /* 0x000fe20008001858 */
[----:B------:R-:W-:Y:S01]  /*4f10*/  UIADD3 UR6, UR10, 0x80, URZ ;  /* 0x000000800a067890 */ /* 0x000fe2000fffe03f */
[----:B------:R-:W-:Y:S01]  /*4f20*/  IMAD R15, R16, -0x2, R15 ;  /* 0xfffffffe100f7824 */ /* 0x000fe200078e020f */
[----:B------:R-:W-:Y:S01]  /*4f30*/  UMOV UR7, 0x40000040 ;  /* 0x4000004000077882 */ /* 0x000fe20000000000 */
[----:B--2---:R-:W-:Y:S02]  /*4f40*/  SHF.R.U32.HI R10, RZ, 0x7, R14 ;  /* 0x00000007ff0a7819 */ /* 0x004fe4000001160e */
[----:B------:R-:W-:-:S03]  /*4f50*/  ISETP.GE.U32.AND P2, PT, R14, 0x180, PT ;  /* 0x000001800e00780c */ /* 0x000fc60003f46070 */
[----:B------:R-:W-:-:S05]  /*4f60*/  VIADD R10, R10, 0x9 ;  /* 0x000000090a0a7836 */ /* 0x000fca0000000000 */
[----:B------:R-:W-:Y:S02]  /*4f70*/  SEL R14, R10, 0x9, !P2 ;  /* 0x000000090a0e7807 */ /* 0x000fe40005000000 */
[----:B------:R-:W-:Y:S01]  /*4f80*/  PLOP3.LUT P2, PT, PT, PT, UP0, 0x40, 0x0 ;  /* 0x000000000000781c */ /* 0x000fe20003f4e808 */
        /* <DEDUP_REMOVED lines=36> */
[C---:B------:R-:W-:Y:S01]  /*51d0*/  VIADD R123, R15.reuse, UR21 ;  /* 0x000000150f7b7c36 */ /* 0x040fe20008000000 */
[----:B------:R1:W-:Y:S01]  /*51e0*/  @!P1 SYNCS.ARRIVE.TRANS64.RED.A1T0 RZ, [R12+URZ], RZ ;  /* 0x000000ff0cff99a7 */ /* 0x0003e2000810043f */
[----:B------:R-:W-:-:S04]  /*51f0*/  VIADD R121, R15, UR6 ;  /* 0x000000060f797c36 */ /* 0x000fc80008000000 */
[C---:B------:R-:W-:Y:S02]  /*5200*/  IMAD.IADD R10, R4.reuse, 0x1, R121 ;  /* 0x00000001040a7824 */ /* 0x040fe400078e0279 */
[----:B-1----:R-:W-:Y:S01]  /*5210*/  IMAD.IADD R12, R4, 0x1, R123 ;  /* 0x00000001040c7824 */ /* 0x002fe200078e027b */
[----:B0-----:R-:W-:Y:S06]  /*5220*/  @P2 BRA `(.L_x_877) ;  /* 0x0000000000582947 */ /* 0x001fec0003800000 */
[----:B------:R-:W-:Y:S01]  /*5230*/  ISETP.GT.AND P2, PT, R7, -0x1, PT ;  /* 0xffffffff0700780c */ /* 0x000fe20003f44270 */
[----:B------:R-:W-:-:S12]  /*5240*/  BSSY B0, `(.L_x_878) ;  /* 0x0000010000007945 */ /* 0x000fd80003800000 */
[----:B------:R-:W-:Y:S05]  /*5250*/  @P2 BRA `(.L_x_879) ;  /* 0x0000000000202947 */ /* 0x000fea0003800000 */
[----:B------:R-:W-:-:S05]  /*5260*/  IMAD.U32 R120, RZ, RZ, UR24 ;  /* 0x00000018ff787e24 */ /* 0x000fca000f8e00ff */
[----:B------:R-:W-:-:S13]  /*5270*/  ISETP.NE.AND P2, PT, R120, 0x1, PT ;  /* 0x000000017800780c */ /* 0x000fda0003f45270 */
[----:B------:R-:W0:Y:S02]  /*5280*/  @P2 LDC.64 R14, c[0x0][0x9e8] ;  /* 0x00027a00ff0e2b82 */ /* 0x000e240000000a00 */
[----:B0-----:R-:W-:-:S04]  /*5290*/  @P2 IMAD.HI.U32 R20, R11, R14, RZ ;  /* 0x0000000e0b142227 */ /* 0x001fc800078e00ff */
[----:B------:R-:W-:Y:S01]  /*52a0*/  IMAD.MOV.U32 R14, RZ, RZ, R11 ;  /* 0x000000ffff0e7224 */ /* 0x000fe200078e000b */
[----:B------:R-:W-:-:S04]  /*52b0*/  @P2 SHF.R.U32.HI R14, RZ, R15, R20 ;  /* 0x0000000fff0e2219 */ /* 0x000fc80000011614 */
[----:B------:R-:W-:Y:S01]  /*52c0*/  LOP3.LUT R21, RZ, R14, RZ, 0x33, !PT ;  /* 0x0000000eff157212 */ /* 0x000fe200078e33ff */
[----:B------:R-:W-:Y:S06]  /*52d0*/  BRA `(.L_x_880) ;  /* 0x0000000000187947 */ /* 0x000fec0003800000 */
.L_x_879:
[----:B------:R-:W-:Y:S02]  /*52e0*/  IMAD.U32 R120, RZ, RZ, UR24 ;  /* 0x00000018ff787e24 */ /* 0x000fe4000f8e00ff */
[----:B------:R-:W-:-:S03]  /*52f0*/  IMAD.MOV.U32 R21, RZ, RZ, R7 ;  /* 0x000000ffff157224 */ /* 0x000fc600078e0007 */
[----:B------:R-:W-:-:S13]  /*5300*/  ISETP.NE.AND P2, PT, R120, 0x1, PT ;  /* 0x000000017800780c */ /* 0x000fda0003f45270 */
[----:B------:R-:W0:Y:S02]  /*5310*/  @P2 LDC.64 R14, c[0x0][0x9e8] ;  /* 0x00027a00ff0e2b82 */ /* 0x000e240000000a00 */
[----:B0-----:R-:W-:-:S05]  /*5320*/  @P2 IMAD.HI.U32 R14, R7, R14, RZ ;  /* 0x0000000e070e2227 */ /* 0x001fca00078e00ff */
[----:B------:R-:W-:-:S07]  /*5330*/  @P2 SHF.R.U32.HI R21, RZ, R15, R14 ;  /* 0x0000000fff152219 */ /* 0x000fce000001160e */
.L_x_880:
[----:B------:R-:W-:Y:S05]  /*5340*/  BSYNC B0 ;  /* 0x0000000000007941 */ /* 0x000fea0003800000 */
.L_x_878:
[----:B------:R-:W-:-:S04]  /*5350*/  IMAD R15, R21, R120, -R8 ;  /* 0x00000078150f7224 */ /* 0x000fc800078e0a08 */
[----:B------:R-:W-:-:S05]  /*5360*/  IMAD R15, R16, -0x2, R15 ;  /* 0xfffffffe100f7824 */ /* 0x000fca00078e020f */
[----:B------:R-:W-:Y:S02]  /*5370*/  VIADDMNMX R12, R15, R120, R12, PT ;  /* 0x000000780f0c7246 */ /* 0x000fe4000380010c */
[----:B------:R-:W-:-:S07]  /*5380*/  VIMNMX R10, R10, R15, !PT ;  /* 0x0000000f0a0a7248 */ /* 0x000fce0007fe0100 */
.L_x_877:
[----:B------:R-:W-:Y:S02]  /*5390*/  ISETP.GT.AND P2, PT, R3, -0x1, PT ;  /* 0xffffffff0300780c */ /* 0x000fe40003f44270 */
[----:B------:R-:W-:Y:S02]  /*53a0*/  IADD3 R123, R123, 0x8, R4 ;  /* 0x000000087b7b7810 */ /* 0x000fe40007ffe004 */
[C---:B------:R-:W-:Y:S02]  /*53b0*/  ISETP.GT.AND P5, PT, R10.reuse, RZ, P2 ;  /* 0x000000ff0a00720c */ /* 0x040fe400017a4270 */
[----:B------:R-:W-:Y:S02]  /*53c0*/  ISETP.GT.AND P4, PT, R10, 0x1, P2 ;  /* 0x000000010a00780c */ /* 0x000fe40001784270 */
        /* <DEDUP_REMOVED lines=92> */
[----:B------:R-:W-:Y:S02]  /*5990*/  IADD3 R121, R121, 0x8, R4 ;  /* 0x0000000879797810 */ /* 0x000fe40007ffe004 */
[----:B------:R-:W-:Y:S02]  /*59a0*/  FSEL R81, R81, -INF , !P4 ;  /* 0xff80000051517808 */ /* 0x000fe40006000000 */
[----:B------:R-:W-:Y:S02]  /*59b0*/  FSEL R84, R84, -INF , !P6 ;  /* 0xff80000054547808 */ /* 0x000fe40007000000 */
[----:B------:R-:W-:Y:S01]  /*59c0*/  FSEL R85, R85, -INF , !P3 ;  /* 0xff80000055557808 */ /* 0x000fe20005800000 */
[----:B------:R-:W-:Y:S06]  /*59d0*/  @P5 BRA `(.L_x_881) ;  /* 0x0000000000585947 */ /* 0x000fec0003800000 */
[----:B------:R-:W-:Y:S01]  /*59e0*/  ISETP.GT.AND P3, PT, R9, -0x1, PT ;  /* 0xffffffff0900780c */ /* 0x000fe20003f64270 */
[----:B------:R-:W-:-:S12]  /*59f0*/  BSSY B0, `(.L_x_882) ;  /* 0x0000010000007945 */ /* 0x000fd80003800000 */
[----:B------:R-:W-:Y:S05]  /*5a00*/  @P3 BRA `(.L_x_883) ;  /* 0x0000000000203947 */ /* 0x000fea0003800000 */
[----:B------:R-:W-:Y:S02]  /*5a10*/  IMAD.U32 R12, RZ, RZ, UR24 ;  /* 0x00000018ff0c7e24 */ /* 0x000fe4000f8e00ff */
[----:B------:R-:W-:-:S03]  /*5a20*/  IMAD.MOV.U32 R10, RZ, RZ, R13 ;  /* 0x000000ffff0a7224 */ /* 0x000fc600078e000d */
[----:B------:R-:W-:-:S13]  /*5a30*/  ISETP.NE.AND P3, PT, R12, 0x1, PT ;  /* 0x000000010c00780c */ /* 0x000fda0003f65270 */
[----:B------:R-:W0:Y:S02]  /*5a40*/  @P3 LDC.64 R14, c[0x0][0x9e8] ;  /* 0x00027a00ff0e3b82 */ /* 0x000e240000000a00 */
[----:B0-----:R-:W-:-:S05]  /*5a50*/  @P3 IMAD.HI.U32 R14, R13, R14, RZ ;  /* 0x0000000e0d0e3227 */ /* 0x001fca00078e00ff */
[----:B------:R-:W-:-:S04]  /*5a60*/  @P3 SHF.R.U32.HI R10, RZ, R15, R14 ;  /* 0x0000000fff0a3219 */ /* 0x000fc8000001160e */
[----:B------:R-:W-:Y:S01]  /*5a70*/  LOP3.LUT R125, RZ, R10, RZ, 0x33, !PT ;  /* 0x0000000aff7d7212 */ /* 0x000fe200078e33ff */
[----:B------:R-:W-:Y:S06]  /*5a80*/  BRA `(.L_x_884) ;  /* 0x0000000000187947 */ /* 0x000fec0003800000 */
.L_x_883:
[----:B------:R-:W-:Y:S02]  /*5a90*/  IMAD.U32 R12, RZ, RZ, UR24 ;  /* 0x00000018ff0c7e24 */ /* 0x000fe4000f8e00ff */
[----:B------:R-:W-:-:S03]  /*5aa0*/  IMAD.MOV.U32 R125, RZ, RZ, R9 ;  /* 0x000000ffff7d7224 */ /* 0x000fc600078e0009 */
[----:B------:R-:W-:-:S13]  /*5ab0*/  ISETP.NE.AND P3, PT, R12, 0x1, PT ;  /* 0x000000010c00780c */ /* 0x000fda0003f65270 */
[----:B------:R-:W0:Y:S02]  /*5ac0*/  @P3 LDC.64 R14, c[0x0][0x9e8] ;  /* 0x00027a00ff0e3b82 */ /* 0x000e240000000a00 */
[----:B0-----:R-:W-:-:S05]  /*5ad0*/  @P3 IMAD.HI.U32 R14, R9, R14, RZ ;  /* 0x0000000e090e3227 */ /* 0x001fca00078e00ff */
[----:B------:R-:W-:-:S07]  /*5ae0*/  @P3 SHF.R.U32.HI R125, RZ, R15, R14 ;  /* 0x0000000fff7d3219 */ /* 0x000fce000001160e */
.L_x_884:
[----:B------:R-:W-:Y:S05]  /*5af0*/  BSYNC B0 ;  /* 0x0000000000007941 */ /* 0x000fea0003800000 */
.L_x_882:
[----:B------:R-:W-:-:S04]  /*5b00*/  IMAD R15, R125, R12, -R8 ;  /* 0x0000000c7d0f7224 */ /* 0x000fc800078e0a08 */
[----:B------:R-:W-:-:S05]  /*5b10*/  IMAD R8, R16, -0x2, R15 ;  /* 0xfffffffe10087824 */ /* 0x000fca00078e020f */
[----:B------:R-:W-:Y:S02]  /*5b20*/  VIADDMNMX R123, R8, R12, R123, PT ;  /* 0x0000000c087b7246 */ /* 0x000fe4000380017b */
[----:B------:R-:W-:-:S07]  /*5b30*/  VIMNMX R121, R121, R8, !PT ;  /* 0x0000000879797248 */ /* 0x000fce0007fe0100 */
.L_x_881:
[----:B------:R-:W-:Y:S01]  /*5b40*/  FMNMX.FTZ R8, R21, R2, !PT ;  /* 0x0000000215087209 */ /* 0x000fe20007810000 */
[----:B------:R-:W-:Y:S01]  /*5b50*/  UMOV UR38, UR25 ;  /* 0x0000001900267c82 */ /* 0x000fe20008000000 */
        /* <DEDUP_REMOVED lines=18> */
[C---:B------:R-:W-:Y:S02]  /*5c80*/  ISETP.GT.AND P5, PT, R121.reuse, RZ, P2 ;  /* 0x000000ff7900720c */ /* 0x040fe400017a4270 */
[----:B------:R-:W-:Y:S02]  /*5c90*/  FMNMX.FTZ R8, R44, R15, !PT ;  /* 0x0000000f2c087209 */ /* 0x000fe40007810000 */
[----:B------:R-:W-:Y:S02]  /*5ca0*/  ISETP.GT.AND P4, PT, R121, 0x1, P2 ;  /* 0x000000017900780c */ /* 0x000fe40001784270 */
[----:B------:R-:W-:Y:S02]  /*5cb0*/  FMNMX.FTZ R15, R45, R8, !PT ;  /* 0x000000082d0f7209 */ /* 0x000fe40007810000 */
[----:B------:R-:W-:-:S02]  /*5cc0*/  ISETP.LT.OR P5, PT, R123, 0x1, P5 ;  /* 0x000000017b00780c */ /* 0x000fc40002fa1670 */
[----:B------:R-:W-:Y:S02]  /*5cd0*/  FMNMX.FTZ R8, R48, R15, !PT ;  /* 0x0000000f30087209 */ /* 0x000fe40007810000 */
[----:B------:R-:W-:Y:S02]  /*5ce0*/  ISETP.LT.OR P4, PT, R123, 0x2, P4 ;  /* 0x000000027b00780c */ /* 0x000fe40002781670 */
[----:B------:R-:W-:Y:S02]  /*5cf0*/  FMNMX.FTZ R15, R49, R8, !PT ;  /* 0x00000008310f7209 */ /* 0x000fe40007810000 */
[----:B------:R-:W-:Y:S02]  /*5d00*/  ISETP.GT.AND P3, PT, R121, 0x9, P2 ;  /* 0x000000097900780c */ /* 0x000fe40001764270 */
[----:B------:R-:W-:Y:S02]  /*5d10*/  FMNMX.FTZ R8, R52, R15, !PT ;  /* 0x0000000f34087209 */ /* 0x000fe40007810000 */
[----:B------:R-:W-:-:S02]  /*5d20*/  FSEL R27, R27, -INF , !P4 ;  /* 0xff8000001b1b7808 */ /* 0x000fc40006000000 */
[----:B------:R-:W-:Y:S02]  /*5d30*/  FMNMX.FTZ R15, R53, R8, !PT ;  /* 0x00000008350f7209 */ /* 0x000fe40007810000 */
[----:B------:R-:W-:Y:S02]  /*5d40*/  ISETP.GT.AND P4, PT, R121, 0x10, P2 ;  /* 0x000000107900780c */ /* 0x000fe40001784270 */
[----:B------:R-:W-:Y:S02]  /*5d50*/  FMNMX.FTZ R8, R56, R15, !PT ;  /* 0x0000000f38087209 */ /* 0x000fe40007810000 */
[----:B------:R-:W-:Y:S02]  /*5d60*/  ISETP.LT.OR P3, PT, R123, 0xa, P3 ;  /* 0x0000000a7b00780c */ /* 0x000fe40001f61670 */
[----:B------:R-:W-:Y:S02]  /*5d70*/  FMNMX.FTZ R15, R57, R8, !PT ;  /* 0x00000008390f7209 */ /* 0x000fe40007810000 */
[----:B------:R-:W-:-:S02]  /*5d80*/  ISETP.LT.OR P4, PT, R123, 0x11, P4 ;  /* 0x000000117b00780c */ /* 0x000fc40002781670 */
[----:B------:R-:W-:Y:S02]  /*5d90*/  FMNMX.FTZ R8, R60, R15, !PT ;  /* 0x0000000f3c087209 */ /* 0x000fe40007810000 */
[----:B------:R-:W-:Y:S02]  /*5da0*/  FSEL R31, R31, -INF , !P3 ;  /* 0xff8000001f1f7808 */ /* 0x000fe40005800000 */
        /* <DEDUP_REMOVED lines=25> */
[C---:B------:R-:W-:Y:S02]  /*5f40*/  ISETP.GT.AND P3, PT, R121.reuse, 0x29, P2 ;  /* 0x000000297900780c */ /* 0x040fe40001764270 */
[----:B------:R-:W-:Y:S01]  /*5f50*/  FSEL R46, R46, -INF , !P4 ;  /* 0xff8000002e2e7808 */ /* 0x000fe20006000000 */
[----:B------:R-:W0:Y:S01]  /*5f60*/  SHFL.BFLY PT, R15, R10, 0x2, 0x1f ;  /* 0x0c401f000a0f7f89 */ /* 0x000e2200000e0000 */
[----:B------:R-:W-:-:S04]  /*5f70*/  ISETP.GT.AND P4, PT, R121, 0x30, P2 ;  /* 0x000000307900780c */ /* 0x000fc80001784270 */
[----:B------:R-:W-:-:S04]  /*5f80*/  ISETP.LT.OR P4, PT, R123, 0x31, P4 ;  /* 0x000000317b00780c */ /* 0x000fc80002781670 */
[----:B------:R-:W-:Y:S02]  /*5f90*/  FSEL R50, R50, -INF , !P4 ;  /* 0xff80000032327808 */ /* 0x000fe40006000000 */
[----:B------:R-:W-:-:S04]  /*5fa0*/  ISETP.GT.AND P4, PT, R121, 0x39, P2 ;  /* 0x000000397900780c */ /* 0x000fc80001784270 */
[----:B------:R-:W-:-:S04]  /*5fb0*/  ISETP.LT.OR P4, PT, R123, 0x3a, P4 ;  /* 0x0000003a7b00780c */ /* 0x000fc80002781670 */
[----:B------:R-:W-:Y:S02]  /*5fc0*/  FSEL R55, R55, -INF , !P4 ;  /* 0xff80000037377808 */ /* 0x000fe40006000000 */
[----:B------:R-:W-:Y:S02]  /*5fd0*/  ISETP.GT.AND P4, PT, R121, 0x48, P2 ;  /* 0x000000487900780c */ /* 0x000fe40001784270 */
[----:B0-----:R-:W-:Y:S02]  /*5fe0*/  FMNMX.FTZ R15, R10, R15, !PT ;  /* 0x0000000f0a0f7209 */ /* 0x001fe40007810000 */
[----:B------:R-:W-:-:S03]  /*5ff0*/  ISETP.LT.OR P4, PT, R123, 0x49, P4 ;  /* 0x000000497b00780c */ /* 0x000fc60002781670 */
[----:B------:R-:W0:Y:S01]  /*6000*/  SHFL.BFLY PT, R8, R15, 0x1, 0x1f ;  /* 0x0c201f000f087f89 */ /* 0x000e2200000e0000 */
[----:B------:R-:W-:Y:S02]  /*6010*/  FSEL R62, R62, -INF , !P4 ;  /* 0xff8000003e3e7808 */ /* 0x000fe40006000000 */
        /* <DEDUP_REMOVED lines=8> */
[----:B------:R-:W-:Y:S02]  /*60a0*/  ISETP.LT.OR P4, PT, R123, 0x6a, P4 ;  /* 0x0000006a7b00780c */ /* 0x000fe40002781670 */
[C---:B------:R-:W-:Y:S01]  /*60b0*/  FSETP.NEU.FTZ.AND P6, PT, R8.reuse, -INF , PT ;  /* 0xff8000000800780b */ /* 0x040fe20003fdd000 */
[----:B------:R-:W-:Y:S01]  /*60c0*/  FMUL.FTZ R12, R8, UR22 ;  /* 0x00000016080c7c20 */ /* 0x000fe20008410000 */
[----:B------:R-:W-:-:S02]  /*60d0*/  FSEL R79, R79, -INF , !P4 ;  /* 0xff8000004f4f7808 */ /* 0x000fc40006000000 */
[----:B------:R-:W-:Y:S02]  /*60e0*/  ISETP.GT.AND P4, PT, R121, 0x78, P2 ;  /* 0x000000787900780c */ /* 0x000fe40001784270 */
[----:B------:R-:W-:Y:S02]  /*60f0*/  FSEL R10, R12, RZ, P6 ;  /* 0x000000ff0c0a7208 */ /* 0x000fe40003000000 */
[----:B------:R-:W-:-:S03]  /*6100*/  ISETP.LT.OR P4, PT, R123, 0x79, P4 ;  /* 0x000000797b00780c */ /* 0x000fc60002781670 */
[--C-:B------:R-:W-:Y:S01]  /*6110*/  FFMA.FTZ R15, R21, UR22, -R10.reuse ;  /* 0x00000016150f7c23 */ /* 0x100fe2000801080a */
[--C-:B------:R-:W-:Y:S01]  /*6120*/  FFMA.FTZ R21, R29, UR22, -R10.reuse ;  /* 0x000000161d157c23 */ /* 0x100fe2000801080a */
[----:B------:R-:W-:Y:S01]  /*6130*/  FSEL R29, R26, -INF , !P5 ;  /* 0xff8000001a1d7808 */ /* 0x000fe20006800000 */
[--C-:B------:R-:W-:Y:S01]  /*6140*/  FFMA.FTZ R148, R25, UR22, -R10.reuse ;  /* 0x0000001619947c23 */ /* 0x100fe2000801080a */
[--C-:B------:R-:W-:Y:S01]  /*6150*/  FFMA.FTZ R25, R33, UR22, -R10.reuse ;  /* 0x0000001621197c23 */ /* 0x100fe2000801080a */
[----:B------:R-:W-:Y:S01]  /*6160*/  ISETP.LT.OR P5, PT, R123, 0x2a, P3 ;  /* 0x0000002a7b00780c */ /* 0x000fe20001fa1670 */
[----:B------:R-:W-:Y:S01]  /*6170*/  MUFU.EX2 R15, R15 ;  /* 0x0000000f000f7308 */ /* 0x000fe20000000800 */
        /* <DEDUP_REMOVED lines=35> */
[----:B------:R-:W-:Y:S01]  /*63b0*/  FFMA.FTZ R85, R85, UR22, -R10 ;  /* 0x0000001655557c23 */ /* 0x000fe2000801080a */
[----:B------:R-:W-:Y:S01]  /*63c0*/  FMNMX.FTZ R41, R43, R12, !PT ;  /* 0x0000000c2b297209 */ /* 0x000fe20007810000 */
[----:B------:R-:W-:Y:S01]  /*63d0*/  MUFU.EX2 R148, R148 ;  /* 0x0000009400947308 */ /* 0x000fe20000000800 */
[----:B------:R-:W-:-:S02]  /*63e0*/  ISETP.LT.OR P3, PT, R123, 0x41, P3 ;  /* 0x000000417b00780c */ /* 0x000fc40001f61670 */
[----:B------:R-:W-:Y:S02]  /*63f0*/  FMNMX.FTZ R12, R46, R41, !PT ;  /* 0x000000292e0c7209 */ /* 0x000fe40007810000 */
[----:B------:R-:W-:Y:S02]  /*6400*/  ISETP.LT.OR P5, PT, R123, 0x42, P5 ;  /* 0x000000427b00780c */ /* 0x000fe40002fa1670 */
[----:B------:R-:W-:Y:S01]  /*6410*/  FMNMX.FTZ R41, R47, R12, !PT ;  /* 0x0000000c2f297209 */ /* 0x000fe20007810000 */
[----:B------:R-:W-:Y:S01]  /*6420*/  MUFU.EX2 R150, R150 ;  /* 0x0000009600967308 */ /* 0x000fe20000000800 */
[----:B------:R-:W-:Y:S02]  /*6430*/  FSEL R58, R58, -INF , !P3 ;  /* 0xff8000003a3a7808 */ /* 0x000fe40005800000 */
[----:B------:R-:W-:Y:S01]  /*6440*/  FMNMX.FTZ R12, R50, R41, !PT ;  /* 0x00000029320c7209 */ /* 0x000fe20007810000 */
[----:B------:R-:W-:Y:S01]  /*6450*/  FFMA.FTZ R41, R45, UR22, -R10 ;  /* 0x000000162d297c23 */ /* 0x000fe2000801080a */
[----:B------:R-:W-:-:S02]  /*6460*/  ISETP.GT.AND P3, PT, R121, 0x49, P2 ;  /* 0x000000497900780c */ /* 0x000fc40001764270 */
[----:B------:R-:W-:Y:S01]  /*6470*/  FMNMX.FTZ R45, R51, R12, !PT ;  /* 0x0000000c332d7209 */ /* 0x000fe20007810000 */
[----:B------:R-:W-:Y:S01]  /*6480*/  MUFU.EX2 R21, R21 ;  /* 0x0000001500157308 */ /* 0x000fe20000000800 */
[----:B------:R-:W-:Y:S02]  /*6490*/  FSEL R59, R59, -INF , !P5 ;  /* 0xff8000003b3b7808 */ /* 0x000fe40006800000 */
[----:B------:R-:W-:Y:S02]  /*64a0*/  FMNMX.FTZ R12, R54, R45, !PT ;  /* 0x0000002d360c7209 */ /* 0x000fe40007810000 */
[----:B------:R-:W-:Y:S02]  /*64b0*/  ISETP.GT.AND P5, PT, R121, 0x50, P2 ;  /* 0x000000507900780c */ /* 0x000fe400017a4270 */
[----:B------:R-:W-:Y:S01]  /*64c0*/  FMNMX.FTZ R45, R55, R12, !PT ;  /* 0x0000000c372d7209 */ /* 0x000fe20007810000 */
[----:B------:R-:W-:Y:S01]  /*64d0*/  MUFU.EX2 R144, R144 ;  /* 0x0000009000907308 */ /* 0x000fe20000000800 */
[----:B------:R-:W-:-:S02]  /*64e0*/  ISETP.LT.OR P3, PT, R123, 0x4a, P3 ;  /* 0x0000004a7b00780c */ /* 0x000fc40001f61670 */
[----:B------:R-:W-:Y:S01]  /*64f0*/  FMNMX.FTZ R12, R58, R45, !PT ;  /* 0x0000002d3a0c7209 */ /* 0x000fe20007810000 */
[----:B------:R-:W-:Y:S01]  /*6500*/  FFMA.FTZ R45, R49, UR22, -R10 ;  /* 0x00000016312d7c23 */ /* 0x000fe2000801080a */
[----:B------:R-:W-:Y:S02]  /*6510*/  FSEL R63, R63, -INF , !P3 ;  /* 0xff8000003f3f7808 */ /* 0x000fe40005800000 */
[----:B------:R-:W-:Y:S01]  /*6520*/  FMNMX.FTZ R49, R59, R12, !PT ;  /* 0x0000000c3b317209 */ /* 0x000fe20007810000 */
[----:B------:R-:W-:Y:S01]  /*6530*/  MUFU.EX2 R25, R25 ;  /* 0x0000001900197308 */ /* 0x000fe20000000800 */
[----:B------:R-:W-:Y:S02]  /*6540*/  ISETP.LT.OR P5, PT, R123, 0x51, P5 ;  /* 0x000000517b00780c */ /* 0x000fe40002fa1670 */
[----:B------:R-:W-:Y:S02]  /*6550*/  FMNMX.FTZ R12, R62, R49, !PT ;  /* 0x000000313e0c7209 */ /* 0x000fe40007810000 */
[----:B------:R-:W-:-:S02]  /*6560*/  ISETP.GT.AND P3, PT, R121, 0x58, P2 ;  /* 0x000000587900780c */ /* 0x000fc40001764270 */
[----:B------:R-:W-:Y:S01]  /*6570*/  FSEL R66, R66, -INF , !P5 ;  /* 0xff80000042427808 */ /* 0x000fe20006800000 */
[----:B------:R-:W-:Y:S01]  /*6580*/  MUFU.EX2 R146, R146 ;  /* 0x0000009200927308 */ /* 0x000fe20000000800 */
[----:B------:R-:W-:Y:S02]  /*6590*/  FMNMX.FTZ R49, R63, R12, !PT ;  /* 0x0000000c3f317209 */ /* 0x000fe40007810000 */
[----:B------:R-:W-:Y:S02]  /*65a0*/  ISETP.GT.AND P5, PT, R121, 0x59, P2 ;  /* 0x000000597900780c */ /* 0x000fe400017a4270 */
[----:B------:R-:W-:Y:S02]  /*65b0*/  ISETP.LT.OR P3, PT, R123, 0x59, P3 ;  /* 0x000000597b00780c */ /* 0x000fe40001f61670 */
[----:B------:R-:W-:Y:S01]  /*65c0*/  FMNMX.FTZ R12, R66, R49, !PT ;  /* 0x00000031420c7209 */ /* 0x000fe20007810000 */
[----:B------:R-:W-:Y:S01]  /*65d0*/  FFMA.FTZ R49, R53, UR22, -R10 ;  /* 0x0000001635317c23 */ /* 0x000fe2000801080a */
[----:B------:R-:W-:Y:S01]  /*65e0*/  ISETP.LT.OR P5, PT, R123, 0x5a, P5 ;  /* 0x0000005a7b00780c */ /* 0x000fe20002fa1670 */
[----:B------:R-:W-:Y:S01]  /*65f0*/  MUFU.EX2 R33, R33 ;  /* 0x0000002100217308 */ /* 0x000fe20000000800 */
[----:B------:R-:W-:-:S02]  /*6600*/  FSEL R70, R70, -INF , !P3 ;  /* 0xff80000046467808 */ /* 0x000fc40005800000 */
[----:B------:R-:W-:Y:S02]  /*6610*/  FMNMX.FTZ R53, R67, R12, !PT ;  /* 0x0000000c43357209 */ /* 0x000fe40007810000 */
[----:B------:R-:W-:Y:S02]  /*6620*/  ISETP.GT.AND P3, PT, R121, 0x61, P2 ;  /* 0x000000617900780c */ /* 0x000fe40001764270 */
[----:B------:R-:W-:Y:S01]  /*6630*/  FSEL R71, R71, -INF , !P5 ;  /* 0xff80000047477808 */ /* 0x000fe20006800000 */
[----:B------:R-:W-:Y:S01]  /*6640*/  MUFU.EX2 R140, R140 ;  /* 0x0000008c008c7308 */ /* 0x000fe20000000800 */
[----:B------:R-:W-:Y:S02]  /*6650*/  FMNMX.FTZ R12, R70, R53, !PT ;  /* 0x00000035460c7209 */ /* 0x000fe40007810000 */
[----:B------:R-:W-:Y:S02]  /*6660*/  ISETP.GT.AND P5, PT, R121, 0x68, P2 ;  /* 0x000000687900780c */ /* 0x000fe400017a4270 */
[----:B------:R-:W-:-:S02]  /*6670*/  ISETP.LT.OR P3, PT, R123, 0x62, P3 ;  /* 0x000000627b00780c */ /* 0x000fc40001f61670 */
[----:B------:R-:W-:Y:S01]  /*6680*/  FMNMX.FTZ R53, R71, R12, !PT ;  /* 0x0000000c47357209 */ /* 0x000fe20007810000 */
[----:B------:R-:W-:Y:S01]  /*6690*/  MUFU.EX2 R37, R37 ;  /* 0x0000002500257308 */ /* 0x000fe20000000800 */
[----:B------:R-:W-:Y:S02]  /*66a0*/  FSEL R75, R75, -INF , !P3 ;  /* 0xff8000004b4b7808 */ /* 0x000fe40005800000 */
[----:B------:R-:W-:Y:S02]  /*66b0*/  ISETP.LT.OR P5, PT, R123, 0x69, P5 ;  /* 0x000000697b00780c */ /* 0x000fe40002fa1670 */
[----:B------:R-:W-:Y:S01]  /*66c0*/  FMNMX.FTZ R12, R74, R53, !PT ;  /* 0x000000354a0c7209 */ /* 0x000fe20007810000 */
[----:B------:R-:W-:Y:S01]  /*66d0*/  FFMA.FTZ R53, R57, UR22, -R10 ;  /* 0x0000001639357c23 */ /* 0x000fe2000801080a */
[----:B------:R-:W-:Y:S01]  /*66e0*/  ISETP.GT.AND P3, PT, R121, 0x70, P2 ;  /* 0x000000707900780c */ /* 0x000fe20001764270 */
[----:B------:R-:W-:Y:S01]  /*66f0*/  MUFU.EX2 R142, R142 ;  /* 0x0000008e008e7308 */ /* 0x000fe20000000800 */
[----:B------:R-:W-:-:S02]  /*6700*/  FSEL R78, R78, -INF , !P5 ;  /* 0xff8000004e4e7808 */ /* 0x000fc40006800000 */
[----:B------:R-:W-:Y:S02]  /*6710*/  FMNMX.FTZ R57, R75, R12, !PT ;  /* 0x0000000c4b397209 */ /* 0x000fe40007810000 */
[----:B------:R-:W-:Y:S02]  /*6720*/  ISETP.GT.AND P5, PT, R121, 0x71, P2 ;  /* 0x000000717900780c */ /* 0x000fe400017a4270 */
[C---:B------:R-:W-:Y:S01]  /*6730*/  ISETP.LT.OR P3, PT, R123.reuse, 0x71, P3 ;  /* 0x000000717b00780c */ /* 0x040fe20001f61670 */
[----:B------:R-:W-:Y:S01]  /*6740*/  MUFU.EX2 R41, R41 ;  /* 0x0000002900297308 */ /* 0x000fe20000000800 */
[----:B------:R-:W-:Y:S02]  /*6750*/  FMNMX.FTZ R12, R78, R57, !PT ;  /* 0x000000394e0c7209 */ /* 0x000fe40007810000 */
[----:B------:R-:W-:Y:S02]  /*6760*/  ISETP.LT.OR P5, PT, R123, 0x72, P5 ;  /* 0x000000727b00780c */ /* 0x000fe40002fa1670 */
[----:B------:R-:W-:-:S02]  /*6770*/  FSEL R82, R82, -INF , !P3 ;  /* 0xff80000052527808 */ /* 0x000fc40005800000 */
[----:B------:R-:W-:Y:S01]  /*6780*/  FMNMX.FTZ R57, R79, R12, !PT ;  /* 0x0000000c4f397209 */ /* 0x000fe20007810000 */
[----:B------:R-:W-:Y:S01]  /*6790*/  MUFU.EX2 R136, R136 ;  /* 0x0000008800887308 */ /* 0x000fe20000000800 */
[----:B------:R-:W-:Y:S02]  /*67a0*/  ISETP.GT.AND P2, PT, R121, 0x79, P2 ;  /* 0x000000797900780c */ /* 0x000fe40001744270 */
[----:B------:R-:W-:Y:S02]  /*67b0*/  FSEL R83, R83, -INF , !P5 ;  /* 0xff80000053537808 */ /* 0x000fe40006800000 */
[----:B------:R-:W-:Y:S01]  /*67c0*/  FMNMX.FTZ R12, R82, R57, !PT ;  /* 0x00000039520c7209 */ /* 0x000fe20007810000 */
[----:B------:R-:W-:Y:S01]  /*67d0*/  FFMA.FTZ R57, R61, UR22, -R10 ;  /* 0x000000163d397c23 */ /* 0x000fe2000801080a */
[----:B------:R-:W-:Y:S01]  /*67e0*/  ISETP.LT.OR P2, PT, R123, 0x7a, P2 ;  /* 0x0000007a7b00780c */ /* 0x000fe20001741670 */
[----:B------:R-:W-:Y:S01]  /*67f0*/  MUFU.EX2 R45, R45 ;  /* 0x0000002d002d7308 */ /* 0x000fe20000000800 */
[----:B------:R-:W-:-:S02]  /*6800*/  FSEL R86, R86, -INF , !P4 ;  /* 0xff80000056567808 */ /* 0x000fc40006000000 */
[----:B------:R-:W-:Y:S02]  /*6810*/  FMNMX.FTZ R61, R83, R12, !PT ;  /* 0x0000000c533d7209 */ /* 0x000fe40007810000 */
[----:B------:R-:W-:Y:S02]  /*6820*/  FSEL R87, R87, -INF , !P2 ;  /* 0xff80000057577808 */ /* 0x000fe40005000000 */
[----:B------:R-:W-:Y:S01]  /*6830*/  FMNMX.FTZ R12, R86, R61, !PT ;  /* 0x0000003d560c7209 */ /* 0x000fe20007810000 */
[--C-:B------:R-:W-:Y:S01]  /*6840*/  FFMA.FTZ R61, R65, UR22, -R10.reuse ;  /* 0x00000016413d7c23 */ /* 0x100fe2000801080a */
[--C-:B------:R-:W-:Y:S01]  /*6850*/  FFMA.FTZ R65, R69, UR22, -R10.reuse ;  /* 0x0000001645417c23 */ /* 0x100fe2000801080a */
[--C-:B------:R-:W-:Y:S01]  /*6860*/  FFMA.FTZ R69, R73, UR22, -R10.reuse ;  /* 0x0000001649457c23 */ /* 0x100fe2000801080a */
[----:B------:R-:W-:Y:S01]  /*6870*/  FMNMX.FTZ R12, R87, R12, !PT ;  /* 0x0000000c570c7209 */ /* 0x000fe20007810000 */
[--C-:B------:R-:W-:Y:S01]  /*6880*/  FFMA.FTZ R73, R77, UR22, -R10.reuse ;  /* 0x000000164d497c23 */ /* 0x100fe2000801080a */
[----:B------:R-:W-:Y:S01]  /*6890*/  FFMA.FTZ R77, R81, UR22, -R10 ;  /* 0x00000016514d7c23 */ /* 0x000fe2000801080a */
[----:B------:R-:W-:Y:S01]  /*68a0*/  FSEL R81, R8, RZ, P6 ;  /* 0x000000ff08517208 */ /* 0x000fe20003000000 */
[----:B------:R-:W-:Y:S01]  /*68b0*/  MUFU.EX2 R138, R138 ;  /* 0x0000008a008a7308 */ /* 0x000fe20000000800 */
[----:B------:R-:W0:Y:S03]  /*68c0*/  SHFL.BFLY PT, R121, R12, 0x2, 0x1f ;  /* 0x0c401f000c797f89 */ /* 0x000e2600000e0000 */
[----:B------:R-:W-:-:S04]  /*68d0*/  FADD.FTZ R2, -R81, R2 ;  /* 0x0000000251027221 */ /* 0x000fc80000010100 */
[----:B------:R-:W-:Y:S01]  /*68e0*/  FMUL.FTZ R2, R2, UR22 ;  /* 0x0000001602027c20 */ /* 0x000fe20008410000 */
[----:B------:R-:W-:Y:S08]  /*68f0*/  MUFU.EX2 R49, R49 ;  /* 0x0000003100317308 */ /* 0x000ff00000000800 */
[----:B------:R-:W1:Y:S01]  /*6900*/  MUFU.EX2 R2, R2 ;  /* 0x0000000200027308 */ /* 0x000e620000000800 */
[----:B0-----:R-:W-:-:S07]  /*6910*/  FMNMX.FTZ R121, R12, R121, !PT ;  /* 0x000000790c797209 */ /* 0x001fce0007810000 */
[----:B------:R-:W-:Y:S01]  /*6920*/  MUFU.EX2 R132, R132 ;  /* 0x0000008400847308 */ /* 0x000fe20000000800 */
[----:B------:R-:W0:Y:S07]  /*6930*/  SHFL.BFLY PT, R12, R121, 0x1, 0x1f ;  /* 0x0c201f00790c7f89 */ /* 0x000e2e00000e0000 */
[----:B------:R-:W-:Y:S01]  /*6940*/  MUFU.EX2 R53, R53 ;  /* 0x0000003500357308 */ /* 0x000fe20000000800 */
[-C--:B-1----:R-:W-:Y:S01]  /*6950*/  FMUL.FTZ R88, R88, R2.reuse ;  /* 0x0000000258587220 */ /* 0x082fe20000410000 */
[-C--:B------:R-:W-:Y:S01]  /*6960*/  FMUL.FTZ R89, R89, R2.reuse ;  /* 0x0000000259597220 */ /* 0x080fe20000410000 */
[-C--:B------:R-:W-:Y:S01]  /*6970*/  FMUL.FTZ R92, R92, R2.reuse ;  /* 0x000000025c5c7220 */ /* 0x080fe20000410000 */
[-C--:B------:R-:W-:Y:S01]  /*6980*/  FMUL.FTZ R93, R93, R2.reuse ;  /* 0x000000025d5d7220 */ /* 0x080fe20000410000 */
[-C--:B------:R-:W-:Y:S01]  /*6990*/  FMUL.FTZ R96, R96, R2.reuse ;  /* 0x0000000260607220 */ /* 0x080fe20000410000 */
[-C--:B------:R-:W-:Y:S01]  /*69a0*/  FMUL.FTZ R97, R97, R2.reuse ;  /* 0x0000000261617220 */ /* 0x080fe20000410000 */
[-C--:B------:R-:W-:Y:S01]  /*69b0*/  FMUL.FTZ R100, R100, R2.reuse ;  /* 0x0000000264647220 */ /* 0x080fe20000410000 */
[----:B------:R-:W-:Y:S01]  /*69c0*/  MUFU.EX2 R134, R134 ;  /* 0x0000008600867308 */ /* 0x000fe20000000800 */
[-C--:B------:R-:W-:Y:S01]  /*69d0*/  FMUL.FTZ R101, R101, R2.reuse ;  /* 0x0000000265657220 */ /* 0x080fe20000410000 */
        /* <DEDUP_REMOVED lines=8> */
[----:B------:R-:W-:Y:S01]  /*6a60*/  FMUL.FTZ R117, R117, R2 ;  /* 0x0000000275757220 */ /* 0x000fe20000410000 */
[----:B0-----:R-:W-:-:S04]  /*6a70*/  FMNMX.FTZ R10, R121, R12, !PT ;  /* 0x0000000c790a7209 */ /* 0x001fc80007810000 */
[C---:B------:R-:W-:Y:S01]  /*6a80*/  FSETP.NEU.FTZ.AND P2, PT, R10.reuse, -INF , PT ;  /* 0xff8000000a00780b */ /* 0x040fe20003f5d000 */
[----:B------:R-:W-:Y:S01]  /*6a90*/  FMUL.FTZ R40, R10, UR22 ;  /* 0x000000160a287c20 */ /* 0x000fe20008410000 */
[----:B------:R-:W-:Y:S04]  /*6aa0*/  MUFU.EX2 R128, R128 ;  /* 0x0000008000807308 */ /* 0x000fe80000000800 */
[----:B------:R-:W-:-:S04]  /*6ab0*/  FSEL R40, R40, RZ, P2 ;  /* 0x000000ff28287208 */ /* 0x000fc80001000000 */
[----:B------:R-:W-:Y:S01]  /*6ac0*/  MUFU.EX2 R61, R61 ;  /* 0x0000003d003d7308 */ /* 0x000fe20000000800 */
[--C-:B------:R-:W-:Y:S01]  /*6ad0*/  FFMA.FTZ R12, R27, UR22, -R40.reuse ;  /* 0x000000161b0c7c23 */ /* 0x100fe20008010828 */
[----:B------:R-:W-:Y:S01]  /*6ae0*/  FFMA.FTZ R27, R2, R6, R15 ;  /* 0x00000006021b7223 */ /* 0x000fe2000001000f */
[--C-:B------:R-:W-:Y:S01]  /*6af0*/  FFMA.FTZ R149, R29, UR22, -R40.reuse ;  /* 0x000000161d957c23 */ /* 0x100fe20008010828 */
[--C-:B------:R-:W-:Y:S01]  /*6b00*/  FFMA.FTZ R151, R30, UR22, -R40.reuse ;  /* 0x000000161e977c23 */ /* 0x100fe20008010828 */
[--C-:B------:R-:W-:Y:S01]  /*6b10*/  FFMA.FTZ R14, R31, UR22, -R40.reuse ;  /* 0x000000161f0e7c23 */ /* 0x100fe20008010828 */
[----:B------:R-:W-:Y:S01]  /*6b20*/  FADD.FTZ R27, R148, R27 ;  /* 0x0000001b941b7221 */ /* 0x000fe20000010000 */
[--C-:B------:R-:W-:Y:S01]  /*6b30*/  FFMA.FTZ R145, R34, UR22, -R40.reuse ;  /* 0x0000001622917c23 */ /* 0x100fe20008010828 */
[----:B------:R-:W-:Y:S01]  /*6b40*/  MUFU.EX2 R12, R12 ;  /* 0x0000000c000c7308 */ /* 0x000fe20000000800 */
[--C-:B------:R-:W-:Y:S01]  /*6b50*/  FFMA.FTZ R20, R35, UR22, -R40.reuse ;  /* 0x0000001623147c23 */ /* 0x100fe20008010828 */
[----:B------:R-:W-:Y:S01]  /*6b60*/  FADD.FTZ R6, R150, R27 ;  /* 0x0000001b96067221 */ /* 0x000fe20000010000 */
[----:B------:R-:W-:Y:S01]  /*6b70*/  FSEL R27, R10, RZ, P2 ;  /* 0x000000ff0a1b7208 */ /* 0x000fe20001000000 */
[--C-:B------:R-:W-:Y:S01]  /*6b80*/  FFMA.FTZ R147, R38, UR22, -R40.reuse ;  /* 0x0000001626937c23 */ /* 0x100fe20008010828 */
[----:B------:R-:W-:Y:S01]  /*6b90*/  FFMA.FTZ R24, R39, UR22, -R40 ;  /* 0x0000001627187c23 */ /* 0x000fe20008010828 */
[----:B------:R-:W-:Y:S01]  /*6ba0*/  FADD.FTZ R29, R21, R6 ;  /* 0x00000006151d7221 */ /* 0x000fe20000010000 */
[----:B------:R-:W-:Y:S01]  /*6bb0*/  FFMA.FTZ R141, R42, UR22, -R40 ;  /* 0x000000162a8d7c23 */ /* 0x000fe20008010828 */
[----:B------:R-:W-:Y:S01]  /*6bc0*/  FADD.FTZ R27, -R27, R0 ;  /* 0x000000001b1b7221 */ /* 0x000fe20000010100 */
[----:B------:R-:W-:Y:S01]  /*6bd0*/  MUFU.EX2 R149, R149 ;  /* 0x0000009500957308 */ /* 0x000fe20000000800 */
[----:B------:R-:W-:Y:S01]  /*6be0*/  FADD.FTZ R6, R144, R29 ;  /* 0x0000001d90067221 */ /* 0x000fe20000010000 */
[--C-:B------:R-:W-:Y:S01]  /*6bf0*/  FFMA.FTZ R26, R43, UR22, -R40.reuse ;  /* 0x000000162b1a7c23 */ /* 0x100fe20008010828 */
[----:B------:R-:W-:Y:S01]  /*6c00*/  FMUL.FTZ R0, R27, UR22 ;  /* 0x000000161b007c20 */ /* 0x000fe20008410000 */
[----:B------:R-:W-:Y:S01]  /*6c10*/  FFMA.FTZ R143, R46, UR22, -R40 ;  /* 0x000000162e8f7c23 */ /* 0x000fe20008010828 */
[----:B------:R-:W-:Y:S01]  /*6c20*/  FADD.FTZ R29, R25, R6 ;  /* 0x00000006191d7221 */ /* 0x000fe20000010000 */
[--C-:B------:R-:W-:Y:S01]  /*6c30*/  FFMA.FTZ R28, R47, UR22, -R40.reuse ;  /* 0x000000162f1c7c23 */ /* 0x100fe20008010828 */
[--C-:B------:R-:W-:Y:S01]  /*6c40*/  FFMA.FTZ R137, R50, UR22, -R40.reuse ;  /* 0x0000001632897c23 */ /* 0x100fe20008010828 */
        /* <DEDUP_REMOVED lines=8> */
[----:B------:R-:W0:Y:S01]  /*6cd0*/  MUFU.EX2 R0, R0 ;  /* 0x0000000000007308 */ /* 0x000e220000000800 */
[----:B------:R-:W-:Y:S01]  /*6ce0*/  FADD.FTZ R6, R140, R27 ;  /* 0x0000001b8c067221 */ /* 0x000fe20000010000 */
[--C-:B------:R-:W-:Y:S01]  /*6cf0*/  FFMA.FTZ R135, R62, UR22, -R40.reuse ;  /* 0x000000163e877c23 */ /* 0x100fe20008010828 */
[----:B------:R-:W-:Y:S01]  /*6d00*/  F2FP.BF16.F32.PACK_AB R148, R148, R15 ;  /* 0x0000000f9494723e */ /* 0x000fe200000010ff */
[----:B------:R-:W-:Y:S01]  /*6d10*/  FFMA.FTZ R36, R63, UR22, -R40 ;  /* 0x000000163f247c23 */ /* 0x000fe20008010828 */
[----:B------:R-:W-:Y:S01]  /*6d20*/  FADD.FTZ R27, R37, R6 ;  /* 0x00000006251b7221 */ /* 0x000fe20000010000 */
[--C-:B------:R-:W-:Y:S01]  /*6d30*/  FFMA.FTZ R129, R66, UR22, -R40.reuse ;  /* 0x0000001642817c23 */ /* 0x100fe20008010828 */
[--C-:B------:R-:W-:Y:S01]  /*6d40*/  FFMA.FTZ R131, R70, UR22, -R40.reuse ;  /* 0x0000001646837c23 */ /* 0x100fe20008010828 */
[----:B------:R-:W1:Y:S01]  /*6d50*/  MUFU.EX2 R14, R14 ;  /* 0x0000000e000e7308 */ /* 0x000e620000000800 */
[----:B------:R-:W-:Y:S01]  /*6d60*/  FADD.FTZ R6, R142, R27 ;  /* 0x0000001b8e067221 */ /* 0x000fe20000010000 */
[--C-:B------:R-:W-:Y:S01]  /*6d70*/  FFMA.FTZ R74, R74, UR22, -R40.reuse ;  /* 0x000000164a4a7c23 */ /* 0x100fe20008010828 */
[--C-:B------:R-:W-:Y:S01]  /*6d80*/  FFMA.FTZ R75, R75, UR22, -R40.reuse ;  /* 0x000000164b4b7c23 */ /* 0x100fe20008010828 */
[----:B------:R-:W-:Y:S01]  /*6d90*/  FFMA.FTZ R78, R78, UR22, -R40 ;  /* 0x000000164e4e7c23 */ /* 0x000fe20008010828 */
[----:B------:R-:W-:Y:S01]  /*6da0*/  FADD.FTZ R27, R41, R6 ;  /* 0x00000006291b7221 */ /* 0x000fe20000010000 */
[--C-:B------:R-:W-:Y:S01]  /*6db0*/  FFMA.FTZ R79, R79, UR22, -R40.reuse ;  /* 0x000000164f4f7c23 */ /* 0x100fe20008010828 */
[--C-:B------:R-:W-:Y:S01]  /*6dc0*/  FFMA.FTZ R82, R82, UR22, -R40.reuse ;  /* 0x0000001652527c23 */ /* 0x100fe20008010828 */
[----:B------:R-:W2:Y:S01]  /*6dd0*/  MUFU.EX2 R145, R145 ;  /* 0x0000009100917308 */ /* 0x000ea20000000800 */
[----:B0-----:R-:W-:Y:S01]  /*6de0*/  FFMA.FTZ R5, R0, R5, R149 ;  /* 0x0000000500057223 */ /* 0x001fe20000010095 */
[----:B------:R-:W-:Y:S01]  /*6df0*/  FADD.FTZ R38, R136, R27 ;  /* 0x0000001b88267221 */ /* 0x000fe20000010000 */
[--C-:B------:R-:W-:Y:S01]  /*6e00*/  FFMA.FTZ R83, R83, UR22, -R40.reuse ;  /* 0x0000001653537c23 */ /* 0x100fe20008010828 */
[----:B------:R-:W-:Y:S01]  /*6e10*/  FFMA.FTZ R86, R86, UR22, -R40 ;  /* 0x0000001656567c23 */ /* 0x000fe20008010828 */
[----:B------:R-:W-:Y:S01]  /*6e20*/  FADD.FTZ R6, R12, R5 ;  /* 0x000000050c067221 */ /* 0x000fe20000010000 */
[----:B------:R-:W-:Y:S01]  /*6e30*/  FADD.FTZ R27, R45, R38 ;  /* 0x000000262d1b7221 */ /* 0x000fe20000010000 */
[----:B------:R-:W-:Y:S01]  /*6e40*/  FFMA.FTZ R38, R67, UR22, -R40 ;  /* 0x0000001643267c23 */ /* 0x000fe20008010828 */
[----:B------:R-:W0:Y:S01]  /*6e50*/  MUFU.EX2 R20, R20 ;  /* 0x0000001400147308 */ /* 0x000e220000000800 */
[----:B------:R-:W-:Y:S01]  /*6e60*/  FADD.FTZ R5, R151, R6 ;  /* 0x0000000697057221 */ /* 0x000fe20000010000 */
[----:B------:R-:W-:Y:S01]  /*6e70*/  FADD.FTZ R42, R138, R27 ;  /* 0x0000001b8a2a7221 */ /* 0x000fe20000010000 */
[----:B------:R-:W-:Y:S01]  /*6e80*/  IMAD.U32 R29, RZ, RZ, UR39 ;  /* 0x00000027ff1d7e24 */ /* 0x000fe2000f8e00ff */
[----:B------:R-:W-:Y:S01]  /*6e90*/  ISETP.GT.AND P2, PT, R3, UR27, PT ;  /* 0x0000001b03007c0c */ /* 0x000fe2000bf44270 */
[----:B-1----:R-:W-:Y:S01]  /*6ea0*/  FADD.FTZ R6, R14, R5 ;  /* 0x000000050e067221 */ /* 0x002fe20000010000 */
[----:B------:R-:W-:Y:S01]  /*6eb0*/  FADD.FTZ R27, R49, R42 ;  /* 0x0000002a311b7221 */ /* 0x000fe20000010000 */
[----:B------:R-:W-:Y:S01]  /*6ec0*/  FFMA.FTZ R42, R71, UR22, -R40 ;  /* 0x00000016472a7c23 */ /* 0x000fe20008010828 */
[----:B------:R-:W1:Y:S01]  /*6ed0*/  MUFU.EX2 R147, R147 ;  /* 0x0000009300937308 */ /* 0x000e620000000800 */
[----:B--2---:R-:W-:Y:S01]  /*6ee0*/  FADD.FTZ R5, R145, R6 ;  /* 0x0000000691057221 */ /* 0x004fe20000010000 */
[----:B------:R-:W-:Y:S01]  /*6ef0*/  FADD.FTZ R44, R132, R27 ;  /* 0x0000001b842c7221 */ /* 0x000fe20000010000 */
[----:B------:R-:W-:Y:S01]  /*6f00*/  FFMA.FTZ R40, R87, UR22, -R40 ;  /* 0x0000001657287c23 */ /* 0x000fe20008010828 */
[----:B------:R-:W-:Y:S01]  /*6f10*/  @!P1 LEA R29, R29, UR45, 0x3 ;  /* 0x0000002d1d1d9c11 */ /* 0x000fe2000f8e18ff */
[----:B------:R-:W-:Y:S01]  /*6f20*/  UMOV UR39, UR26 ;  /* 0x0000001a00277c82 */ /* 0x000fe20008000000 */
[----:B------:R-:W-:Y:S01]  /*6f30*/  FADD.FTZ R27, R53, R44 ;  /* 0x0000002c351b7221 */ /* 0x000fe20000010000 */
[----:B------:R-:W-:Y:S01]  /*6f40*/  FMUL.FTZ R90, R90, R0 ;  /* 0x000000005a5a7220 */ /* 0x000fe20000410000 */
[----:B------:R-:W2:Y:S01]  /*6f50*/  MUFU.EX2 R24, R24 ;  /* 0x0000001800187308 */ /* 0x000ea20000000800 */
[----:B0-----:R-:W-:Y:S01]  /*6f60*/  FADD.FTZ R6, R20, R5 ;  /* 0x0000000514067221 */ /* 0x001fe20000010000 */
[----:B------:R-:W-:Y:S01]  /*6f70*/  FADD.FTZ R44, R134, R27 ;  /* 0x0000001b862c7221 */ /* 0x000fe20000010000 */
[----:B------:R-:W-:-:S02]  /*6f80*/  @!P1 VIADD R29, R29, 0x16860 ;  /* 0x000168601d1d9836 */ /* 0x000fc40000000000 */
[-C--:B------:R-:W-:Y:S01]  /*6f90*/  FMUL.FTZ R91, R91, R0.reuse ;  /* 0x000000005b5b7220 */ /* 0x080fe20000410000 */
[-C--:B------:R-:W-:Y:S01]  /*6fa0*/  FMUL.FTZ R94, R94, R0.reuse ;  /* 0x000000005e5e7220 */ /* 0x080fe20000410000 */
[----:B------:R-:W-:Y:S01]  /*6fb0*/  FADD.FTZ R27, R57, R44 ;  /* 0x0000002c391b7221 */ /* 0x000fe20000010000 */
[-C--:B------:R-:W-:Y:S01]  /*6fc0*/  FMUL.FTZ R95, R95, R0.reuse ;  /* 0x000000005f5f7220 */ /* 0x080fe20000410000 */
[----:B------:R-:W0:Y:S01]  /*6fd0*/  MUFU.EX2 R141, R141 ;  /* 0x0000008d008d7308 */ /* 0x000e220000000800 */
[----:B-1----:R-:W-:Y:S01]  /*6fe0*/  FADD.FTZ R5, R147, R6 ;  /* 0x0000000693057221 */ /* 0x002fe20000010000 */
[----:B------:R-:W-:Y:S01]  /*6ff0*/  FADD.FTZ R44, R128, R27 ;  /* 0x0000001b802c7221 */ /* 0x000fe20000010000 */
[----:B------:R-:W-:Y:S01]  /*7000*/  @!P1 PRMT R29, RZ, 0x654, R29 ;  /* 0x00000654ff1d9816 */ /* 0x000fe2000000001d */
[-C--:B------:R-:W-:Y:S01]  /*7010*/  FMUL.FTZ R98, R98, R0.reuse ;  /* 0x0000000062627220 */ /* 0x080fe20000410000 */
[-C--:B------:R-:W-:Y:S01]  /*7020*/  FMUL.FTZ R99, R99, R0.reuse ;  /* 0x0000000063637220 */ /* 0x080fe20000410000 */
[----:B------:R-:W-:Y:S01]  /*7030*/  FADD.FTZ R27, R61, R44 ;  /* 0x0000002c3d1b7221 */ /* 0x000fe20000010000 */
[----:B------:R1:W-:Y:S01]  /*7040*/  @!P1 SYNCS.ARRIVE.TRANS64.RED.A1T0 RZ, [R29+URZ], RZ ;  /* 0x000000ff1dff99a7 */ /* 0x0003e2000810043f */
[----:B------:R-:W3:Y:S01]  /*7050*/  MUFU.EX2 R26, R26 ;  /* 0x0000001a001a7308 */ /* 0x000ee20000000800 */
[----:B--2---:R-:W-:Y:S01]  /*7060*/  FADD.FTZ R6, R24, R5 ;  /* 0x0000000518067221 */ /* 0x004fe20000010000 */
[-C--:B------:R-:W-:Y:S01]  /*7070*/  FMUL.FTZ R102, R102, R0.reuse ;  /* 0x0000000066667220 */ /* 0x080fe20000410000 */
[-C--:B------:R-:W-:Y:S01]  /*7080*/  FMUL.FTZ R103, R103, R0.reuse ;  /* 0x0000000067677220 */ /* 0x080fe20000410000 */
[-C--:B------:R-:W-:Y:S01]  /*7090*/  FMUL.FTZ R106, R106, R0.reuse ;  /* 0x000000006a6a7220 */ /* 0x080fe20000410000 */
[-C--:B------:R-:W-:Y:S01]  /*70a0*/  FMUL.FTZ R107, R107, R0.reuse ;  /* 0x000000006b6b7220 */ /* 0x080fe20000410000 */
[-C--:B------:R-:W-:Y:S01]  /*70b0*/  FMUL.FTZ R110, R110, R0.reuse ;  /* 0x000000006e6e7220 */ /* 0x080fe20000410000 */
[-C--:B------:R-:W-:Y:S01]  /*70c0*/  FMUL.FTZ R111, R111, R0.reuse ;  /* 0x000000006f6f7220 */ /* 0x080fe20000410000 */
[----:B------:R-:W2:Y:S01]  /*70d0*/  MUFU.EX2 R143, R143 ;  /* 0x0000008f008f7308 */ /* 0x000ea20000000800 */
[----:B0-----:R-:W-:Y:S01]  /*70e0*/  FADD.FTZ R5, R141, R6 ;  /* 0x000000068d057221 */ /* 0x001fe20000010000 */
[-C--:B------:R-:W-:Y:S01]  /*70f0*/  FMUL.FTZ R114, R114, R0.reuse ;  /* 0x0000000072727220 */ /* 0x080fe20000410000 */
[-C--:B------:R-:W-:Y:S01]  /*7100*/  FMUL.FTZ R115, R115, R0.reuse ;  /* 0x0000000073737220 */ /* 0x080fe20000410000 */
[-C--:B------:R-:W-:Y:S01]  /*7110*/  FMUL.FTZ R118, R118, R0.reuse ;  /* 0x0000000076767220 */ /* 0x080fe20000410000 */
[----:B------:R-:W-:Y:S01]  /*7120*/  FMUL.FTZ R119, R119, R0 ;  /* 0x0000000077777220 */ /* 0x000fe20000410000 */
[----:B------:R-:W-:Y:S01]  /*7130*/  F2FP.BF16.F32.PACK_AB R150, R21, R150 ;  /* 0x000000961596723e */ /* 0x000fe200000010ff */
[----:B------:R-:W-:Y:S01]  /*7140*/  VIADD R3, R3, 0xffffffff ;  /* 0xffffffff03037836 */ /* 0x000fe20000000000 */
[----:B------:R-:W0:Y:S01]  /*7150*/  MUFU.EX2 R28, R28 ;  /* 0x0000001c001c7308 */ /* 0x000e220000000800 */
[----:B---3--:R-:W-:Y:S01]  /*7160*/  FADD.FTZ R6, R26, R5 ;  /* 0x000000051a067221 */ /* 0x008fe20000010000 */
[----:B------:R-:W-:Y:S01]  /*7170*/  F2FP.BF16.F32.PACK_AB R144, R25, R144 ;  /* 0x000000901990723e */ /* 0x000fe200000010ff */
[----:B------:R-:W-:Y:S01]  /*7180*/  IMAD.MOV.U32 R2, RZ, RZ, R8 ;  /* 0x000000ffff027224 */ /* 0x000fe200078e0008 */
[----:B------:R-:W-:Y:S01]  /*7190*/  F2FP.BF16.F32.PACK_AB R146, R33, R146 ;  /* 0x000000922192723e */ /* 0x000fe200000010ff */
[----:B------:R-:W-:Y:S01]  /*71a0*/  IMAD.MOV.U32 R0, RZ, RZ, R10 ;  /* 0x000000ffff007224 */ /* 0x000fe200078e000a */
[----:B------:R-:W-:-:S02]  /*71b0*/  F2FP.BF16.F32.PACK_AB R140, R37, R140 ;  /* 0x0000008c258c723e */ /* 0x000fc400000010ff */
[----:B------:R-:W3:Y:S01]  /*71c0*/  MUFU.EX2 R130, R130 ;  /* 0x0000008200827308 */ /* 0x000ee20000000800 */
[----:B--2---:R-:W-:Y:S01]  /*71d0*/  FADD.FTZ R5, R143, R6 ;  /* 0x000000068f057221 */ /* 0x004fe20000010000 */
[----:B------:R-:W-:Y:S02]  /*71e0*/  F2FP.BF16.F32.PACK_AB R142, R41, R142 ;  /* 0x0000008e298e723e */ /* 0x000fe400000010ff */
[----:B------:R-:W-:Y:S02]  /*71f0*/  F2FP.BF16.F32.PACK_AB R136, R45, R136 ;  /* 0x000000882d88723e */ /* 0x000fe400000010ff */
[----:B------:R-:W-:Y:S02]  /*7200*/  F2FP.BF16.F32.PACK_AB R138, R49, R138 ;  /* 0x0000008a318a723e */ /* 0x000fe400000010ff */
[----:B------:R-:W2:Y:S01]  /*7210*/  MUFU.EX2 R137, R137 ;  /* 0x0000008900897308 */ /* 0x000ea20000000800 */
[----:B0-----:R-:W-:Y:S01]  /*7220*/  FADD.FTZ R6, R28, R5 ;  /* 0x000000051c067221 */ /* 0x001fe20000010000 */
[----:B------:R-:W-:-:S02]  /*7230*/  F2FP.BF16.F32.PACK_AB R132, R53, R132 ;  /* 0x000000843584723e */ /* 0x000fc400000010ff */
[----:B------:R-:W-:Y:S02]  /*7240*/  F2FP.BF16.F32.PACK_AB R134, R57, R134 ;  /* 0x000000863986723e */ /* 0x000fe400000010ff */
[----:B------:R-:W-:Y:S02]  /*7250*/  F2FP.BF16.F32.PACK_AB R128, R61, R128 ;  /* 0x000000803d80723e */ /* 0x000fe400000010ff */
[----:B------:R-:W0:Y:S01]  /*7260*/  MUFU.EX2 R65, R65 ;  /* 0x0000004100417308 */ /* 0x000e220000000800 */
[----:B---3--:R-:W-:Y:S01]  /*7270*/  FADD.FTZ R44, R130, R27 ;  /* 0x0000001b822c7221 */ /* 0x008fe20000010000 */
[----:B------:R-:W-:Y:S02]  /*7280*/  F2FP.BF16.F32.PACK_AB R149, R12, R149 ;  /* 0x000000950c95723e */ /* 0x000fe400000010ff */
[----:B------:R-:W-:Y:S02]  /*7290*/  F2FP.BF16.F32.PACK_AB R151, R14, R151 ;  /* 0x000000970e97723e */ /* 0x000fe400000010ff */
[----:B------:R-:W-:-:S02]  /*72a0*/  F2FP.BF16.F32.PACK_AB R145, R20, R145 ;  /* 0x000000911491723e */ /* 0x000fc400000010ff */
[----:B------:R-:W3:Y:S01]  /*72b0*/  MUFU.EX2 R30, R30 ;  /* 0x0000001e001e7308 */ /* 0x000ee20000000800 */
[----:B--2---:R-:W-:Y:S01]  /*72c0*/  FADD.FTZ R5, R137, R6 ;  /* 0x0000000689057221 */ /* 0x004fe20000010000 */
[----:B------:R-:W-:Y:S02]  /*72d0*/  F2FP.BF16.F32.PACK_AB R147, R24, R147 ;  /* 0x000000931893723e */ /* 0x000fe400000010ff */
[----:B------:R-:W-:Y:S02]  /*72e0*/  F2FP.BF16.F32.PACK_AB R141, R26, R141 ;  /* 0x0000008d1a8d723e */ /* 0x000fe400000010ff */
[----:B------:R-:W-:Y:S02]  /*72f0*/  F2FP.BF16.F32.PACK_AB R143, R28, R143 ;  /* 0x0000008f1c8f723e */ /* 0x000fe400000010ff */
[----:B------:R-:W2:Y:S01]  /*7300*/  MUFU.EX2 R124, R124 ;  /* 0x0000007c007c7308 */ /* 0x000ea20000000800 */
[C---:B0-----:R-:W-:Y:S01]  /*7310*/  FADD.FTZ R15, R65.reuse, R44 ;  /* 0x0000002c410f7221 */ /* 0x041fe20000010000 */
[----:B------:R-:W-:-:S06]  /*7320*/  F2FP.BF16.F32.PACK_AB R130, R65, R130 ;  /* 0x000000824182723e */ /* 0x000fcc00000010ff */
[----:B------:R-:W0:Y:S01]  /*7330*/  MUFU.EX2 R139, R139 ;  /* 0x0000008b008b7308 */ /* 0x000e220000000800 */
[C---:B---3--:R-:W-:Y:S01]  /*7340*/  FADD.FTZ R6, R30.reuse, R5 ;  /* 0x000000051e067221 */ /* 0x048fe20000010000 */
[----:B------:R-:W-:-:S06]  /*7350*/  F2FP.BF16.F32.PACK_AB R137, R30, R137 ;  /* 0x000000891e89723e */ /* 0x000fcc00000010ff */
[----:B------:R-:W3:Y:S01]  /*7360*/  MUFU.EX2 R69, R69 ;  /* 0x0000004500457308 */ /* 0x000ee20000000800 */
[----:B--2---:R-:W-:-:S07]  /*7370*/  FADD.FTZ R44, R124, R15 ;  /* 0x0000000f7c2c7221 */ /* 0x004fce0000010000 */
[----:B------:R-:W2:Y:S01]  /*7380*/  MUFU.EX2 R32, R32 ;  /* 0x0000002000207308 */ /* 0x000ea20000000800 */
[----:B0-----:R-:W-:-:S07]  /*7390*/  FADD.FTZ R5, R139, R6 ;  /* 0x000000068b057221 */ /* 0x001fce0000010000 */
[----:B------:R-:W0:Y:S01]  /*73a0*/  MUFU.EX2 R126, R126 ;  /* 0x0000007e007e7308 */ /* 0x000e220000000800 */
[C---:B---3--:R-:W-:Y:S01]  /*73b0*/  FADD.FTZ R15, R69.reuse, R44 ;  /* 0x0000002c450f7221 */ /* 0x048fe20000010000 */
[----:B------:R-:W-:-:S06]  /*73c0*/  F2FP.BF16.F32.PACK_AB R124, R69, R124 ;  /* 0x0000007c457c723e */ /* 0x000fcc00000010ff */
[----:B------:R-:W3:Y:S01]  /*73d0*/  MUFU.EX2 R133, R133 ;  /* 0x0000008500857308 */ /* 0x000ee20000000800 */
[C---:B--2---:R-:W-:Y:S01]  /*73e0*/  FADD.FTZ R6, R32.reuse, R5 ;  /* 0x0000000520067221 */ /* 0x044fe20000010000 */
[----:B------:R-:W-:-:S06]  /*73f0*/  F2FP.BF16.F32.PACK_AB R139, R32, R139 ;  /* 0x0000008b208b723e */ /* 0x000fcc00000010ff */
[----:B------:R-:W2:Y:S01]  /*7400*/  MUFU.EX2 R73, R73 ;  /* 0x0000004900497308 */ /* 0x000ea20000000800 */
[----:B0-----:R-:W-:-:S07]  /*7410*/  FADD.FTZ R44, R126, R15 ;  /* 0x0000000f7e2c7221 */ /* 0x001fce0000010000 */
[----:B------:R-:W0:Y:S01]  /*7420*/  MUFU.EX2 R34, R34 ;  /* 0x0000002200227308 */ /* 0x000e220000000800 */
[----:B---3--:R-:W-:-:S07]  /*7430*/  FADD.FTZ R5, R133, R6 ;  /* 0x0000000685057221 */ /* 0x008fce0000010000 */
[----:B------:R-:W3:Y:S01]  /*7440*/  MUFU.EX2 R120, R120 ;  /* 0x0000007800787308 */ /* 0x000ee20000000800 */
[C---:B--2---:R-:W-:Y:S01]  /*7450*/  FADD.FTZ R15, R73.reuse, R44 ;  /* 0x0000002c490f7221 */ /* 0x044fe20000010000 */
[----:B------:R-:W-:-:S06]  /*7460*/  F2FP.BF16.F32.PACK_AB R126, R73, R126 ;  /* 0x0000007e497e723e */ /* 0x000fcc00000010ff */
[----:B------:R-:W2:Y:S01]  /*7470*/  MUFU.EX2 R135, R135 ;  /* 0x0000008700877308 */ /* 0x000ea20000000800 */
[C---:B0-----:R-:W-:Y:S01]  /*7480*/  FADD.FTZ R6, R34.reuse, R5 ;  /* 0x0000000522067221 */ /* 0x041fe20000010000 */
[----:B------:R-:W-:-:S06]  /*7490*/  F2FP.BF16.F32.PACK_AB R133, R34, R133 ;  /* 0x000000852285723e */ /* 0x000fcc00000010ff */
[----:B------:R-:W0:Y:S01]  /*74a0*/  MUFU.EX2 R77, R77 ;  /* 0x0000004d004d7308 */ /* 0x000e220000000800 */
[----:B---3--:R-:W-:-:S07]  /*74b0*/  FADD.FTZ R44, R120, R15 ;  /* 0x0000000f782c7221 */ /* 0x008fce0000010000 */
[----:B------:R-:W3:Y:S01]  /*74c0*/  MUFU.EX2 R36, R36 ;  /* 0x0000002400247308 */ /* 0x000ee20000000800 */
[----:B--2---:R-:W-:-:S07]  /*74d0*/  FADD.FTZ R5, R135, R6 ;  /* 0x0000000687057221 */ /* 0x004fce0000010000 */
        /* <DEDUP_REMOVED lines=9> */
[C---:B0-----:R-:W-:Y:S01]  /*7570*/  FADD.FTZ R44, R38.reuse, R5 ;  /* 0x00000005262c7221 */ /* 0x041fe20000010000 */
[----:B------:R-:W-:-:S06]  /*7580*/  F2FP.BF16.F32.PACK_AB R129, R38, R129 ;  /* 0x000000812681723e */ /* 0x000fcc00000010ff */
[----:B------:R-:W0:Y:S01]  /*7590*/  MUFU.EX2 R74, R74 ;  /* 0x0000004a004a7308 */ /* 0x000e220000000800 */
[----:B---3--:R-:W-:-:S07]  /*75a0*/  FADD.FTZ R5, R131, R44 ;  /* 0x0000002c83057221 */ /* 0x008fce0000010000 */
[----:B------:R-:W3:Y:S01]  /*75b0*/  MUFU.EX2 R75, R75 ;  /* 0x0000004b004b7308 */ /* 0x000ee20000000800 */
[C---:B--2---:R-:W-:Y:S01]  /*75c0*/  FADD.FTZ R5, R42.reuse, R5 ;  /* 0x000000052a057221 */ /* 0x044fe20000010000 */
[----:B------:R-:W-:-:S06]  /*75d0*/  F2FP.BF16.F32.PACK_AB R131, R42, R131 ;  /* 0x000000832a83723e */ /* 0x000fcc00000010ff */
[----:B------:R-:W2:Y:S01]  /*75e0*/  MUFU.EX2 R127, R78 ;  /* 0x0000004e007f7308 */ /* 0x000ea20000000800 */
[----:B0-----:R-:W-:-:S07]  /*75f0*/  FADD.FTZ R44, R74, R5 ;  /* 0x000000054a2c7221 */ /* 0x001fce0000010000 */
        /* <DEDUP_REMOVED lines=16> */
[----:B---3--:R-:W-:Y:S01]  /*7700*/  FADD.FTZ R44, R123, R44 ;  /* 0x0000002c7b2c7221 */ /* 0x008fe20000010000 */
[C---:B--2---:R-:W-:Y:S01]  /*7710*/  FADD.FTZ R6, R81.reuse, R6 ;  /* 0x0000000651067221 */ /* 0x044fe20000010000 */
[----:B------:R-:W-:Y:S02]  /*7720*/  F2FP.BF16.F32.PACK_AB R122, R81, R122 ;  /* 0x0000007a517a723e */ /* 0x000fe400000010ff */
[C---:B0-----:R-:W-:Y:S01]  /*7730*/  FADD.FTZ R5, R40.reuse, R44 ;  /* 0x0000002c28057221 */ /* 0x041fe20000010000 */
[----:B------:R-:W-:Y:S01]  /*7740*/  F2FP.BF16.F32.PACK_AB R123, R40, R123 ;  /* 0x0000007b287b723e */ /* 0x000fe200000010ff */
[----:B-1----:R-:W-:Y:S06]  /*7750*/  @P2 BRA `(.L_x_885) ;  /* 0xffffffd000d42947 */ /* 0x002fec000383ffff */
[----:B------:R-:W-:Y:S01]  /*7760*/  IMAD.MOV.U32 R0, RZ, RZ, R10 ;  /* 0x000000ffff007224 */ /* 0x000fe200078e000a */
[----:B------:R-:W-:Y:S01]  /*7770*/  UMOV UR39, UR26 ;  /* 0x0000001a00277c82 */ /* 0x000fe20008000000 */
[----:B------:R-:W-:Y:S01]  /*7780*/  IMAD.MOV.U32 R2, RZ, RZ, R8 ;  /* 0x000000ffff027224 */ /* 0x000fe200078e0008 */
[----:B------:R-:W-:-:S06]  /*7790*/  UMOV UR38, UR25 ;  /* 0x0000001900267c82 */ /* 0x000fcc0008000000 */
.L_x_868:
[----:B------:R-:W-:Y:S01]  /*77a0*/  IADD3 R8, R17, 0xc0, -R18 ;  /* 0x000000c011087810 */ /* 0x000fe20007ffe812 */
[----:B------:R-:W-:Y:S02]  /*77b0*/  ULDC UR11, c[0x0][0x9e4] ;  /* 0x00027900000b7ab9 */ /* 0x000fe40000000800 */
[----:B------:R-:W-:Y:S02]  /*77c0*/  UISETP.GE.AND UP0, UPT, UR11, 0x1, UPT ;  /* 0x000000010b00788c */ /* 0x000fe4000bf06270 */
[----:B------:R-:W-:-:S04]  /*77d0*/  IMAD R8, R153, 0xc0, R8 ;  /* 0x000000c099087824 */ /* 0x000fc800078e0208 */
[----:B------:R-:W-:Y:S02]  /*77e0*/  PLOP3.LUT P5, PT, PT, PT, UP0, 0x80, 0x0 ;  /* 0x000000000000781c */ /* 0x000fe40003faf008 */
[----:B------:R-:W-:-:S13]  /*77f0*/  R2UR UR10, R8 ;  /* 0x00000000080a72ca */ /* 0x000fda00000e0000 */
[----:B------:R-:W-:Y:S01]  /*7800*/  UIADD3 UR23, UR10, -UR23, URZ ;  /* 0x800000170a177290 */ /* 0x000fe2000fffe03f */
        /* <DEDUP_REMOVED lines=11> */
.L_x_887:
[----:B------:R-:W-:-:S11]  /*78c0*/  UISETP.NE.AND UP0, UPT, UR11, 0x1, UPT ;  /* 0x000000010b00788c */ /* 0x000fd6000bf05270 */
[----:B------:R-:W-:Y:S02]  /*78d0*/  @UP0 ULDC.64 UR14, c[0x0][0x9e8] ;  /* 0x00027a00000e0ab9 */ /* 0x000fe40000000a00 */
[----:B------:R-:W-:-:S04]  /*78e0*/  UIMAD.WIDE.U32 UR6, UR10, UR14, URZ ;  /* 0x0000000e0a0672a5 */ /* 0x000fc8000f8e003f */
[----:B------:R-:W-:-:S12]  /*78f0*/  @UP0 USHF.R.U32.HI UR10, URZ, UR15, UR7 ;  /* 0x0000000f3f0a0299 */ /* 0x000fd80008011607 */
.L_x_888:
[----:B------:R-:W-:-:S04]  /*7900*/  UIMAD UR10, UR10, UR11, URZ ;  /* 0x0000000b0a0a72a4 */ /* 0x000fc8000f8e023f */
[----:B------:R-:W-:-:S04]  /*7910*/  UISETP.LT.AND UP0, UPT, UR23, UR10, UPT ;  /* 0x0000000a1700728c */ /* 0x000fc8000bf01270 */
[----:B------:R-:W-:-:S12]  /*7920*/  USEL UR23, UR23, UR10, !UP0 ;  /* 0x0000000a17177287 */ /* 0x000fd8000c000000 */
.L_x_886:
        /* <DEDUP_REMOVED lines=13> */
.L_x_898:
        /* <DEDUP_REMOVED lines=9> */
.L_x_891:
[----:B------:R-:W-:Y:S01]  /*7a90*/  ULEA UR6, UR39, UR45, 0x3 ;  /* 0x0000002d27067291 */ /* 0x000fe2000f8e183f */
[----:B------:R-:W-:-:S05]  /*7aa0*/  IMAD.U32 R0, RZ, RZ, UR38 ;  /* 0x00000026ff007e24 */ /* 0x000fca000f8e00ff */
[----:B------:R-:W-:-:S04]  /*7ab0*/  SHF.L.U32 R0, R0, 0x1f, RZ ;  /* 0x0000001f00007819 */ /* 0x000fc800000006ff */
[----:B------:R0:W1:Y:S01]  /*7ac0*/  SYNCS.PHASECHK.TRANS64.TRYWAIT P2, [UR6+0x16830], R0 ;  /* 0x01683000ff0075a7 */ /* 0x0000620008040146 */
[----:B------:R-:W-:Y:S05]  /*7ad0*/  @!P0 BRA `(.L_x_892) ;  /* 0x0000000000048947 */ /* 0x000fea0003800000 */
[----:B------:R-:W-:Y:S01]  /*7ae0*/  BPT.TRAP 0x1 ;  /* 0x000000040000795c */ /* 0x000fe20000300000 */
.L_x_892:
[----:B-1----:R-:W-:Y:S05]  /*7af0*/  @P2 BRA `(.L_x_890) ;  /* 0x0000000000082947 */ /* 0x002fea0003800000 */
[----:B------:R-:W1:Y:S02]  /*7b00*/  SYNCS.PHASECHK.TRANS64.TRYWAIT P2, [UR6+0x16830], R0 ;  /* 0x01683000ff0075a7 */ /* 0x000e640008040146 */
[----:B-1----:R-:W-:Y:S05]  /*7b10*/  @!P2 BRA `(.L_x_893) ;  /* 0x000000b00054a947 */ /* 0x002fea0003800000 */
.L_x_890:
        /* <DEDUP_REMOVED lines=27> */
.L_x_895:
[----:B------:R-:W-:Y:S01]  /*7cd0*/  ULEA UR6, UR23, UR45, 0x3 ;  /* 0x0000002d17067291 */ /* 0x000fe2000f8e183f */
[----:B------:R-:W-:-:S05]  /*7ce0*/  IMAD.U32 R0, RZ, RZ, UR24 ;  /* 0x00000018ff007e24 */ /* 0x000fca000f8e00ff */
[----:B------:R-:W-:-:S04]  /*7cf0*/  SHF.L.U32 R0, R0, 0x1f, RZ ;  /* 0x0000001f00007819 */ /* 0x000fc800000006ff */
[----:B------:R0:W1:Y:S01]  /*7d00*/  SYNCS.PHASECHK.TRANS64.TRYWAIT P2, [UR6+0x16850], R0 ;  /* 0x01685000ff0075a7 */ /* 0x0000620008040146 */
[----:B------:R-:W-:Y:S05]  /*7d10*/  @!P0 BRA `(.L_x_896) ;  /* 0x0000000000048947 */ /* 0x000fea0003800000 */
[----:B------:R-:W-:Y:S01]  /*7d20*/  BPT.TRAP 0x1 ;  /* 0x000000040000795c */ /* 0x000fe20000300000 */
.L_x_896:
[----:B-1----:R-:W-:Y:S05]  /*7d30*/  @P2 BRA `(.L_x_894) ;  /* 0x0000000000082947 */ /* 0x002fea0003800000 */
[----:B------:R-:W1:Y:S02]  /*7d40*/  SYNCS.PHASECHK.TRANS64.TRYWAIT P2, [UR6+0x16850], R0 ;  /* 0x01685000ff0075a7 */ /* 0x000e640008040146 */
[----:B-1----:R-:W-:Y:S05]  /*7d50*/  @!P2 BRA `(.L_x_897) ;  /* 0x000000ac00dca947 */ /* 0x002fea0003800000 */
.L_x_894:
[----:B------:R-:W-:Y:S01]  /*7d60*/  UIADD3 UR6, UR45, 0x400, URZ ;  /* 0x000004002d067890 */ /* 0x000fe2000fffe03f */
[----:B------:R-:W-:Y:S01]  /*7d70*/  WARPGROUP.ARRIVE ;  /* 0x00000000000079c5 */ /* 0x000fe20000000000 */
[----:B------:R-:W-:Y:S01]  /*7d80*/  UMOV UR7, 0x40000040 ;  /* 0x4000004000077882 */ /* 0x000fe20000000000 */
[----:B01----:R-:W-:Y:S01]  /*7d90*/  FMNMX.FTZ R0, R24, R9, !PT ;  /* 0x0000000918007209 */ /* 0x003fe20007810000 */
[----:B------:R-:W-:-:S03]  /*7da0*/  USHF.R.U32.HI UR6, URZ, 0x4, UR6 ;  /* 0x000000043f067899 */ /* 0x000fc60008011606 */
[----:B------:R-:W0:Y:S01]  /*7db0*/  S2R R153, SR_TID.X ;  /* 0x0000000000997919 */ /* 0x000e220000002100 */
[----:B------:R-:W-:Y:S01]  /*7dc0*/  UMOV UR24, UR38 ;  /* 0x0000002600187c82 */ /* 0x000fe20008000000 */
[----:B------:R-:W-:Y:S01]  /*7dd0*/  FMNMX.FTZ R11, R25, R0, !PT ;  /* 0x00000000190b7209 */ /* 0x000fe20007810000 */
[----:B------:R-:W-:-:S03]  /*7de0*/  ULOP3.LUT UR6, UR6, 0x3fff, URZ, 0xc0, !UPT ;  /* 0x00003fff06067892 */ /* 0x000fc6000f8ec03f */
        /* <DEDUP_REMOVED lines=11> */
[----:B------:R-:W-:Y:S02]  /*7ea0*/  FMNMX.FTZ R0, R40, R11, !PT ;  /* 0x0000000b28007209 */ /* 0x000fe40007810000 */
[----:B0-----:R-:W-:Y:S02]  /*7eb0*/  SHF.R.U32.HI R152, RZ, 0x7, R153 ;  /* 0x00000007ff987819 */ /* 0x001fe40000011699 */
[----:B------:R-:W-:Y:S02]  /*7ec0*/  FMNMX.FTZ R11, R41, R0, !PT ;  /* 0x00000000290b7209 */ /* 0x000fe40007810000 */
[----:B------:R-:W-:Y:S02]  /*7ed0*/  ISETP.GE.U32.AND P2, PT, R153, 0x180, PT ;  /* 0x000001809900780c */ /* 0x000fe40003f46070 */
        /* <DEDUP_REMOVED lines=27> */
[----:B------:R-:W0:Y:S02]  /*8090*/  SHFL.BFLY PT, R11, R0, 0x2, 0x1f ;  /* 0x0c401f00000b7f89 */ /* 0x000e2400000e0000 */
[----:B0-----:R-:W-:Y:S02]  /*80a0*/  FMNMX.FTZ R11, R0, R11, !PT ;  /* 0x0000000b000b7209 */ /* 0x001fe40007810000 */
[----:B------:R-:W-:-:S03]  /*80b0*/  FMNMX.FTZ R0, R26, R7, !PT ;  /* 0x000000071a007209 */ /* 0x000fc60007810000 */
[----:B------:R-:W0:Y:S01]  /*80c0*/  SHFL.BFLY PT, R2, R11, 0x1, 0x1f ;  /* 0x0c201f000b027f89 */ /* 0x000e2200000e0000 */
        /* <DEDUP_REMOVED lines=8> */
[----:B0-----:R-:W-:Y:S02]  /*8150*/  FMNMX.FTZ R2, R11, R2, !PT ;  /* 0x000000020b027209 */ /* 0x001fe40007810000 */
        /* <DEDUP_REMOVED lines=13> */
[----:B------:R0:W-:Y:S01]  /*8230*/  MUFU.EX2 R13, R33 ;  /* 0x00000021000d7308 */ /* 0x0001e20000000800 */
        /* <DEDUP_REMOVED lines=16> */
[----:B0-----:R-:W-:Y:S01]  /*8340*/  FMNMX.FTZ R33, R55, R0, !PT ;  /* 0x0000000037217209 */ /* 0x001fe20007810000 */
        /* <DEDUP_REMOVED lines=13> */
[----:B------:R0:W-:Y:S01]  /*8420*/  MUFU.EX2 R33, R49 ;  /* 0x0000003100217308 */ /* 0x0001e20000000800 */
[----:B------:R-:W-:-:S04]  /*8430*/  FMNMX.FTZ R0, R66, R37, !PT ;  /* 0x0000002542007209 */ /* 0x000fc80007810000 */
[----:B------:R-:W-:-:S03]  /*8440*/  FMNMX.FTZ R37, R67, R0, !PT ;  /* 0x0000000043257209 */ /* 0x000fc60007810000 */
[----:B------:R-:W1:Y:S01]  /*8450*/  MUFU.EX2 R148, R148 ;  /* 0x0000009400947308 */ /* 0x000e620000000800 */
[----:B------:R-:W-:Y:S01]  /*8460*/  FMNMX.FTZ R0, R70, R37, !PT ;  /* 0x0000002546007209 */ /* 0x000fe20007810000 */
[--C-:B0-----:R-:W-:Y:S01]  /*8470*/  FFMA.FTZ R49, R65, UR22, -R8.reuse ;  /* 0x0000001641317c23 */ /* 0x101fe20008010808 */
[----:B------:R-:W-:Y:S02]  /*8480*/  FFMA.FTZ R65, R81, UR22, -R8 ;  /* 0x0000001651417c23 */ /* 0x000fe40008010808 */
[----:B------:R-:W-:-:S03]  /*8490*/  FMNMX.FTZ R37, R71, R0, !PT ;  /* 0x0000000047257209 */ /* 0x000fc60007810000 */
[----:B------:R-:W0:Y:S01]  /*84a0*/  MUFU.EX2 R11, R11 ;  /* 0x0000000b000b7308 */ /* 0x000e220000000800 */
[----:B------:R-:W-:-:S04]  /*84b0*/  FMNMX.FTZ R0, R74, R37, !PT ;  /* 0x000000254a007209 */ /* 0x000fc80007810000 */
[----:B------:R-:W-:-:S03]  /*84c0*/  FMNMX.FTZ R37, R75, R0, !PT ;  /* 0x000000004b257209 */ /* 0x000fc60007810000 */
[----:B------:R-:W-:Y:S01]  /*84d0*/  MUFU.EX2 R150, R150 ;  /* 0x0000009600967308 */ /* 0x000fe20000000800 */
[----:B------:R-:W-:Y:S01]  /*84e0*/  FMNMX.FTZ R0, R78, R37, !PT ;  /* 0x000000254e007209 */ /* 0x000fe20007810000 */
[----:B-1----:R-:W-:Y:S01]  /*84f0*/  FFMA.FTZ R6, R9, R6, R148 ;  /* 0x0000000609067223 */ /* 0x002fe20000010094 */
[----:B------:R-:W-:Y:S02]  /*8500*/  WARPGROUP.DEPBAR.LE gsb0, 0x0 ;  /* 0x00008000000079c5 */ /* 0x000fe40000010000 */
[----:B------:R-:W-:Y:S01]  /*8510*/  WARPGROUP.ARRIVE ;  /* 0x00000000000079c5 */ /* 0x000fe20000000000 */
[----:B------:R-:W-:Y:S01]  /*8520*/  FMNMX.FTZ R45, R79, R0, !PT ;  /* 0x000000004f2d7209 */ /* 0x000fe20007810000 */
[--C-:B------:R-:W-:Y:S01]  /*8530*/  FFMA.FTZ R140, R40, UR22, -R8.reuse ;  /* 0x00000016288c7c23 */ /* 0x100fe20008010808 */
[----:B------:R1:W-:Y:S01]  /*8540*/  MUFU.EX2 R37, R57 ;  /* 0x0000003900257308 */ /* 0x0003e20000000800 */
[----:B------:R-:W-:Y:S01]  /*8550*/  FFMA.FTZ R142, R44, UR22, -R8 ;  /* 0x000000162c8e7c23 */ /* 0x000fe20008010808 */
[----:B------:R-:W-:Y:S01]  /*8560*/  FMNMX.FTZ R0, R82, R45, !PT ;  /* 0x0000002d52007209 */ /* 0x000fe20007810000 */
[----:B------:R-:W-:Y:S01]  /*8570*/  HGMMA.64x64x16.F32.BF16 R88, R136, gdesc[UR4].tnspB, R88, gsb0 ;  /* 0x40e0000488587df0 */ /* 0x000fe20008001858 */
[----:B------:R-:W-:Y:S01]  /*8580*/  UIADD3 UR6, UR10, 0x200, URZ ;  /* 0x000002000a067890 */ /* 0x000fe2000fffe03f */
[----:B0-----:R-:W-:Y:S01]  /*8590*/  F2FP.BF16.F32.PACK_AB R148, R11, R148 ;  /* 0x000000940b94723e */ /* 0x001fe200000010ff */
[----:B------:R-:W-:Y:S01]  /*85a0*/  UMOV UR7, 0x40000040 ;  /* 0x4000004000077882 */ /* 0x000fe20000000000 */
[----:B------:R-:W-:Y:S01]  /*85b0*/  FMNMX.FTZ R45, R83, R0, !PT ;  /* 0x00000000532d7209 */ /* 0x000fe20007810000 */
[----:B------:R-:W-:Y:S03]  /*85c0*/  MUFU.EX2 R15, R15 ;  /* 0x0000000f000f7308 */ /* 0x000fe60000000800 */
[----:B------:R-:W-:-:S04]  /*85d0*/  FMNMX.FTZ R0, R86, R45, !PT ;  /* 0x0000002d56007209 */ /* 0x000fc80007810000 */
[----:B------:R-:W-:Y:S01]  /*85e0*/  FMNMX.FTZ R0, R87, R0, !PT ;  /* 0x0000000057007209 */ /* 0x000fe20007810000 */
[----:B------:R0:W-:Y:S04]  /*85f0*/  MUFU.EX2 R45, R61 ;  /* 0x0000003d002d7308 */ /* 0x0001e80000000800 */
[----:B-1----:R-:W1:Y:S04]  /*8600*/  SHFL.BFLY PT, R57, R0, 0x2, 0x1f ;  /* 0x0c401f0000397f89 */ /* 0x002e6800000e0000 */
[----:B------:R-:W-:Y:S01]  /*8610*/  MUFU.EX2 R144, R144 ;  /* 0x0000009000907308 */ /* 0x000fe20000000800 */
[----:B0-----:R-:W-:-:S07]  /*8620*/  FFMA.FTZ R61, R77, UR22, -R8 ;  /* 0x000000164d3d7c23 */ /* 0x001fce0008010808 */
[----:B------:R-:W-:Y:S08]  /*8630*/  MUFU.EX2 R146, R146 ;  /* 0x0000009200927308 */ /* 0x000ff00000000800 */
[----:B------:R-:W-:Y:S01]  /*8640*/  MUFU.EX2 R25, R25 ;  /* 0x0000001900197308 */ /* 0x000fe20000000800 */
[----:B-1----:R-:W-:Y:S01]  /*8650*/  FMNMX.FTZ R28, R0, R57, !PT ;  /* 0x00000039001c7209 */ /* 0x002fe20007810000 */
[----:B------:R-:W-:-:S06]  /*8660*/  FFMA.FTZ R57, R73, UR22, -R8 ;  /* 0x0000001649397c23 */ /* 0x000fcc0008010808 */
[----:B------:R-:W-:Y:S01]  /*8670*/  MUFU.EX2 R140, R140 ;  /* 0x0000008c008c7308 */ /* 0x000fe20000000800 */
[----:B------:R-:W0:Y:S07]  /*8680*/  SHFL.BFLY PT, R69, R28, 0x1, 0x1f ;  /* 0x0c201f001c457f89 */ /* 0x000e2e00000e0000 */
[----:B------:R-:W-:Y:S08]  /*8690*/  MUFU.EX2 R29, R29 ;  /* 0x0000001d001d7308 */ /* 0x000ff00000000800 */
[----:B------:R-:W-:Y:S08]  /*86a0*/  MUFU.EX2 R142, R142 ;  /* 0x0000008e008e7308 */ /* 0x000ff00000000800 */
[----:B------:R-:W-:Y:S01]  /*86b0*/  MUFU.EX2 R41, R41 ;  /* 0x0000002900297308 */ /* 0x000fe20000000800 */
[----:B0-----:R-:W-:-:S05]  /*86c0*/  FMNMX.FTZ R0, R28, R69, !PT ;  /* 0x000000451c007209 */ /* 0x001fca0007810000 */
[----:B------:R-:W-:Y:S02]  /*86d0*/  FMUL.FTZ R32, R0, UR22 ;  /* 0x0000001600207c20 */ /* 0x000fe40008410000 */
[----:B------:R-:W-:Y:S01]  /*86e0*/  MUFU.EX2 R10, R10 ;  /* 0x0000000a000a7308 */ /* 0x000fe20000000800 */
[----:B------:R-:W-:Y:S02]  /*86f0*/  WARPGROUP.DEPBAR.LE gsb0, 0x0 ;  /* 0x00008000000079c5 */ /* 0x000fe40000010000 */
[----:B------:R-:W-:Y:S01]  /*8700*/  WARPGROUP.ARRIVE ;  /* 0x00000000000079c5 */ /* 0x000fe20000000000 */
[--C-:B------:R-:W-:Y:S01]  /*8710*/  FFMA.FTZ R136, R48, UR22, -R8.reuse ;  /* 0x0000001630887c23 */ /* 0x100fe20008010808 */
[----:B------:R-:W-:Y:S01]  /*8720*/  FFMA.FTZ R138, R52, UR22, -R8 ;  /* 0x00000016348a7c23 */ /* 0x000fe20008010808 */
[--C-:B------:R-:W-:Y:S01]  /*8730*/  FFMA.FTZ R149, R26, UR22, -R32.reuse ;  /* 0x000000161a957c23 */ /* 0x100fe20008010820 */
[--C-:B------:R-:W-:Y:S01]  /*8740*/  FFMA.FTZ R26, R27, UR22, -R32.reuse ;  /* 0x000000161b1a7c23 */ /* 0x100fe20008010820 */
[----:B------:R-:W-:Y:S01]  /*8750*/  IMAD.U32 R27, RZ, RZ, UR39 ;  /* 0x00000027ff1b7e24 */ /* 0x000fe2000f8e00ff */
[----:B------:R-:W-:Y:S01]  /*8760*/  HGMMA.64x64x16.F32.BF16 R88, R132, gdesc[UR4].tnspB, R88, gsb0 ;  /* 0x40e0000484587df0 */ /* 0x000fe20008001858 */
[----:B------:R-:W-:Y:S01]  /*8770*/  UIADD3 UR6, UR10, 0x280, URZ ;  /* 0x000002800a067890 */ /* 0x000fe2000fffe03f */
[--C-:B------:R-:W-:Y:S01]  /*8780*/  FFMA.FTZ R151, R30, UR22, -R32.reuse ;  /* 0x000000161e977c23 */ /* 0x100fe20008010820 */
[----:B------:R-:W-:Y:S01]  /*8790*/  UMOV UR7, 0x40000040 ;  /* 0x4000004000077882 */ /* 0x000fe20000000000 */
[----:B------:R-:W-:Y:S01]  /*87a0*/  MUFU.EX2 R149, R149 ;  /* 0x0000009500957308 */ /* 0x000fe20000000800 */
[----:B------:R-:W-:Y:S01]  /*87b0*/  @!P1 LEA R27, R27, UR45, 0x3 ;  /* 0x0000002d1b1b9c11 */ /* 0x000fe2000f8e18ff */
[----:B------:R-:W-:Y:S01]  /*87c0*/  FFMA.FTZ R30, R31, UR22, -R32 ;  /* 0x000000161f1e7c23 */ /* 0x000fe20008010820 */
[----:B------:R-:W-:-:S02]  /*87d0*/  VIADD R31, R152, 0x9 ;  /* 0x00000009981f7836 */ /* 0x000fc40000000000 */
[--C-:B------:R-:W-:Y:S01]  /*87e0*/  FFMA.FTZ R145, R34, UR22, -R32.reuse ;  /* 0x0000001622917c23 */ /* 0x100fe20008010820 */
[--C-:B------:R-:W-:Y:S01]  /*87f0*/  FFMA.FTZ R34, R35, UR22, -R32.reuse ;  /* 0x0000001623227c23 */ /* 0x100fe20008010820 */
[----:B------:R-:W-:Y:S02]  /*8800*/  @!P1 VIADD R27, R27, 0x16840 ;  /* 0x000168401b1b9836 */ /* 0x000fe40000000000 */
[--C-:B------:R-:W-:Y:S01]  /*8810*/  FFMA.FTZ R147, R38, UR22, -R32.reuse ;  /* 0x0000001626937c23 */ /* 0x100fe20008010820 */
[----:B------:R-:W-:Y:S01]  /*8820*/  MUFU.EX2 R26, R26 ;  /* 0x0000001a001a7308 */ /* 0x000fe20000000800 */
[----:B------:R-:W-:Y:S01]  /*8830*/  SEL R31, R31, 0x9, !P2 ;  /* 0x000000091f1f7807 */ /* 0x000fe20005000000 */
[--C-:B------:R-:W-:Y:S01]  /*8840*/  FFMA.FTZ R36, R39, UR22, -R32.reuse ;  /* 0x0000001627247c23 */ /* 0x100fe20008010820 */
[----:B------:R-:W-:Y:S01]  /*8850*/  @!P1 PRMT R27, RZ, 0x654, R27 ;  /* 0x00000654ff1b9816 */ /* 0x000fe2000000001b */
        /* <DEDUP_REMOVED lines=16> */
[----:B------:R-:W-:Y:S01]  /*8960*/  IMAD.U32 R35, RZ, RZ, UR23 ;  /* 0x00000017ff237e24 */ /* 0x000fe2000f8e00ff */
[C---:B------:R-:W-:Y:S01]  /*8970*/  ISETP.GT.AND P2, PT, R3.reuse, UR21, PT ;  /* 0x0000001503007c0c */ /* 0x040fe2000bf44270 */
[----:B------:R-:W-:Y:S01]  /*8980*/  UMOV UR23, UR39 ;  /* 0x0000002700177c82 */ /* 0x000fe20008000000 */
[----:B------:R-:W-:Y:S01]  /*8990*/  VIADD R3, R3, 0xffffffff ;  /* 0xffffffff03037836 */ /* 0x000fe20000000000 */
[----:B------:R-:W-:Y:S01]  /*89a0*/  MUFU.EX2 R145, R145 ;  /* 0x0000009100917308 */ /* 0x000fe20000000800 */
[----:B------:R-:W-:-:S07]  /*89b0*/  @!P1 LEA R35, R35, UR45, 0x3 ;  /* 0x0000002d23239c11 */ /* 0x000fce000f8e18ff */
[----:B------:R-:W-:Y:S08]  /*89c0*/  MUFU.EX2 R34, R34 ;  /* 0x0000002200227308 */ /* 0x000ff00000000800 */
[----:B------:R-:W-:Y:S08]  /*89d0*/  MUFU.EX2 R147, R147 ;  /* 0x0000009300937308 */ /* 0x000ff00000000800 */
[----:B------:R-:W-:Y:S08]  /*89e0*/  MUFU.EX2 R36, R36 ;  /* 0x0000002400247308 */ /* 0x000ff00000000800 */
[----:B------:R-:W-:Y:S08]  /*89f0*/  MUFU.EX2 R141, R141 ;  /* 0x0000008d008d7308 */ /* 0x000ff00000000800 */
[----:B------:R-:W-:Y:S01]  /*8a00*/  MUFU.EX2 R38, R38 ;  /* 0x0000002600267308 */ /* 0x000fe20000000800 */
[----:B------:R-:W-:-:S02]  /*8a10*/  WARPGROUP.DEPBAR.LE gsb0, 0x0 ;  /* 0x00008000000079c5 */ /* 0x000fc40000010000 */
[----:B------:R-:W-:Y:S01]  /*8a20*/  WARPGROUP.ARRIVE ;  /* 0x00000000000079c5 */ /* 0x000fe20000000000 */
[--C-:B------:R-:W-:Y:S01]  /*8a30*/  FFMA.FTZ R132, R56, UR22, -R8.reuse ;  /* 0x0000001638847c23 */ /* 0x100fe20008010808 */
[----:B------:R-:W-:Y:S01]  /*8a40*/  FFMA.FTZ R134, R60, UR22, -R8 ;  /* 0x000000163c867c23 */ /* 0x000fe20008010808 */
[----:B------:R-:W-:Y:S02]  /*8a50*/  FADD.FTZ R8, -R0, R7 ;  /* 0x0000000700087221 */ /* 0x000fe40000010100 */
[----:B------:R-:W-:Y:S01]  /*8a60*/  MUFU.EX2 R143, R143 ;  /* 0x0000008f008f7308 */ /* 0x000fe20000000800 */
[--C-:B------:R-:W-:Y:S01]  /*8a70*/  FFMA.FTZ R133, R58, UR22, -R32.reuse ;  /* 0x000000163a857c23 */ /* 0x100fe20008010820 */
[----:B------:R-:W-:Y:S01]  /*8a80*/  HGMMA.64x64x16.F32.BF16 R88, R128, gdesc[UR4].tnspB, R88, gsb0 ;  /* 0x40e0000480587df0 */ /* 0x000fe20008001858 */
[----:B------:R-:W-:Y:S01]  /*8a90*/  UIADD3 UR6, UR10, 0x300, URZ ;  /* 0x000003000a067890 */ /* 0x000fe2000fffe03f */
[----:B------:R-:W-:Y:S01]  /*8aa0*/  FMUL.FTZ R8, R8, UR22 ;  /* 0x0000001608087c20 */ /* 0x000fe20008410000 */
[----:B------:R-:W-:Y:S01]  /*8ab0*/  UMOV UR7, 0x40000040 ;  /* 0x4000004000077882 */ /* 0x000fe20000000000 */
[----:B------:R-:W-:-:S02]  /*8ac0*/  FFMA.FTZ R135, R62, UR22, -R32 ;  /* 0x000000163e877c23 */ /* 0x000fc40008010820 */
[----:B------:R-:W-:Y:S08]  /*8ad0*/  MUFU.EX2 R40, R40 ;  /* 0x0000002800287308 */ /* 0x000ff00000000800 */
[----:B------:R-:W0:Y:S08]  /*8ae0*/  MUFU.EX2 R8, R8 ;  /* 0x0000000800087308 */ /* 0x000e300000000800 */
[----:B------:R-:W-:Y:S08]  /*8af0*/  MUFU.EX2 R136, R136 ;  /* 0x0000008800887308 */ /* 0x000ff00000000800 */
[----:B------:R-:W1:Y:S01]  /*8b00*/  MUFU.EX2 R137, R137 ;  /* 0x0000008900897308 */ /* 0x000e620000000800 */
[----:B0-----:R-:W-:Y:S01]  /*8b10*/  FFMA.FTZ R5, R8, R5, R149 ;  /* 0x0000000508057223 */ /* 0x001fe20000010095 */
[----:B------:R-:W-:-:S03]  /*8b20*/  F2FP.BF16.F32.PACK_AB R149, R26, R149 ;  /* 0x000000951a95723e */ /* 0x000fc600000010ff */
[----:B------:R-:W-:-:S03]  /*8b30*/  FADD.FTZ R48, R26, R5 ;  /* 0x000000051a307221 */ /* 0x000fc60000010000 */
[----:B------:R-:W0:Y:S01]  /*8b40*/  MUFU.EX2 R42, R42 ;  /* 0x0000002a002a7308 */ /* 0x000e220000000800 */
[----:B------:R-:W-:Y:S01]  /*8b50*/  FADD.FTZ R5, R151, R48 ;  /* 0x0000003097057221 */ /* 0x000fe20000010000 */
[----:B------:R-:W-:-:S03]  /*8b60*/  F2FP.BF16.F32.PACK_AB R151, R30, R151 ;  /* 0x000000971e97723e */ /* 0x000fc600000010ff */
[----:B------:R-:W-:-:S03]  /*8b70*/  FADD.FTZ R48, R30, R5 ;  /* 0x000000051e307221 */ /* 0x000fc60000010000 */
[----:B------:R-:W-:Y:S01]  /*8b80*/  MUFU.EX2 R138, R138 ;  /* 0x0000008a008a7308 */ /* 0x000fe20000000800 */
[----:B------:R-:W-:Y:S01]  /*8b90*/  FADD.FTZ R5, R145, R48 ;  /* 0x0000003091057221 */ /* 0x000fe20000010000 */
[----:B------:R-:W-:Y:S01]  /*8ba0*/  FFMA.FTZ R48, R67, UR22, -R32 ;  /* 0x0000001643307c23 */ /* 0x000fe20008010820 */
[C---:B------:R-:W-:Y:S02]  /*8bb0*/  F2FP.BF16.F32.PACK_AB R145, R34.reuse, R145 ;  /* 0x000000912291723e */ /* 0x040fe400000010ff */
[----:B------:R-:W-:-:S03]  /*8bc0*/  FADD.FTZ R52, R34, R5 ;  /* 0x0000000522347221 */ /* 0x000fc60000010000 */
[----:B------:R-:W2:Y:S01]  /*8bd0*/  MUFU.EX2 R139, R139 ;  /* 0x0000008b008b7308 */ /* 0x000ea20000000800 */
[----:B------:R-:W-:Y:S01]  /*8be0*/  FADD.FTZ R5, R147, R52 ;  /* 0x0000003493057221 */ /* 0x000fe20000010000 */
[----:B------:R-:W-:-:S03]  /*8bf0*/  F2FP.BF16.F32.PACK_AB R147, R36, R147 ;  /* 0x000000932493723e */ /* 0x000fc600000010ff */
[----:B------:R-:W-:-:S03]  /*8c00*/  FADD.FTZ R52, R36, R5 ;  /* 0x0000000524347221 */ /* 0x000fc60000010000 */
[----:B------:R-:W3:Y:S01]  /*8c10*/  MUFU.EX2 R44, R44 ;  /* 0x0000002c002c7308 */ /* 0x000ee20000000800 */
[----:B------:R-:W-:Y:S01]  /*8c20*/  FADD.FTZ R5, R141, R52 ;  /* 0x000000348d057221 */ /* 0x000fe20000010000 */
[----:B------:R-:W-:-:S03]  /*8c30*/  F2FP.BF16.F32.PACK_AB R141, R38, R141 ;  /* 0x0000008d268d723e */ /* 0x000fc600000010ff */
[----:B------:R-:W-:-:S03]  /*8c40*/  FADD.FTZ R52, R38, R5 ;  /* 0x0000000526347221 */ /* 0x000fc60000010000 */
[----:B------:R-:W-:Y:S01]  /*8c50*/  MUFU.EX2 R132, R132 ;  /* 0x0000008400847308 */ /* 0x000fe20000000800 */
[----:B------:R-:W-:Y:S01]  /*8c60*/  FADD.FTZ R5, R143, R52 ;  /* 0x000000348f057221 */ /* 0x000fe20000010000 */
[----:B------:R-:W-:-:S03]  /*8c70*/  F2FP.BF16.F32.PACK_AB R143, R40, R143 ;  /* 0x0000008f288f723e */ /* 0x000fc600000010ff */
[----:B------:R-:W-:Y:S01]  /*8c80*/  FADD.FTZ R52, R40, R5 ;  /* 0x0000000528347221 */ /* 0x000fe20000010000 */
[----:B------:R-:W-:Y:S02]  /*8c90*/  WARPGROUP.DEPBAR.LE gsb0, 0x0 ;  /* 0x00008000000079c5 */ /* 0x000fe40000010000 */
[----:B------:R-:W-:Y:S01]  /*8ca0*/  WARPGROUP.ARRIVE ;  /* 0x00000000000079c5 */ /* 0x000fe20000000000 */
[----:B------:R-:W4:Y:S01]  /*8cb0*/  MUFU.EX2 R133, R133 ;  /* 0x0000008500857308 */ /* 0x000f220000000800 */
[----:B-1----:R-:W-:Y:S01]  /*8cc0*/  FADD.FTZ R5, R137, R52 ;  /* 0x0000003489057221 */ /* 0x002fe20000010000 */
[--C-:B------:R-:W-:Y:S01]  /*8cd0*/  FFMA.FTZ R129, R66, UR22, -R32.reuse ;  /* 0x0000001642817c23 */ /* 0x100fe20008010820 */
[----:B------:R-:W-:Y:S01]  /*8ce0*/  FFMA.FTZ R131, R70, UR22, -R32 ;  /* 0x0000001646837c23 */ /* 0x000fe20008010820 */
[C---:B0-----:R-:W-:Y:S01]  /*8cf0*/  F2FP.BF16.F32.PACK_AB R137, R42.reuse, R137 ;  /* 0x000000892a89723e */ /* 0x041fe200000010ff */
[----:B------:R-:W-:Y:S01]  /*8d00*/  HGMMA.64x64x16.F32.BF16 R88, R124, gdesc[UR4].tnspB, R88, gsb0 ;  /* 0x40e000047c587df0 */ /* 0x000fe20008001858 */
[----:B------:R-:W-:Y:S01]  /*8d10*/  UIADD3 UR6, UR10, 0x380, URZ ;  /* 0x000003800a067890 */ /* 0x000fe2000fffe03f */
[----:B------:R-:W-:Y:S01]  /*8d20*/  FADD.FTZ R52, R42, R5 ;  /* 0x000000052a347221 */ /* 0x000fe20000010000 */
[----:B------:R-:W-:Y:S01]  /*8d30*/  UMOV UR7, 0x40000040 ;  /* 0x4000004000077882 */ /* 0x000fe20000000000 */
[----:B------:R-:W0:Y:S02]  /*8d40*/  MUFU.EX2 R46, R46 ;  /* 0x0000002e002e7308 */ /* 0x000e240000000800 */
[----:B--2---:R-:W-:Y:S01]  /*8d50*/  FADD.FTZ R5, R139, R52 ;  /* 0x000000348b057221 */ /* 0x004fe20000010000 */
[----:B---3--:R-:W-:-:S03]  /*8d60*/  F2FP.BF16.F32.PACK_AB R139, R44, R139 ;  /* 0x0000008b2c8b723e */ /* 0x008fc600000010ff */
[----:B------:R-:W-:Y:S02]  /*8d70*/  FADD.FTZ R30, R44, R5 ;  /* 0x000000052c1e7221 */ /* 0x000fe40000010000 */
[----:B------:R-:W-:Y:S02]  /*8d80*/  MUFU.EX2 R134, R134 ;  /* 0x0000008600867308 */ /* 0x000fe40000000800 */
[----:B----4-:R-:W-:-:S06]  /*8d90*/  FADD.FTZ R5, R133, R30 ;  /* 0x0000001e85057221 */ /* 0x010fcc0000010000 */
[----:B------:R-:W1:Y:S01]  /*8da0*/  MUFU.EX2 R135, R135 ;  /* 0x0000008700877308 */ /* 0x000e620000000800 */
[C---:B0-----:R-:W-:Y:S01]  /*8db0*/  FADD.FTZ R30, R46.reuse, R5 ;  /* 0x000000052e1e7221 */ /* 0x041fe20000010000 */
[----:B------:R-:W-:-:S06]  /*8dc0*/  F2FP.BF16.F32.PACK_AB R133, R46, R133 ;  /* 0x000000852e85723e */ /* 0x000fcc00000010ff */
[----:B------:R-:W-:Y:S08]  /*8dd0*/  MUFU.EX2 R129, R129 ;  /* 0x0000008100817308 */ /* 0x000ff00000000800 */
[----:B------:R-:W0:Y:S01]  /*8de0*/  MUFU.EX2 R49, R49 ;  /* 0x0000003100317308 */ /* 0x000e220000000800 */
[----:B-1----:R-:W-:-:S07]  /*8df0*/  FADD.FTZ R5, R135, R30 ;  /* 0x0000001e87057221 */ /* 0x002fce0000010000 */
[----:B------:R-:W-:Y:S08]  /*8e00*/  MUFU.EX2 R48, R48 ;  /* 0x0000003000307308 */ /* 0x000ff00000000800 */
[----:B------:R-:W-:Y:S01]  /*8e10*/  MUFU.EX2 R12, R12 ;  /* 0x0000000c000c7308 */ /* 0x000fe20000000800 */
[----:B0-----:R-:W-:-:S07]  /*8e20*/  F2FP.BF16.F32.PACK_AB R128, R49, R10 ;  /* 0x0000000a3180723e */ /* 0x001fce00000010ff */
[----:B------:R-:W-:Y:S08]  /*8e30*/  MUFU.EX2 R131, R131 ;  /* 0x0000008300837308 */ /* 0x000ff00000000800 */
[----:B------:R-:W0:Y:S08]  /*8e40*/  MUFU.EX2 R53, R53 ;  /* 0x0000003500357308 */ /* 0x000e300000000800 */
[----:B------:R-:W-:Y:S01]  /*8e50*/  MUFU.EX2 R14, R14 ;  /* 0x0000000e000e7308 */ /* 0x000fe20000000800 */
[----:B------:R-:W-:-:S02]  /*8e60*/  WARPGROUP.DEPBAR.LE gsb0, 0x0 ;  /* 0x00008000000079c5 */ /* 0x000fc40000010000 */
[----:B------:R-:W-:Y:S01]  /*8e70*/  WARPGROUP.ARRIVE ;  /* 0x00000000000079c5 */ /* 0x000fe20000000000 */
[--C-:B------:R-:W-:Y:S01]  /*8e80*/  FFMA.FTZ R125, R74, UR22, -R32.reuse ;  /* 0x000000164a7d7c23 */ /* 0x100fe20008010820 */
[----:B------:R-:W-:-:S03]  /*8e90*/  FFMA.FTZ R127, R78, UR22, -R32 ;  /* 0x000000164e7f7c23 */ /* 0x000fc60008010820 */
[----:B------:R-:W1:Y:S01]  /*8ea0*/  MUFU.EX2 R57, R57 ;  /* 0x0000003900397308 */ /* 0x000e620000000800 */
[----:B0-----:R-:W-:Y:S01]  /*8eb0*/  F2FP.BF16.F32.PACK_AB R130, R53, R12 ;  /* 0x0000000c3582723e */ /* 0x001fe200000010ff */
[----:B------:R-:W-:Y:S06]  /*8ec0*/  HGMMA.64x64x16.F32.BF16 R88, R120, gdesc[UR4].tnspB, R88, gsb0 ;  /* 0x40e0000478587df0 */ /* 0x000fec0008001858 */
[----:B------:R-:W-:Y:S08]  /*8ed0*/  MUFU.EX2 R125, R125 ;  /* 0x0000007d007d7308 */ /* 0x000ff00000000800 */
[----:B------:R-:W-:Y:S01]  /*8ee0*/  MUFU.EX2 R20, R20 ;  /* 0x0000001400147308 */ /* 0x000fe20000000800 */
[----:B-1----:R-:W-:-:S07]  /*8ef0*/  F2FP.BF16.F32.PACK_AB R124, R57, R14 ;  /* 0x0000000e397c723e */ /* 0x002fce00000010ff */
[----:B------:R-:W-:Y:S08]  /*8f00*/  MUFU.EX2 R127, R127 ;  /* 0x0000007f007f7308 */ /* 0x000ff00000000800 */
[----:B------:R-:W0:Y:S08]  /*8f10*/  MUFU.EX2 R61, R61 ;  /* 0x0000003d003d7308 */ /* 0x000e300000000800 */
[----:B------:R-:W-:Y:S08]  /*8f20*/  MUFU.EX2 R79, R79 ;  /* 0x0000004f004f7308 */ /* 0x000ff00000000800 */
[----:B------:R-:W-:Y:S01]  /*8f30*/  MUFU.EX2 R24, R24 ;  /* 0x0000001800187308 */ /* 0x000fe20000000800 */
[----:B0-----:R-:W-:-:S07]  /*8f40*/  F2FP.BF16.F32.PACK_AB R126, R61, R20 ;  /* 0x000000143d7e723e */ /* 0x001fce00000010ff */
[----:B------:R-:W-:Y:S08]  /*8f50*/  MUFU.EX2 R65, R65 ;  /* 0x0000004100417308 */ /* 0x000ff00000000800 */
[----:B------:R-:W-:Y:S08]  /*8f60*/  MUFU.EX2 R83, R83 ;  /* 0x0000005300537308 */ /* 0x000ff00000000800 */
[----:B------:R-:W-:Y:S01]  /*8f70*/  MUFU.EX2 R28, R84 ;  /* 0x00000054001c7308 */ /* 0x000fe20000000800 */
[----:B------:R-:W-:-:S02]  /*8f80*/  WARPGROUP.DEPBAR.LE gsb0, 0x0 ;  /* 0x00008000000079c5 */ /* 0x000fc40000010000 */
[----:B------:R0:W-:Y:S06]  /*8f90*/  BAR.ARV R31, 0x100 ;  /* 0x0004001f0000751d */ /* 0x0001ec0000002000 */
[----:B------:R1:W-:Y:S01]  /*8fa0*/  @!P1 SYNCS.ARRIVE.TRANS64.RED.A1T0 RZ, [R27+URZ], RZ ;  /* 0x000000ff1bff99a7 */ /* 0x0003e2000810043f */
[----:B------:R-:W-:Y:S01]  /*8fb0*/  MUFU.EX2 R121, R82 ;  /* 0x0000005200797308 */ /* 0x000fe20000000800 */
[----:B0-----:R-:W-:Y:S02]  /*8fc0*/  @!P1 VIADD R31, R35, 0x16860 ;  /* 0x00016860231f9836 */ /* 0x001fe40000000000 */
[-C--:B------:R-:W-:Y:S01]  /*8fd0*/  FMUL.FTZ R88, R88, R9.reuse ;  /* 0x0000000958587220 */ /* 0x080fe20000410000 */
[-C--:B------:R-:W-:Y:S01]  /*8fe0*/  FMUL.FTZ R89, R89, R9.reuse ;  /* 0x0000000959597220 */ /* 0x080fe20000410000 */
[-C--:B------:R-:W-:Y:S01]  /*8ff0*/  FMUL.FTZ R92, R92, R9.reuse ;  /* 0x000000095c5c7220 */ /* 0x080fe20000410000 */
[-C--:B------:R-:W-:Y:S01]  /*9000*/  FMUL.FTZ R93, R93, R9.reuse ;  /* 0x000000095d5d7220 */ /* 0x080fe20000410000 */
[----:B------:R-:W-:Y:S01]  /*9010*/  @!P1 PRMT R31, RZ, 0x654, R31 ;  /* 0x00000654ff1f9816 */ /* 0x000fe2000000001f */
[----:B-1----:R-:W-:Y:S01]  /*9020*/  FADD.FTZ R27, R11, R6 ;  /* 0x000000060b1b7221 */ /* 0x002fe20000010000 */
[----:B------:R-:W-:Y:S01]  /*9030*/  FFMA.FTZ R6, R63, UR22, -R32 ;  /* 0x000000163f067c23 */ /* 0x000fe20008010820 */
[----:B------:R-:W-:Y:S01]  /*9040*/  MUFU.EX2 R123, R86 ;  /* 0x00000056007b7308 */ /* 0x000fe20000000800 */
[----:B------:R0:W-:Y:S01]  /*9050*/  @!P1 SYNCS.ARRIVE.TRANS64.RED.A1T0 RZ, [R31+URZ], RZ ;  /* 0x000000ff1fff99a7 */ /* 0x0001e2000810043f */
[----:B------:R-:W-:Y:S01]  /*9060*/  FADD.FTZ R50, R150, R27 ;  /* 0x0000001b96327221 */ /* 0x000fe20000010000 */
[-C--:B------:R-:W-:Y:S01]  /*9070*/  FMUL.FTZ R96, R96, R9.reuse ;  /* 0x0000000960607220 */ /* 0x080fe20000410000 */
[-C--:B------:R-:W-:Y:S01]  /*9080*/  FMUL.FTZ R97, R97, R9.reuse ;  /* 0x0000000961617220 */ /* 0x080fe20000410000 */
[-C--:B------:R-:W-:Y:S01]  /*9090*/  FMUL.FTZ R100, R100, R9.reuse ;  /* 0x0000000964647220 */ /* 0x080fe20000410000 */
[----:B------:R-:W-:Y:S01]  /*90a0*/  FADD.FTZ R27, R15, R50 ;  /* 0x000000320f1b7221 */ /* 0x000fe20000010000 */
[-C--:B------:R-:W-:Y:S01]  /*90b0*/  FMUL.FTZ R101, R101, R9.reuse ;  /* 0x0000000965657220 */ /* 0x080fe20000410000 */
[----:B------:R-:W1:Y:S01]  /*90c0*/  MUFU.EX2 R6, R6 ;  /* 0x0000000600067308 */ /* 0x000e620000000800 */
[-C--:B------:R-:W-:Y:S01]  /*90d0*/  FMUL.FTZ R104, R104, R9.reuse ;  /* 0x0000000968687220 */ /* 0x080fe20000410000 */
[----:B------:R-:W-:Y:S01]  /*90e0*/  FADD.FTZ R50, R144, R27 ;  /* 0x0000001b90327221 */ /* 0x000fe20000010000 */
[-C--:B------:R-:W-:Y:S01]  /*90f0*/  FMUL.FTZ R105, R105, R9.reuse ;  /* 0x0000000969697220 */ /* 0x080fe20000410000 */
[-C--:B------:R-:W-:Y:S01]  /*9100*/  FMUL.FTZ R108, R108, R9.reuse ;  /* 0x000000096c6c7220 */ /* 0x080fe20000410000 */
[-C--:B------:R-:W-:Y:S01]  /*9110*/  FMUL.FTZ R109, R109, R9.reuse ;  /* 0x000000096d6d7220 */ /* 0x080fe20000410000 */
[----:B------:R-:W-:Y:S01]  /*9120*/  FADD.FTZ R27, R13, R50 ;  /* 0x000000320d1b7221 */ /* 0x000fe20000010000 */
[--C-:B------:R-:W-:Y:S01]  /*9130*/  FFMA.FTZ R50, R71, UR22, -R32.reuse ;  /* 0x0000001647327c23 */ /* 0x100fe20008010820 */
[----:B------:R-:W-:Y:S01]  /*9140*/  FFMA.FTZ R32, R87, UR22, -R32 ;  /* 0x0000001657207c23 */ /* 0x000fe20008010820 */
[----:B------:R-:W2:Y:S01]  /*9150*/  MUFU.EX2 R7, R85 ;  /* 0x0000005500077308 */ /* 0x000ea20000000800 */
[----:B------:R-:W-:Y:S01]  /*9160*/  FADD.FTZ R54, R146, R27 ;  /* 0x0000001b92367221 */ /* 0x000fe20000010000 */
[-C--:B------:R-:W-:Y:S01]  /*9170*/  FMUL.FTZ R112, R112, R9.reuse ;  /* 0x0000000970707220 */ /* 0x080fe20000410000 */
[-C--:B------:R-:W-:Y:S01]  /*9180*/  FMUL.FTZ R113, R113, R9.reuse ;  /* 0x0000000971717220 */ /* 0x080fe20000410000 */
[-C--:B------:R-:W-:Y:S01]  /*9190*/  FMUL.FTZ R116, R116, R9.reuse ;  /* 0x0000000974747220 */ /* 0x080fe20000410000 */
[----:B------:R-:W-:Y:S01]  /*91a0*/  FADD.FTZ R27, R25, R54 ;  /* 0x00000036191b7221 */ /* 0x000fe20000010000 */
[----:B------:R-:W-:Y:S01]  /*91b0*/  FMUL.FTZ R117, R117, R9 ;  /* 0x0000000975757220 */ /* 0x000fe20000410000 */
[----:B------:R-:W-:Y:S01]  /*91c0*/  F2FP.BF16.F32.PACK_AB R150, R15, R150 ;  /* 0x000000960f96723e */ /* 0x000fe200000010ff */
[----:B------:R-:W3:Y:S01]  /*91d0*/  MUFU.EX2 R50, R50 ;  /* 0x0000003200327308 */ /* 0x000ee20000000800 */
[----:B------:R-:W-:Y:S01]  /*91e0*/  FADD.FTZ R54, R140, R27 ;  /* 0x0000001b8c367221 */ /* 0x000fe20000010000 */
[C---:B-1----:R-:W-:Y:S01]  /*91f0*/  FADD.FTZ R30, R6.reuse, R5 ;  /* 0x00000005061e7221 */ /* 0x042fe20000010000 */
[----:B------:R-:W-:Y:S01]  /*9200*/  F2FP.BF16.F32.PACK_AB R135, R6, R135 ;  /* 0x000000870687723e */ /* 0x000fe200000010ff */
[----:B------:R-:W-:Y:S01]  /*9210*/  FMUL.FTZ R90, R90, R8 ;  /* 0x000000085a5a7220 */ /* 0x000fe20000410000 */
[----:B------:R-:W-:Y:S01]  /*9220*/  FADD.FTZ R27, R29, R54 ;  /* 0x000000361d1b7221 */ /* 0x000fe20000010000 */
[----:B------:R-:W-:Y:S01]  /*9230*/  FADD.FTZ R5, R129, R30 ;  /* 0x0000001e81057221 */ /* 0x000fe20000010000 */
[----:B------:R-:W-:Y:S01]  /*9240*/  F2FP.BF16.F32.PACK_AB R144, R13, R144 ;  /* 0x000000900d90723e */ /* 0x000fe200000010ff */
[----:B------:R-:W-:Y:S01]  /*9250*/  MUFU.EX2 R32, R32 ;  /* 0x0000002000207308 */ /* 0x000fe20000000800 */
[----:B------:R-:W-:Y:S01]  /*9260*/  FADD.FTZ R54, R142, R27 ;  /* 0x0000001b8e367221 */ /* 0x000fe20000010000 */
[----:B------:R-:W-:Y:S01]  /*9270*/  FADD.FTZ R30, R48, R5 ;  /* 0x00000005301e7221 */ /* 0x000fe20000010000 */
[----:B--2---:R-:W-:Y:S01]  /*9280*/  F2FP.BF16.F32.PACK_AB R122, R7, R28 ;  /* 0x0000001c077a723e */ /* 0x004fe200000010ff */
[----:B------:R-:W-:Y:S01]  /*9290*/  FMUL.FTZ R91, R91, R8 ;  /* 0x000000085b5b7220 */ /* 0x000fe20000410000 */
[----:B------:R-:W-:Y:S01]  /*92a0*/  FADD.FTZ R27, R21, R54 ;  /* 0x00000036151b7221 */ /* 0x000fe20000010000 */
[----:B------:R-:W-:Y:S01]  /*92b0*/  FADD.FTZ R5, R131, R30 ;  /* 0x0000001e83057221 */ /* 0x000fe20000010000 */
[----:B------:R-:W-:Y:S01]  /*92c0*/  F2FP.BF16.F32.PACK_AB R146, R25, R146 ;  /* 0x000000921992723e */ /* 0x000fe200000010ff */
[----:B------:R-:W-:Y:S01]  /*92d0*/  FMUL.FTZ R94, R94, R8 ;  /* 0x000000085e5e7220 */ /* 0x000fe20000410000 */
[----:B------:R-:W-:Y:S01]  /*92e0*/  FADD.FTZ R54, R136, R27 ;  /* 0x0000001b88367221 */ /* 0x000fe20000010000 */
[----:B---3--:R-:W-:Y:S01]  /*92f0*/  FADD.FTZ R30, R50, R5 ;  /* 0x00000005321e7221 */ /* 0x008fe20000010000 */
[----:B------:R-:W-:Y:S01]  /*9300*/  F2FP.BF16.F32.PACK_AB R140, R29, R140 ;  /* 0x0000008c1d8c723e */ /* 0x000fe200000010ff */
[----:B------:R-:W-:Y:S01]  /*9310*/  FMUL.FTZ R95, R95, R8 ;  /* 0x000000085f5f7220 */ /* 0x000fe20000410000 */
[----:B------:R-:W-:Y:S01]  /*9320*/  FADD.FTZ R11, R33, R54 ;  /* 0x00000036210b7221 */ /* 0x000fe20000010000 */
[----:B------:R-:W-:Y:S01]  /*9330*/  FADD.FTZ R5, R125, R30 ;  /* 0x0000001e7d057221 */ /* 0x000fe20000010000 */
[----:B------:R-:W-:Y:S01]  /*9340*/  F2FP.BF16.F32.PACK_AB R142, R21, R142 ;  /* 0x0000008e158e723e */ /* 0x000fe200000010ff */
[----:B------:R-:W-:Y:S01]  /*9350*/  FMUL.FTZ R98, R98, R8 ;  /* 0x0000000862627220 */ /* 0x000fe20000410000 */
[----:B------:R-:W-:Y:S01]  /*9360*/  FADD.FTZ R26, R138, R11 ;  /* 0x0000000b8a1a7221 */ /* 0x000fe20000010000 */
[----:B------:R-:W-:Y:S01]  /*9370*/  F2FP.BF16.F32.PACK_AB R136, R33, R136 ;  /* 0x000000882188723e */ /* 0x000fe200000010ff */
[----:B------:R-:W-:Y:S01]  /*9380*/  FMUL.FTZ R99, R99, R8 ;  /* 0x0000000863637220 */ /* 0x000fe20000410000 */
[C---:B------:R-:W-:Y:S01]  /*9390*/  F2FP.BF16.F32.PACK_AB R138, R41.reuse, R138 ;  /* 0x0000008a298a723e */ /* 0x040fe200000010ff */
[----:B------:R-:W-:Y:S01]  /*93a0*/  FADD.FTZ R11, R41, R26 ;  /* 0x0000001a290b7221 */ /* 0x000fe20000010000 */
[----:B------:R-:W-:Y:S01]  /*93b0*/  F2FP.BF16.F32.PACK_AB R129, R48, R129 ;  /* 0x000000813081723e */ /* 0x000fe200000010ff */
[----:B------:R-:W1:Y:S01]  /*93c0*/  MUFU.EX2 R26, R75 ;  /* 0x0000004b001a7308 */ /* 0x000e620000000800 */
[----:B------:R-:W-:Y:S01]  /*93d0*/  F2FP.BF16.F32.PACK_AB R131, R50, R131 ;  /* 0x000000833283723e */ /* 0x000fe200000010ff */
[----:B------:R-:W-:Y:S01]  /*93e0*/  FADD.FTZ R34, R132, R11 ;  /* 0x0000000b84227221 */ /* 0x000fe20000010000 */
[----:B------:R-:W-:Y:S01]  /*93f0*/  F2FP.BF16.F32.PACK_AB R132, R37, R132 ;  /* 0x000000842584723e */ /* 0x000fe200000010ff */
[----:B------:R-:W-:Y:S01]  /*9400*/  FMUL.FTZ R102, R102, R8 ;  /* 0x0000000866667220 */ /* 0x000fe20000410000 */
[----:B------:R-:W-:Y:S01]  /*9410*/  F2FP.BF16.F32.PACK_AB R120, R65, R24 ;  /* 0x000000184178723e */ /* 0x000fe200000010ff */
[----:B------:R-:W-:Y:S01]  /*9420*/  FADD.FTZ R11, R37, R34 ;  /* 0x00000022250b7221 */ /* 0x000fe20000010000 */
[-C--:B------:R-:W-:Y:S01]  /*9430*/  FMUL.FTZ R103, R103, R8.reuse ;  /* 0x0000000867677220 */ /* 0x080fe20000410000 */
[-C--:B------:R-:W-:Y:S01]  /*9440*/  FMUL.FTZ R106, R106, R8.reuse ;  /* 0x000000086a6a7220 */ /* 0x080fe20000410000 */
[----:B------:R-:W-:Y:S01]  /*9450*/  FMUL.FTZ R107, R107, R8 ;  /* 0x000000086b6b7220 */ /* 0x000fe20000410000 */
[----:B------:R-:W-:Y:S01]  /*9460*/  FADD.FTZ R34, R134, R11 ;  /* 0x0000000b86227221 */ /* 0x000fe20000010000 */
[----:B------:R-:W-:Y:S01]  /*9470*/  F2FP.BF16.F32.PACK_AB R134, R45, R134 ;  /* 0x000000862d86723e */ /* 0x000fe200000010ff */
[-C--:B------:R-:W-:Y:S01]  /*9480*/  FMUL.FTZ R110, R110, R8.reuse ;  /* 0x000000086e6e7220 */ /* 0x080fe20000410000 */
[-C--:B------:R-:W-:Y:S01]  /*9490*/  FMUL.FTZ R111, R111, R8.reuse ;  /* 0x000000086f6f7220 */ /* 0x080fe20000410000 */
[----:B------:R-:W-:Y:S01]  /*94a0*/  FADD.FTZ R11, R45, R34 ;  /* 0x000000222d0b7221 */ /* 0x000fe20000010000 */
[-C--:B------:R-:W-:Y:S01]  /*94b0*/  FMUL.FTZ R114, R114, R8.reuse ;  /* 0x0000000872727220 */ /* 0x080fe20000410000 */
[-C--:B------:R-:W-:Y:S01]  /*94c0*/  FMUL.FTZ R115, R115, R8.reuse ;  /* 0x0000000873737220 */ /* 0x080fe20000410000 */
[----:B-1----:R-:W-:Y:S01]  /*94d0*/  FADD.FTZ R6, R26, R5 ;  /* 0x000000051a067221 */ /* 0x002fe20000010000 */
[----:B------:R-:W-:Y:S01]  /*94e0*/  FADD.FTZ R34, R10, R11 ;  /* 0x0000000b0a227221 */ /* 0x000fe20000010000 */
[----:B------:R-:W-:Y:S01]  /*94f0*/  F2FP.BF16.F32.PACK_AB R125, R26, R125 ;  /* 0x0000007d1a7d723e */ /* 0x000fe200000010ff */
[-C--:B------:R-:W-:Y:S01]  /*9500*/  FMUL.FTZ R118, R118, R8.reuse ;  /* 0x0000000876767220 */ /* 0x080fe20000410000 */
[----:B------:R-:W-:Y:S01]  /*9510*/  FADD.FTZ R6, R127, R6 ;  /* 0x000000067f067221 */ /* 0x000fe20000010000 */
[----:B------:R-:W-:Y:S01]  /*9520*/  FADD.FTZ R11, R49, R34 ;  /* 0x00000022310b7221 */ /* 0x000fe20000010000 */
[----:B------:R-:W-:Y:S01]  /*9530*/  F2FP.BF16.F32.PACK_AB R127, R79, R127 ;  /* 0x0000007f4f7f723e */ /* 0x000fe200000010ff */
[----:B------:R-:W-:Y:S01]  /*9540*/  FMUL.FTZ R119, R119, R8 ;  /* 0x0000000877777220 */ /* 0x000fe20000410000 */
[----:B------:R-:W-:Y:S01]  /*9550*/  FADD.FTZ R6, R79, R6 ;  /* 0x000000064f067221 */ /* 0x000fe20000010000 */
[----:B------:R-:W-:Y:S01]  /*9560*/  FADD.FTZ R34, R12, R11 ;  /* 0x0000000b0c227221 */ /* 0x000fe20000010000 */
[----:B------:R-:W-:-:S02]  /*9570*/  IMAD.MOV.U32 R9, RZ, RZ, R2 ;  /* 0x000000ffff097224 */ /* 0x000fc400078e0002 */
[----:B------:R-:W-:Y:S01]  /*9580*/  FADD.FTZ R6, R121, R6 ;  /* 0x0000000679067221 */ /* 0x000fe20000010000 */
[----:B------:R-:W-:Y:S01]  /*9590*/  FADD.FTZ R11, R53, R34 ;  /* 0x00000022350b7221 */ /* 0x000fe20000010000 */
[C---:B------:R-:W-:Y:S02]  /*95a0*/  F2FP.BF16.F32.PACK_AB R121, R83.reuse, R121 ;  /* 0x000000795379723e */ /* 0x040fe400000010ff */
[----:B------:R-:W-:Y:S01]  /*95b0*/  FADD.FTZ R6, R83, R6 ;  /* 0x0000000653067221 */ /* 0x000fe20000010000 */
[----:B------:R-:W-:-:S04]  /*95c0*/  FADD.FTZ R34, R14, R11 ;  /* 0x0000000b0e227221 */ /* 0x000fc80000010000 */
[----:B------:R-:W-:-:S04]  /*95d0*/  FADD.FTZ R11, R57, R34 ;  /* 0x00000022390b7221 */ /* 0x000fc80000010000 */
[----:B------:R-:W-:-:S04]  /*95e0*/  FADD.FTZ R10, R20, R11 ;  /* 0x0000000b140a7221 */ /* 0x000fc80000010000 */
[----:B------:R-:W-:-:S04]  /*95f0*/  FADD.FTZ R5, R61, R10 ;  /* 0x0000000a3d057221 */ /* 0x000fc80000010000 */
[----:B------:R-:W-:-:S04]  /*9600*/  FADD.FTZ R10, R24, R5 ;  /* 0x00000005180a7221 */ /* 0x000fc80000010000 */
[----:B------:R-:W-:-:S04]  /*9610*/  FADD.FTZ R5, R65, R10 ;  /* 0x0000000a41057221 */ /* 0x000fc80000010000 */
[----:B------:R-:W-:Y:S01]  /*9620*/  FADD.FTZ R10, R28, R5 ;  /* 0x000000051c0a7221 */ /* 0x000fe20000010000 */
[----:B------:R-:W-:Y:S01]  /*9630*/  FADD.FTZ R5, R123, R6 ;  /* 0x000000067b057221 */ /* 0x000fe20000010000 */
[C---:B------:R-:W-:Y:S02]  /*9640*/  F2FP.BF16.F32.PACK_AB R123, R32.reuse, R123 ;  /* 0x0000007b207b723e */ /* 0x040fe400000010ff */
[----:B------:R-:W-:Y:S01]  /*9650*/  FADD.FTZ R6, R7, R10 ;  /* 0x0000000a07067221 */ /* 0x000fe20000010000 */
[----:B------:R-:W-:Y:S01]  /*9660*/  FADD.FTZ R5, R32, R5 ;  /* 0x0000000520057221 */ /* 0x000fe20000010000 */
[----:B------:R-:W-:Y:S01]  /*9670*/  IMAD.MOV.U32 R7, RZ, RZ, R0 ;  /* 0x000000ffff077224 */ /* 0x000fe200078e0000 */
[----:B0-----:R-:W-:Y:S06]  /*9680*/  @P2 BRA `(.L_x_898) ;  /* 0xffffffe000dc2947 */ /* 0x001fec000383ffff */
.L_x_889:
[----:B------:R-:W-:-:S13]  /*9690*/  ISETP.GE.AND P2, PT, R3, UR43, PT ;  /* 0x0000002b03007c0c */ /* 0x000fda000bf46270 */
[----:B------:R-:W-:Y:S05]  /*96a0*/  @!P2 BRA `(.L_x_899) ;  /* 0x0000002c0058a947 */ /* 0x000fea0003800000 */
[----:B------:R-:W-:Y:S01]  /*96b0*/  IMAD.IADD R11, R17, 0x1, -R18 ;  /* 0x00000001110b7824 */ /* 0x000fe200078e0a12 */
[----:B------:R-:W-:Y:S01]  /*96c0*/  UMOV UR26, UR38 ;  /* 0x00000026001a7c82 */ /* 0x000fe20008000000 */
[----:B------:R-:W-:Y:S01]  /*96d0*/  IMAD.MOV.U32 R7, RZ, RZ, R0 ;  /* 0x000000ffff077224 */ /* 0x000fe200078e0000 */
[----:B------:R-:W-:Y:S01]  /*96e0*/  UMOV UR21, UR39 ;  /* 0x0000002700157c82 */ /* 0x000fe20008000000 */
[----:B------:R-:W-:Y:S01]  /*96f0*/  IMAD.IADD R9, R4, 0x1, R11 ;  /* 0x0000000104097824 */ /* 0x000fe200078e020b */
[----:B------:R-:W-:Y:S01]  /*9700*/  IADD3 R11, R11, 0x8, R4 ;  /* 0x000000080b0b7810 */ /* 0x000fe20007ffe004 */
[----:B------:R-:W-:Y:S01]  /*9710*/  IMAD.MOV.U32 R8, RZ, RZ, R2 ;  /* 0x000000ffff087224 */ /* 0x000fe200078e0002 */
[----:B------:R-:W-:Y:S01]  /*9720*/  ULDC UR24, c[0x0][0x9e4] ;  /* 0x0002790000187ab9 */ /* 0x000fe20000000800 */
[----:B------:R-:W-:Y:S01]  /*9730*/  ULDC UR23, c[0x0][0x9dc] ;  /* 0x0002770000177ab9 */ /* 0x000fe20000000800 */
[----:B------:R-:W-:Y:S01]  /*9740*/  LOP3.LUT R13, RZ, R9, RZ, 0x33, !PT ;  /* 0x00000009ff0d7212 */ /* 0x000fe200078e33ff */
[----:B------:R-:W-:Y:S01]  /*9750*/  ULDC UR22, c[0x0][0x988] ;  /* 0x0002620000167ab9 */ /* 0x000fe20000000800 */
[----:B------:R-:W-:Y:S01]  /*9760*/  LOP3.LUT R15, RZ, R11, RZ, 0x33, !PT ;  /* 0x0000000bff0f7212 */ /* 0x000fe200078e33ff */
[----:B------:R-:W-:-:S06]  /*9770*/  ULDC UR25, c[0x0][0x9e0] ;  /* 0x0002780000197ab9 */ /* 0x000fcc0000000800 */
.L_x_916:
        /* <DEDUP_REMOVED lines=9> */
.L_x_901:
[----:B------:R-:W-:Y:S01]  /*9810*/  ULEA UR6, UR39, UR45, 0x3 ;  /* 0x0000002d27067291 */ /* 0x000fe2000f8e183f */
[----:B------:R-:W-:-:S05]  /*9820*/  IMAD.U32 R0, RZ, RZ, UR38 ;  /* 0x00000026ff007e24 */ /* 0x000fca000f8e00ff */
[----:B------:R-:W-:-:S04]  /*9830*/  SHF.L.U32 R0, R0, 0x1f, RZ ;  /* 0x0000001f00007819 */ /* 0x000fc800000006ff */
[----:B------:R0:W1:Y:S01]  /*9840*/  SYNCS.PHASECHK.TRANS64.TRYWAIT P2, [UR6+0x16830], R0 ;  /* 0x01683000ff0075a7 */ /* 0x0000620008040146 */
[----:B------:R-:W-:Y:S05]  /*9850*/  @!P0 BRA `(.L_x_902) ;  /* 0x0000000000048947 */ /* 0x000fea0003800000 */
[----:B------:R-:W-:Y:S01]  /*9860*/  BPT.TRAP 0x1 ;  /* 0x000000040000795c */ /* 0x000fe20000300000 */
.L_x_902:
[----:B-1----:R-:W-:Y:S05]  /*9870*/  @P2 BRA `(.L_x_900) ;  /* 0x0000000000082947 */ /* 0x002fea0003800000 */
[----:B------:R-:W1:Y:S02]  /*9880*/  SYNCS.PHASECHK.TRANS64.TRYWAIT P2, [UR6+0x16830], R0 ;  /* 0x01683000ff0075a7 */ /* 0x000e640008040146 */
[----:B-1----:R-:W-:Y:S05]  /*9890*/  @!P2 BRA `(.L_x_903) ;  /* 0x000000940024a947 */ /* 0x002fea0003800000 */
.L_x_900:
        /* <DEDUP_REMOVED lines=27> */
.L_x_905:
[----:B------:R-:W-:Y:S01]  /*9a50*/  ULEA UR6, UR21, UR45, 0x3 ;  /* 0x0000002d15067291 */ /* 0x000fe2000f8e183f */
[----:B------:R-:W-:-:S05]  /*9a60*/  IMAD.U32 R0, RZ, RZ, UR26 ;  /* 0x0000001aff007e24 */ /* 0x000fca000f8e00ff */
[----:B------:R-:W-:-:S04]  /*9a70*/  SHF.L.U32 R0, R0, 0x1f, RZ ;  /* 0x0000001f00007819 */ /* 0x000fc800000006ff */
[----:B------:R0:W1:Y:S01]  /*9a80*/  SYNCS.PHASECHK.TRANS64.TRYWAIT P2, [UR6+0x16850], R0 ;  /* 0x01685000ff0075a7 */ /* 0x0000620008040146 */
[----:B------:R-:W-:Y:S05]  /*9a90*/  @!P0 BRA `(.L_x_906) ;  /* 0x0000000000048947 */ /* 0x000fea0003800000 */
[----:B------:R-:W-:Y:S01]  /*9aa0*/  BPT.TRAP 0x1 ;  /* 0x000000040000795c */ /* 0x000fe20000300000 */
.L_x_906:
[----:B-1----:R-:W-:Y:S05]  /*9ab0*/  @P2 BRA `(.L_x_904) ;  /* 0x0000000000082947 */ /* 0x002fea0003800000 */
[----:B------:R-:W1:Y:S02]  /*9ac0*/  SYNCS.PHASECHK.TRANS64.TRYWAIT P2, [UR6+0x16850], R0 ;  /* 0x01685000ff0075a7 */ /* 0x000e640008040146 */
[----:B-1----:R-:W-:Y:S05]  /*9ad0*/  @!P2 BRA `(.L_x_907) ;  /* 0x0000009000aca947 */ /* 0x002fea0003800000 */
.L_x_904:
[----:B------:R-:W-:Y:S01]  /*9ae0*/  UIADD3 UR6, UR45, 0x400, URZ ;  /* 0x000004002d067890 */ /* 0x000fe2000fffe03f */
[----:B------:R-:W-:Y:S01]  /*9af0*/  WARPGROUP.ARRIVE ;  /* 0x00000000000079c5 */ /* 0x000fe20000000000 */
[----:B------:R-:W-:-:S05]  /*9b00*/  UMOV UR7, 0x40000040 ;  /* 0x4000004000077882 */ /* 0x000fca0000000000 */
[----:B------:R-:W2:Y:S01]  /*9b10*/  S2R R12, SR_TID.X ;  /* 0x00000000000c7919 */ /* 0x000ea20000002100 */
[----:B------:R-:W-:Y:S01]  /*9b20*/  USHF.R.U32.HI UR6, URZ, 0x4, UR6 ;  /* 0x000000043f067899 */ /* 0x000fe20008011606 */
[----:B01----:R-:W-:Y:S02]  /*9b30*/  IMAD.SHL.U32 R0, R3, 0x80, RZ ;  /* 0x0000008003007824 */ /* 0x003fe400078e00ff */
[----:B------:R-:W-:Y:S01]  /*9b40*/  IMAD.U32 R10, RZ, RZ, UR39 ;  /* 0x00000027ff0a7e24 */ /* 0x000fe2000f8e00ff */
[----:B------:R-:W-:Y:S02]  /*9b50*/  ULOP3.LUT UR6, UR6, 0x3fff, URZ, 0xc0, !UPT ;  /* 0x00003fff06067892 */ /* 0x000fe4000f8ec03f */
[----:B------:R-:W-:Y:S02]  /*9b60*/  IADD3 R21, R17, 0x1, -R0 ;  /* 0x0000000111157810 */ /* 0x000fe40007ffe800 */
[----:B------:R-:W-:Y:S01]  /*9b70*/  ULEA UR10, UR21, UR6, 0xa ;  /* 0x00000006150a7291 */ /* 0x000fe2000f8e503f */
[----:B------:R-:W-:-:S02]  /*9b80*/  @!P1 LEA R10, R10, UR45, 0x3 ;  /* 0x0000002d0a0a9c11 */ /* 0x000fc4000f8e18ff */
[----:B------:R-:W-:-:S03]  /*9b90*/  IMAD.IADD R21, R21, 0x1, -R18 ;  /* 0x0000000115157824 */ /* 0x000fc600078e0a12 */
[----:B------:R-:W-:Y:S01]  /*9ba0*/  @!P1 VIADD R10, R10, 0x16840 ;  /* 0x000168400a0a9836 */ /* 0x000fe20000000000 */
[----:B------:R-:W-:Y:S01]  /*9bb0*/  UMOV UR6, UR10 ;  /* 0x0000000a00067c82 */ /* 0x000fe20008000000 */
[----:B------:R-:W-:Y:S01]  /*9bc0*/  IMAD R21, R16, -0x2, R21 ;  /* 0xfffffffe10157824 */ /* 0x000fe200078e0215 */
[----:B------:R-:W-:Y:S01]  /*9bd0*/  HGMMA.64x64x16.F32.BF16 R88, R148, gdesc[UR4].tnspB, R88, gsb0 ;  /* 0x40e0000494587df0 */ /* 0x000fe20008001858 */
[----:B------:R-:W-:Y:S01]  /*9be0*/  UIADD3 UR6, UR10, 0x80, URZ ;  /* 0x000000800a067890 */ /* 0x000fe2000fffe03f */
[----:B------:R-:W-:Y:S01]  /*9bf0*/  @!P1 PRMT R10, RZ, 0x654, R10 ;  /* 0x00000654ff0a9816 */ /* 0x000fe2000000000a */
[----:B------:R-:W-:Y:S01]  /*9c00*/  UMOV UR7, 0x40000040 ;  /* 0x4000004000077882 */ /* 0x000fe20000000000 */
[----:B--2---:R-:W-:Y:S02]  /*9c10*/  SHF.R.U32.HI R2, RZ, 0x7, R12 ;  /* 0x00000007ff027819 */ /* 0x004fe4000001160c */
[----:B------:R-:W-:-:S03]  /*9c20*/  ISETP.GE.U32.AND P2, PT, R12, 0x180, PT ;  /* 0x000001800c00780c */ /* 0x000fc60003f46070 */
[----:B------:R-:W-:-:S05]  /*9c30*/  VIADD R2, R2, 0x9 ;  /* 0x0000000902027836 */ /* 0x000fca0000000000 */
        /* <DEDUP_REMOVED lines=36> */
[C---:B------:R-:W-:Y:S01]  /*9e80*/  VIADD R123, R21.reuse, UR25 ;  /* 0x00000019157b7c36 */ /* 0x040fe20008000000 */
[----:B------:R0:W-:Y:S06]  /*9e90*/  BAR.ARV R12, 0x100 ;  /* 0x0004000c0000751d */ /* 0x0001ec0000002000 */
[----:B------:R-:W-:Y:S01]  /*9ea0*/  VIADD R21, R21, UR6 ;  /* 0x0000000615157c36 */ /* 0x000fe20008000000 */
[----:B------:R1:W-:Y:S01]  /*9eb0*/  @!P1 SYNCS.ARRIVE.TRANS64.RED.A1T0 RZ, [R10+URZ], RZ ;  /* 0x000000ff0aff99a7 */ /* 0x0003e2000810043f */
[----:B------:R-:W-:-:S02]  /*9ec0*/  IMAD.IADD R2, R4, 0x1, R123 ;  /* 0x0000000104027824 */ /* 0x000fc400078e027b */
[----:B-1----:R-:W-:Y:S01]  /*9ed0*/  IMAD.IADD R10, R4, 0x1, R21 ;  /* 0x00000001040a7824 */ /* 0x002fe200078e0215 */
[----:B0-----:R-:W-:Y:S06]  /*9ee0*/  @!P5 BRA `(.L_x_908) ;  /* 0x000000000058d947 */ /* 0x001fec0003800000 */
        /* <DEDUP_REMOVED lines=11> */
.L_x_910:
[----:B------:R-:W-:Y:S02]  /*9fa0*/  IMAD.U32 R14, RZ, RZ, UR24 ;  /* 0x00000018ff0e7e24 */ /* 0x000fe4000f8e00ff */
[----:B------:R-:W-:-:S03]  /*9fb0*/  IMAD.MOV.U32 R125, RZ, RZ, R9 ;  /* 0x000000ffff7d7224 */ /* 0x000fc600078e0009 */
[----:B------:R-:W-:-:S13]  /*9fc0*/  ISETP.NE.AND P2, PT, R14, 0x1, PT ;  /* 0x000000010e00780c */ /* 0x000fda0003f45270 */
[----:B------:R-:W0:Y:S02]  /*9fd0*/  @P2 LDC.64 R120, c[0x0][0x9e8] ;  /* 0x00027a00ff782b82 */ /* 0x000e240000000a00 */
[----:B0-----:R-:W-:-:S05]  /*9fe0*/  @P2 IMAD.HI.U32 R120, R9, R120, RZ ;  /* 0x0000007809782227 */ /* 0x001fca00078e00ff */
[----:B------:R-:W-:-:S07]  /*9ff0*/  @P2 SHF.R.U32.HI R125, RZ, R121, R120 ;  /* 0x00000079ff7d2219 */ /* 0x000fce0000011678 */
.L_x_911:
[----:B------:R-:W-:Y:S05]  /*a000*/  BSYNC B0 ;  /* 0x0000000000007941 */ /* 0x000fea0003800000 */
.L_x_909:
[----:B------:R-:W-:-:S04]  /*a010*/  IMAD R121, R125, R14, -R0 ;  /* 0x0000000e7d797224 */ /* 0x000fc800078e0a00 */
[----:B------:R-:W-:-:S05]  /*a020*/  IMAD R121, R16, -0x2, R121 ;  /* 0xfffffffe10797824 */ /* 0x000fca00078e0279 */
[----:B------:R-:W-:Y:S02]  /*a030*/  VIADDMNMX R2, R121, R14, R2, PT ;  /* 0x0000000e79027246 */ /* 0x000fe40003800102 */
[----:B------:R-:W-:-:S07]  /*a040*/  VIMNMX R10, R10, R121, !PT ;  /* 0x000000790a0a7248 */ /* 0x000fce0007fe0100 */
.L_x_908:
[----:B------:R-:W-:Y:S02]  /*a050*/  ISETP.GT.AND P2, PT, R3, -0x1, PT ;  /* 0xffffffff0300780c */ /* 0x000fe40003f44270 */
[----:B------:R-:W-:Y:S02]  /*a060*/  IADD3 R12, R21, 0x8, R4 ;  /* 0x00000008150c7810 */ /* 0x000fe40007ffe004 */
        /* <DEDUP_REMOVED lines=93> */
[----:B------:R-:W-:-:S02]  /*a640*/  IADD3 R10, R123, 0x8, R4 ;  /* 0x000000087b0a7810 */ /* 0x000fc40007ffe004 */
[----:B------:R-:W-:Y:S02]  /*a650*/  FSEL R81, R81, -INF , !P3 ;  /* 0xff80000051517808 */ /* 0x000fe40005800000 */
[----:B------:R-:W-:Y:S02]  /*a660*/  FSEL R84, R84, -INF , !P4 ;  /* 0xff80000054547808 */ /* 0x000fe40006000000 */
[----:B------:R-:W-:Y:S01]  /*a670*/  FSEL R85, R85, -INF , !P6 ;  /* 0xff80000055557808 */ /* 0x000fe20007000000 */
[----:B------:R-:W-:Y:S06]  /*a680*/  @!P5 BRA `(.L_x_912) ;  /* 0x000000000058d947 */ /* 0x000fec0003800000 */
        /* <DEDUP_REMOVED lines=11> */
.L_x_914:
[----:B------:R-:W-:Y:S02]  /*a740*/  IMAD.U32 R14, RZ, RZ, UR24 ;  /* 0x00000018ff0e7e24 */ /* 0x000fe4000f8e00ff */
[----:B------:R-:W-:-:S03]  /*a750*/  IMAD.MOV.U32 R123, RZ, RZ, R11 ;  /* 0x000000ffff7b7224 */ /* 0x000fc600078e000b */
[----:B------:R-:W-:-:S13]  /*a760*/  ISETP.NE.AND P3, PT, R14, 0x1, PT ;  /* 0x000000010e00780c */ /* 0x000fda0003f65270 */
[----:B------:R-:W0:Y:S02]  /*a770*/  @P3 LDC.64 R20, c[0x0][0x9e8] ;  /* 0x00027a00ff143b82 */ /* 0x000e240000000a00 */
[----:B0-----:R-:W-:-:S05]  /*a780*/  @P3 IMAD.HI.U32 R20, R11, R20, RZ ;  /* 0x000000140b143227 */ /* 0x001fca00078e00ff */
[----:B------:R-:W-:-:S07]  /*a790*/  @P3 SHF.R.U32.HI R123, RZ, R21, R20 ;  /* 0x00000015ff7b3219 */ /* 0x000fce0000011614 */
.L_x_915:
[----:B------:R-:W-:Y:S05]  /*a7a0*/  BSYNC B0 ;  /* 0x0000000000007941 */ /* 0x000fea0003800000 */
.L_x_913:
[----:B------:R-:W-:-:S04]  /*a7b0*/  IMAD R21, R123, R14, -R0 ;  /* 0x0000000e7b157224 */ /* 0x000fc800078e0a00 */
[----:B------:R-:W-:-:S05]  /*a7c0*/  IMAD R21, R16, -0x2, R21 ;  /* 0xfffffffe10157824 */ /* 0x000fca00078e0215 */
[----:B------:R-:W-:Y:S02]  /*a7d0*/  VIADDMNMX R10, R21, R14, R10, PT ;  /* 0x0000000e150a7246 */ /* 0x000fe4000380010a */
[----:B------:R-:W-:-:S07]  /*a7e0*/  VIMNMX R12, R12, R21, !PT ;  /* 0x000000150c0c7248 */ /* 0x000fce0007fe0100 */
.L_x_912:
        /* <DEDUP_REMOVED lines=26> */
[----:B------:R-:W-:Y:S02]  /*a990*/  ISETP.GT.AND P6, PT, R12, 0x8, P2 ;  /* 0x000000080c00780c */ /* 0x000fe400017c4270 */
[----:B------:R-:W-:Y:S02]  /*a9a0*/  FMNMX.FTZ R21, R49, R0, !PT ;  /* 0x0000000031157209 */ /* 0x000fe40007810000 */
[----:B------:R-:W-:Y:S02]  /*a9b0*/  ISETP.LT.OR P3, PT, R10, 0x22, P3 ;  /* 0x000000220a00780c */ /* 0x000fe40001f61670 */
[----:B------:R-:W-:Y:S02]  /*a9c0*/  FMNMX.FTZ R0, R52, R21, !PT ;  /* 0x0000001534007209 */ /* 0x000fe40007810000 */
[----:B------:R-:W-:-:S02]  /*a9d0*/  FSEL R27, R27, -INF , !P4 ;  /* 0xff8000001b1b7808 */ /* 0x000fc40006000000 */
[----:B------:R-:W-:Y:S02]  /*a9e0*/  FMNMX.FTZ R21, R53, R0, !PT ;  /* 0x0000000035157209 */ /* 0x000fe40007810000 */
[----:B------:R-:W-:Y:S02]  /*a9f0*/  ISETP.LT.OR P6, PT, R10, 0x9, P6 ;  /* 0x000000090a00780c */ /* 0x000fe400037c1670 */
[----:B------:R-:W-:Y:S02]  /*aa00*/  FMNMX.FTZ R0, R56, R21, !PT ;  /* 0x0000001538007209 */ /* 0x000fe40007810000 */
[----:B------:R-:W-:Y:S02]  /*aa10*/  ISETP.GT.AND P4, PT, R12, 0x10, P2 ;  /* 0x000000100c00780c */ /* 0x000fe40001784270 */
[----:B------:R-:W-:Y:S02]  /*aa20*/  FMNMX.FTZ R21, R57, R0, !PT ;  /* 0x0000000039157209 */ /* 0x000fe40007810000 */
[----:B------:R-:W-:-:S02]  /*aa30*/  FSEL R43, R43, -INF , !P3 ;  /* 0xff8000002b2b7808 */ /* 0x000fc40005800000 */
[----:B------:R-:W-:Y:S02]  /*aa40*/  FMNMX.FTZ R0, R60, R21, !PT ;  /* 0x000000153c007209 */ /* 0x000fe40007810000 */
[----:B------:R-:W-:Y:S02]  /*aa50*/  ISETP.GT.AND P3, PT, R12, RZ, P2 ;  /* 0x000000ff0c00720c */ /* 0x000fe40001764270 */
[----:B------:R-:W-:Y:S02]  /*aa60*/  FMNMX.FTZ R21, R61, R0, !PT ;  /* 0x000000003d157209 */ /* 0x000fe40007810000 */
[----:B------:R-:W-:Y:S02]  /*aa70*/  FSEL R30, R30, -INF , !P6 ;  /* 0xff8000001e1e7808 */ /* 0x000fe40007000000 */
        /* <DEDUP_REMOVED lines=11> */
[----:B------:R-:W-:Y:S02]  /*ab30*/  ISETP.LT.OR P4, PT, R10, 0x19, P4 ;  /* 0x000000190a00780c */ /* 0x000fe40002781670 */
[----:B------:R-:W-:Y:S02]  /*ab40*/  FMNMX.FTZ R0, R76, R21, !PT ;  /* 0x000000154c007209 */ /* 0x000fe40007810000 */
[----:B------:R-:W-:-:S02]  /*ab50*/  FMNMX.FTZ R14, R26, R7, !PT ;  /* 0x000000071a0e7209 */ /* 0x000fc40007810000 */
[----:B------:R-:W-:Y:S02]  /*ab60*/  FMNMX.FTZ R21, R77, R0, !PT ;  /* 0x000000004d157209 */ /* 0x000fe40007810000 */
[----:B------:R-:W-:Y:S02]  /*ab70*/  FSEL R38, R38, -INF , !P4 ;  /* 0xff80000026267808 */ /* 0x000fe40006000000 */
[----:B------:R-:W-:Y:S02]  /*ab80*/  FMNMX.FTZ R0, R80, R21, !PT ;  /* 0x0000001550007209 */ /* 0x000fe40007810000 */
[----:B------:R-:W-:Y:S02]  /*ab90*/  ISETP.GT.AND P4, PT, R12, 0x20, P2 ;  /* 0x000000200c00780c */ /* 0x000fe40001784270 */
[----:B------:R-:W-:Y:S02]  /*aba0*/  FMNMX.FTZ R21, R81, R0, !PT ;  /* 0x0000000051157209 */ /* 0x000fe40007810000 */
[----:B------:R-:W-:-:S02]  /*abb0*/  ISETP.LT.OR P4, PT, R10, 0x21, P4 ;  /* 0x000000210a00780c */ /* 0x000fc40002781670 */
[----:B------:R-:W-:Y:S02]  /*abc0*/  FMNMX.FTZ R0, R84, R21, !PT ;  /* 0x0000001554007209 */ /* 0x000fe40007810000 */
[----:B------:R-:W-:Y:S02]  /*abd0*/  FSEL R42, R42, -INF , !P4 ;  /* 0xff8000002a2a7808 */ /* 0x000fe40006000000 */
[----:B------:R-:W-:Y:S02]  /*abe0*/  FMNMX.FTZ R0, R85, R0, !PT ;  /* 0x0000000055007209 */ /* 0x000fe40007810000 */
[C---:B------:R-:W-:Y:S02]  /*abf0*/  ISETP.GT.AND P4, PT, R12.reuse, 0x28, P2 ;  /* 0x000000280c00780c */ /* 0x040fe40001784270 */
[----:B------:R-:W-:Y:S01]  /*ac00*/  ISETP.GT.AND P3, PT, R12, 0x30, P2 ;  /* 0x000000300c00780c */ /* 0x000fe20001764270 */
[----:B------:R-:W0:Y:S01]  /*ac10*/  SHFL.BFLY PT, R21, R0, 0x2, 0x1f ;  /* 0x0c401f0000157f89 */ /* 0x000e2200000e0000 */
[----:B------:R-:W-:-:S02]  /*ac20*/  ISETP.LT.OR P4, PT, R10, 0x29, P4 ;  /* 0x000000290a00780c */ /* 0x000fc40002781670 */
[----:B------:R-:W-:Y:S02]  /*ac30*/  ISETP.LT.OR P3, PT, R10, 0x31, P3 ;  /* 0x000000310a00780c */ /* 0x000fe40001f61670 */
[----:B------:R-:W-:Y:S02]  /*ac40*/  FSEL R46, R46, -INF , !P4 ;  /* 0xff8000002e2e7808 */ /* 0x000fe40006000000 */
[----:B------:R-:W-:Y:S02]  /*ac50*/  ISETP.GT.AND P4, PT, R12, 0x29, P2 ;  /* 0x000000290c00780c */ /* 0x000fe40001784270 */
[----:B------:R-:W-:Y:S02]  /*ac60*/  FSEL R50, R50, -INF , !P3 ;  /* 0xff80000032327808 */ /* 0x000fe40005800000 */
[----:B------:R-:W-:Y:S02]  /*ac70*/  ISETP.LT.OR P4, PT, R10, 0x2a, P4 ;  /* 0x0000002a0a00780c */ /* 0x000fe40002781670 */
[----:B------:R-:W-:-:S02]  /*ac80*/  ISETP.GT.AND P3, PT, R12, 0x38, P2 ;  /* 0x000000380c00780c */ /* 0x000fc40001764270 */
[----:B------:R-:W-:Y:S02]  /*ac90*/  FSEL R47, R47, -INF , !P4 ;  /* 0xff8000002f2f7808 */ /* 0x000fe40006000000 */
[----:B------:R-:W-:Y:S02]  /*aca0*/  ISETP.GT.AND P4, PT, R12, 0x31, P2 ;  /* 0x000000310c00780c */ /* 0x000fe40001784270 */
[C---:B------:R-:W-:Y:S02]  /*acb0*/  ISETP.LT.OR P3, PT, R10.reuse, 0x39, P3 ;  /* 0x000000390a00780c */ /* 0x040fe40001f61670 */
[----:B------:R-:W-:Y:S02]  /*acc0*/  ISETP.LT.OR P4, PT, R10, 0x32, P4 ;  /* 0x000000320a00780c */ /* 0x000fe40002781670 */
[----:B------:R-:W-:Y:S02]  /*acd0*/  FSEL R54, R54, -INF , !P3 ;  /* 0xff80000036367808 */ /* 0x000fe40005800000 */
[----:B0-----:R-:W-:-:S02]  /*ace0*/  FMNMX.FTZ R21, R0, R21, !PT ;  /* 0x0000001500157209 */ /* 0x001fc40007810000 */
[----:B------:R-:W-:Y:S02]  /*acf0*/  FSEL R51, R51, -INF , !P4 ;  /* 0xff80000033337808 */ /* 0x000fe40006000000 */
[C---:B------:R-:W-:Y:S01]  /*ad00*/  ISETP.GT.AND P4, PT, R12.reuse, 0x39, P2 ;  /* 0x000000390c00780c */ /* 0x040fe20001784270 */
[----:B------:R-:W0:Y:S01]  /*ad10*/  SHFL.BFLY PT, R2, R21, 0x1, 0x1f ;  /* 0x0c201f0015027f89 */ /* 0x000e2200000e0000 */
[----:B------:R-:W-:Y:S02]  /*ad20*/  ISETP.GT.AND P3, PT, R12, 0x40, P2 ;  /* 0x000000400c00780c */ /* 0x000fe40001764270 */
[C---:B------:R-:W-:Y:S02]  /*ad30*/  ISETP.LT.OR P4, PT, R10.reuse, 0x3a, P4 ;  /* 0x0000003a0a00780c */ /* 0x040fe40002781670 */
[----:B------:R-:W-:Y:S02]  /*ad40*/  ISETP.LT.OR P3, PT, R10, 0x41, P3 ;  /* 0x000000410a00780c */ /* 0x000fe40001f61670 */
[----:B------:R-:W-:-:S02]  /*ad50*/  FSEL R55, R55, -INF , !P4 ;  /* 0xff80000037377808 */ /* 0x000fc40006000000 */
[----:B------:R-:W-:Y:S02]  /*ad60*/  ISETP.GT.AND P4, PT, R12, 0x41, P2 ;  /* 0x000000410c00780c */ /* 0x000fe40001784270 */
[----:B------:R-:W-:Y:S02]  /*ad70*/  FSEL R58, R58, -INF , !P3 ;  /* 0xff8000003a3a7808 */ /* 0x000fe40005800000 */
[----:B------:R-:W-:Y:S02]  /*ad80*/  ISETP.GT.AND P3, PT, R12, 0x48, P2 ;  /* 0x000000480c00780c */ /* 0x000fe40001764270 */
[C---:B------:R-:W-:Y:S02]  /*ad90*/  ISETP.LT.OR P4, PT, R10.reuse, 0x42, P4 ;  /* 0x000000420a00780c */ /* 0x040fe40002781670 */
[----:B------:R-:W-:Y:S02]  /*ada0*/  ISETP.LT.OR P3, PT, R10, 0x49, P3 ;  /* 0x000000490a00780c */ /* 0x000fe40001f61670 */
[----:B------:R-:W-:-:S02]  /*adb0*/  FSEL R59, R59, -INF , !P4 ;  /* 0xff8000003b3b7808 */ /* 0x000fc40006000000 */
[----:B------:R-:W-:Y:S02]  /*adc0*/  ISETP.GT.AND P4, PT, R12, 0x49, P2 ;  /* 0x000000490c00780c */ /* 0x000fe40001784270 */
[----:B------:R-:W-:Y:S02]  /*add0*/  FSEL R62, R62, -INF , !P3 ;  /* 0xff8000003e3e7808 */ /* 0x000fe40005800000 */
[----:B0-----:R-:W-:Y:S02]  /*ade0*/  FMNMX.FTZ R2, R21, R2, !PT ;  /* 0x0000000215027209 */ /* 0x001fe40007810000 */
[----:B------:R-:W-:Y:S02]  /*adf0*/  ISETP.GT.AND P3, PT, R12, 0x50, P2 ;  /* 0x000000500c00780c */ /* 0x000fe40001764270 */
[C---:B------:R-:W-:Y:S01]  /*ae00*/  FSETP.NEU.FTZ.AND P6, PT, R2.reuse, -INF , PT ;  /* 0xff8000000200780b */ /* 0x040fe20003fdd000 */
[----:B------:R-:W-:Y:S01]  /*ae10*/  FMUL.FTZ R0, R2, UR22 ;  /* 0x0000001602007c20 */ /* 0x000fe20008410000 */
[----:B------:R-:W-:-:S02]  /*ae20*/  ISETP.LT.OR P4, PT, R10, 0x4a, P4 ;  /* 0x0000004a0a00780c */ /* 0x000fc40002781670 */
[----:B------:R-:W-:Y:S02]  /*ae30*/  ISETP.LT.OR P3, PT, R10, 0x51, P3 ;  /* 0x000000510a00780c */ /* 0x000fe40001f61670 */
[----:B------:R-:W-:Y:S02]  /*ae40*/  FSEL R0, R0, RZ, P6 ;  /* 0x000000ff00007208 */ /* 0x000fe40003000000 */
[----:B------:R-:W-:Y:S02]  /*ae50*/  FSEL R63, R63, -INF , !P4 ;  /* 0xff8000003f3f7808 */ /* 0x000fe40006000000 */
[----:B------:R-:W-:Y:S01]  /*ae60*/  ISETP.GT.AND P4, PT, R12, 0x51, P2 ;  /* 0x000000510c00780c */ /* 0x000fe20001784270 */
[--C-:B------:R-:W-:Y:S01]  /*ae70*/  FFMA.FTZ R148, R25, UR22, -R0.reuse ;  /* 0x0000001619947c23 */ /* 0x100fe20008010800 */
[--C-:B------:R-:W-:Y:S01]  /*ae80*/  FFMA.FTZ R25, R29, UR22, -R0.reuse ;  /* 0x000000161d197c23 */ /* 0x100fe20008010800 */
        /* <DEDUP_REMOVED lines=8> */
[----:B------:R-:W-:Y:S01]  /*af10*/  MUFU.EX2 R21, R21 ;  /* 0x0000001500157308 */ /* 0x000fe20000000800 */
[----:B------:R-:W-:Y:S01]  /*af20*/  FMNMX.FTZ R33, R31, R14, !PT ;  /* 0x0000000e1f217209 */ /* 0x000fe20007810000 */
[--C-:B------:R-:W-:Y:S01]  /*af30*/  FFMA.FTZ R146, R36, UR22, -R0.reuse ;  /* 0x0000001624927c23 */ /* 0x100fe20008010800 */
[----:B------:R-:W-:Y:S01]  /*af40*/  ISETP.LT.OR P4, PT, R10, 0x52, P4 ;  /* 0x000000520a00780c */ /* 0x000fe20002781670 */
        /* <DEDUP_REMOVED lines=27> */
[----:B------:R-:W-:Y:S01]  /*b100*/  ISETP.LT.OR P3, PT, R10, 0x61, P3 ;  /* 0x000000610a00780c */ /* 0x000fe20001f61670 */
[----:B------:R-:W-:Y:S01]  /*b110*/  FFMA.FTZ R85, R85, UR22, -R0 ;  /* 0x0000001655557c23 */ /* 0x000fe20008010800 */
[----:B------:R-:W-:Y:S01]  /*b120*/  FMNMX.FTZ R41, R47, R14, !PT ;  /* 0x0000000e2f297209 */ /* 0x000fe20007810000 */
[----:B------:R-:W-:Y:S01]  /*b130*/  MUFU.EX2 R148, R148 ;  /* 0x0000009400947308 */ /* 0x000fe20000000800 */
[----:B------:R-:W-:-:S02]  /*b140*/  FSEL R71, R71, -INF , !P4 ;  /* 0xff80000047477808 */ /* 0x000fc40006000000 */
[----:B------:R-:W-:Y:S01]  /*b150*/  FMNMX.FTZ R14, R50, R41, !PT ;  /* 0x00000029320e7209 */ /* 0x000fe20007810000 */
[----:B------:R-:W-:Y:S01]  /*b160*/  FFMA.FTZ R41, R45, UR22, -R0 ;  /* 0x000000162d297c23 */ /* 0x000fe20008010800 */
[----:B------:R-:W-:Y:S02]  /*b170*/  ISETP.GT.AND P4, PT, R12, 0x61, P2 ;  /* 0x000000610c00780c */ /* 0x000fe40001784270 */
[----:B------:R-:W-:Y:S01]  /*b180*/  FMNMX.FTZ R45, R51, R14, !PT ;  /* 0x0000000e332d7209 */ /* 0x000fe20007810000 */
[----:B------:R-:W-:Y:S01]  /*b190*/  MUFU.EX2 R150, R150 ;  /* 0x0000009600967308 */ /* 0x000fe20000000800 */
[----:B------:R-:W-:Y:S02]  /*b1a0*/  FSEL R74, R74, -INF , !P3 ;  /* 0xff8000004a4a7808 */ /* 0x000fe40005800000 */
[----:B------:R-:W-:Y:S02]  /*b1b0*/  FMNMX.FTZ R14, R54, R45, !PT ;  /* 0x0000002d360e7209 */ /* 0x000fe40007810000 */
[----:B------:R-:W-:-:S02]  /*b1c0*/  ISETP.GT.AND P3, PT, R12, 0x68, P2 ;  /* 0x000000680c00780c */ /* 0x000fc40001764270 */
[----:B------:R-:W-:Y:S01]  /*b1d0*/  FMNMX.FTZ R45, R55, R14, !PT ;  /* 0x0000000e372d7209 */ /* 0x000fe20007810000 */
[----:B------:R-:W-:Y:S01]  /*b1e0*/  MUFU.EX2 R25, R25 ;  /* 0x0000001900197308 */ /* 0x000fe20000000800 */
[----:B------:R-:W-:Y:S02]  /*b1f0*/  ISETP.LT.OR P4, PT, R10, 0x62, P4 ;  /* 0x000000620a00780c */ /* 0x000fe40002781670 */
[----:B------:R-:W-:Y:S01]  /*b200*/  FMNMX.FTZ R14, R58, R45, !PT ;  /* 0x0000002d3a0e7209 */ /* 0x000fe20007810000 */
[----:B------:R-:W-:Y:S01]  /*b210*/  FFMA.FTZ R45, R49, UR22, -R0 ;  /* 0x00000016312d7c23 */ /* 0x000fe20008010800 */
[----:B------:R-:W-:Y:S02]  /*b220*/  ISETP.LT.OR P3, PT, R10, 0x69, P3 ;  /* 0x000000690a00780c */ /* 0x000fe40001f61670 */
[----:B------:R-:W-:Y:S01]  /*b230*/  FMNMX.FTZ R49, R59, R14, !PT ;  /* 0x0000000e3b317209 */ /* 0x000fe20007810000 */
[----:B------:R-:W-:Y:S01]  /*b240*/  MUFU.EX2 R144, R144 ;  /* 0x0000009000907308 */ /* 0x000fe20000000800 */
[----:B------:R-:W-:-:S02]  /*b250*/  FSEL R75, R75, -INF , !P4 ;  /* 0xff8000004b4b7808 */ /* 0x000fc40006000000 */
[----:B------:R-:W-:Y:S02]  /*b260*/  FMNMX.FTZ R14, R62, R49, !PT ;  /* 0x000000313e0e7209 */ /* 0x000fe40007810000 */
[----:B------:R-:W-:Y:S02]  /*b270*/  ISETP.GT.AND P4, PT, R12, 0x69, P2 ;  /* 0x000000690c00780c */ /* 0x000fe40001784270 */
        /* <DEDUP_REMOVED lines=8> */
[----:B------:R-:W-:Y:S02]  /*b300*/  ISETP.LT.OR P4, PT, R10, 0x6a, P4 ;  /* 0x0000006a0a00780c */ /* 0x000fe40002781670 */
[----:B------:R-:W-:Y:S02]  /*b310*/  FMNMX.FTZ R14, R70, R53, !PT ;  /* 0x00000035460e7209 */ /* 0x000fe40007810000 */
[----:B------:R-:W-:Y:S02]  /*b320*/  ISETP.LT.OR P3, PT, R10, 0x71, P3 ;  /* 0x000000710a00780c */ /* 0x000fe40001f61670 */
        /* <DEDUP_REMOVED lines=11> */
[----:B------:R-:W-:Y:S01]  /*b3e0*/  ISETP.LT.OR P4, PT, R10, 0x72, P4 ;  /* 0x000000720a00780c */ /* 0x000fe20002781670 */
[----:B------:R-:W-:Y:S01]  /*b3f0*/  MUFU.EX2 R37, R37 ;  /* 0x0000002500257308 */ /* 0x000fe20000000800 */
[----:B------:R-:W-:Y:S02]  /*b400*/  FMNMX.FTZ R57, R79, R14, !PT ;  /* 0x0000000e4f397209 */ /* 0x000fe40007810000 */
[----:B------:R-:W-:Y:S02]  /*b410*/  ISETP.GT.AND P2, PT, R12, 0x79, P2 ;  /* 0x000000790c00780c */ /* 0x000fe40001744270 */
[----:B------:R-:W-:Y:S02]  /*b420*/  ISETP.LT.OR P3, PT, R10, 0x79, P3 ;  /* 0x000000790a00780c */ /* 0x000fe40001f61670 */
[----:B------:R-:W-:Y:S01]  /*b430*/  FSEL R83, R83, -INF , !P4 ;  /* 0xff80000053537808 */ /* 0x000fe20006000000 */
[----:B------:R-:W-:Y:S01]  /*b440*/  MUFU.EX2 R142, R142 ;  /* 0x0000008e008e7308 */ /* 0x000fe20000000800 */
[----:B------:R-:W-:Y:S01]  /*b450*/  FMNMX.FTZ R12, R82, R57, !PT ;  /* 0x00000039520c7209 */ /* 0x000fe20007810000 */
[----:B------:R-:W-:Y:S01]  /*b460*/  FFMA.FTZ R57, R61, UR22, -R0 ;  /* 0x000000163d397c23 */ /* 0x000fe20008010800 */
[----:B------:R-:W-:-:S02]  /*b470*/  ISETP.LT.OR P2, PT, R10, 0x7a, P2 ;  /* 0x0000007a0a00780c */ /* 0x000fc40001741670 */
[----:B------:R-:W-:Y:S02]  /*b480*/  FSEL R86, R86, -INF , !P3 ;  /* 0xff80000056567808 */ /* 0x000fe40005800000 */
[----:B------:R-:W-:Y:S01]  /*b490*/  FMNMX.FTZ R61, R83, R12, !PT ;  /* 0x0000000c533d7209 */ /* 0x000fe20007810000 */
[----:B------:R-:W-:Y:S01]  /*b4a0*/  MUFU.EX2 R41, R41 ;  /* 0x0000002900297308 */ /* 0x000fe20000000800 */
        /* <DEDUP_REMOVED lines=59> */
[--C-:B------:R-:W-:Y:S01]  /*b860*/  FFMA.FTZ R26, R43, UR22, -R40.reuse ;  /* 0x000000162b1a7c23 */ /* 0x100fe20008010828 */
        /* <DEDUP_REMOVED lines=18> */
[--C-:B------:R-:W-:Y:S01]  /*b990*/  FFMA.FTZ R131, R70, UR22, -R40.reuse ;  /* 0x0000001646837c23 */ /* 0x100fe20008010828 */
        /* <DEDUP_REMOVED lines=15> */
[----:B------:R-:W-:Y:S01]  /*ba90*/  FFMA.FTZ R86, R86, UR22, -R40 ;  /* 0x0000001656567c23 */ /* 0x000fe20008010828 */
[----:B------:R-:W-:-:S02]  /*baa0*/  IMAD.U32 R27, RZ, RZ, UR21 ;  /* 0x00000015ff1b7e24 */ /* 0x000fc4000f8e00ff */
[----:B------:R-:W-:Y:S01]  /*bab0*/  FADD.FTZ R6, R12, R5 ;  /* 0x000000050c067221 */ /* 0x000fe20000010000 */
[----:B------:R-:W-:Y:S01]  /*bac0*/  FADD.FTZ R7, R45, R38 ;  /* 0x000000262d077221 */ /* 0x000fe20000010000 */
[----:B------:R-:W-:Y:S01]  /*bad0*/  FFMA.FTZ R38, R67, UR22, -R40 ;  /* 0x0000001643267c23 */ /* 0x000fe20008010828 */
[----:B------:R-:W0:Y:S01]  /*bae0*/  MUFU.EX2 R20, R20 ;  /* 0x0000001400147308 */ /* 0x000e220000000800 */
[----:B------:R-:W-:Y:S01]  /*baf0*/  FADD.FTZ R5, R151, R6 ;  /* 0x0000000697057221 */ /* 0x000fe20000010000 */
[----:B------:R-:W-:Y:S01]  /*bb00*/  FADD.FTZ R42, R138, R7 ;  /* 0x000000078a2a7221 */ /* 0x000fe20000010000 */
[----:B------:R-:W-:Y:S01]  /*bb10*/  @!P1 LEA R27, R27, UR45, 0x3 ;  /* 0x0000002d1b1b9c11 */ /* 0x000fe2000f8e18ff */
[----:B------:R-:W-:Y:S01]  /*bb20*/  UMOV UR21, UR39 ;  /* 0x0000002700157c82 */ /* 0x000fe20008000000 */
[----:B-1----:R-:W-:Y:S01]  /*bb30*/  FADD.FTZ R6, R14, R5 ;  /* 0x000000050e067221 */ /* 0x002fe20000010000 */
[----:B------:R-:W-:Y:S01]  /*bb40*/  FADD.FTZ R7, R49, R42 ;  /* 0x0000002a31077221 */ /* 0x000fe20000010000 */
[----:B------:R-:W-:Y:S01]  /*bb50*/  FFMA.FTZ R42, R71, UR22, -R40 ;  /* 0x00000016472a7c23 */ /* 0x000fe20008010828 */
[----:B------:R-:W1:Y:S01]  /*bb60*/  MUFU.EX2 R147, R147 ;  /* 0x0000009300937308 */ /* 0x000e620000000800 */
[----:B--2---:R-:W-:Y:S01]  /*bb70*/  FADD.FTZ R5, R145, R6 ;  /* 0x0000000691057221 */ /* 0x004fe20000010000 */
[----:B------:R-:W-:Y:S01]  /*bb80*/  FADD.FTZ R44, R132, R7 ;  /* 0x00000007842c7221 */ /* 0x000fe20000010000 */
[----:B------:R-:W-:Y:S01]  /*bb90*/  FFMA.FTZ R40, R87, UR22, -R40 ;  /* 0x0000001657287c23 */ /* 0x000fe20008010828 */
[----:B------:R-:W-:Y:S01]  /*bba0*/  ISETP.GT.AND P2, PT, R3, UR43, PT ;  /* 0x0000002b03007c0c */ /* 0x000fe2000bf44270 */
[----:B------:R-:W-:-:S02]  /*bbb0*/  @!P1 VIADD R27, R27, 0x16860 ;  /* 0x000168601b1b9836 */ /* 0x000fc40000000000 */
[----:B------:R-:W-:Y:S01]  /*bbc0*/  FADD.FTZ R7, R53, R44 ;  /* 0x0000002c35077221 */ /* 0x000fe20000010000 */
[----:B------:R-:W-:Y:S01]  /*bbd0*/  F2FP.BF16.F32.PACK_AB R148, R148, R21 ;  /* 0x000000159494723e */ /* 0x000fe200000010ff */
[----:B------:R-:W2:Y:S01]  /*bbe0*/  MUFU.EX2 R24, R24 ;  /* 0x0000001800187308 */ /* 0x000ea20000000800 */
[----:B0-----:R-:W-:Y:S01]  /*bbf0*/  FADD.FTZ R6, R20, R5 ;  /* 0x0000000514067221 */ /* 0x001fe20000010000 */
[----:B------:R-:W-:Y:S01]  /*bc00*/  FADD.FTZ R44, R134, R7 ;  /* 0x00000007862c7221 */ /* 0x000fe20000010000 */
[----:B------:R-:W-:Y:S01]  /*bc10*/  @!P1 PRMT R27, RZ, 0x654, R27 ;  /* 0x00000654ff1b9816 */ /* 0x000fe2000000001b */
[----:B------:R-:W-:Y:S01]  /*bc20*/  VIADD R3, R3, 0xffffffff ;  /* 0xffffffff03037836 */ /* 0x000fe20000000000 */
[----:B------:R-:W-:Y:S01]  /*bc30*/  F2FP.BF16.F32.PACK_AB R150, R25, R150 ;  /* 0x000000961996723e */ /* 0x000fe200000010ff */
[----:B------:R-:W-:Y:S01]  /*bc40*/  FADD.FTZ R7, R57, R44 ;  /* 0x0000002c39077221 */ /* 0x000fe20000010000 */
[----:B------:R0:W-:Y:S01]  /*bc50*/  @!P1 SYNCS.ARRIVE.TRANS64.RED.A1T0 RZ, [R27+URZ], RZ ;  /* 0x000000ff1bff99a7 */ /* 0x0001e2000810043f */
[----:B------:R-:W3:Y:S01]  /*bc60*/  MUFU.EX2 R141, R141 ;  /* 0x0000008d008d7308 */ /* 0x000ee20000000800 */
        /* <DEDUP_REMOVED lines=8> */
[----:B--2---:R-:W-:Y:S01]  /*bcf0*/  FADD.FTZ R6, R24, R5 ;  /* 0x0000000518067221 */ /* 0x004fe20000010000 */
[----:B------:R-:W-:Y:S01]  /*bd00*/  F2FP.BF16.F32.PACK_AB R142, R41, R142 ;  /* 0x0000008e298e723e */ /* 0x000fe200000010ff */
[----:B------:R-:W-:Y:S01]  /*bd10*/  FMUL.FTZ R95, R95, R10 ;  /* 0x0000000a5f5f7220 */ /* 0x000fe20000410000 */
[----:B------:R-:W-:Y:S01]  /*bd20*/  F2FP.BF16.F32.PACK_AB R136, R45, R136 ;  /* 0x000000882d88723e */ /* 0x000fe200000010ff */
[----:B------:R-:W-:Y:S01]  /*bd30*/  FMUL.FTZ R98, R98, R10 ;  /* 0x0000000a62627220 */ /* 0x000fe20000410000 */
[----:B------:R-:W-:Y:S01]  /*bd40*/  F2FP.BF16.F32.PACK_AB R138, R49, R138 ;  /* 0x0000008a318a723e */ /* 0x000fe200000010ff */
[----:B------:R-:W-:Y:S01]  /*bd50*/  FMUL.FTZ R99, R99, R10 ;  /* 0x0000000a63637220 */ /* 0x000fe20000410000 */
[----:B------:R-:W2:Y:S01]  /*bd60*/  MUFU.EX2 R128, R128 ;  /* 0x0000008000807308 */ /* 0x000ea20000000800 */
[----:B---3--:R-:W-:Y:S01]  /*bd70*/  FADD.FTZ R5, R141, R6 ;  /* 0x000000068d057221 */ /* 0x008fe20000010000 */
[----:B------:R-:W-:Y:S01]  /*bd80*/  F2FP.BF16.F32.PACK_AB R132, R53, R132 ;  /* 0x000000843584723e */ /* 0x000fe200000010ff */
[----:B------:R-:W-:Y:S01]  /*bd90*/  FMUL.FTZ R102, R102, R10 ;  /* 0x0000000a66667220 */ /* 0x000fe20000410000 */
[----:B------:R-:W-:Y:S01]  /*bda0*/  F2FP.BF16.F32.PACK_AB R134, R57, R134 ;  /* 0x000000863986723e */ /* 0x000fe200000010ff */
[-C--:B------:R-:W-:Y:S01]  /*bdb0*/  FMUL.FTZ R103, R103, R10.reuse ;  /* 0x0000000a67677220 */ /* 0x080fe20000410000 */
[----:B------:R-:W-:Y:S01]  /*bdc0*/  F2FP.BF16.F32.PACK_AB R149, R12, R149 ;  /* 0x000000950c95723e */ /* 0x000fe200000010ff */
[-C--:B------:R-:W-:Y:S01]  /*bdd0*/  FMUL.FTZ R106, R106, R10.reuse ;  /* 0x0000000a6a6a7220 */ /* 0x080fe20000410000 */
[----:B------:R-:W3:Y:S01]  /*bde0*/  MUFU.EX2 R143, R143 ;  /* 0x0000008f008f7308 */ /* 0x000ee20000000800 */
[----:B-1----:R-:W-:Y:S01]  /*bdf0*/  FADD.FTZ R6, R26, R5 ;  /* 0x000000051a067221 */ /* 0x002fe20000010000 */
[----:B------:R-:W-:Y:S01]  /*be00*/  F2FP.BF16.F32.PACK_AB R151, R14, R151 ;  /* 0x000000970e97723e */ /* 0x000fe200000010ff */
[-C--:B------:R-:W-:Y:S01]  /*be10*/  FMUL.FTZ R107, R107, R10.reuse ;  /* 0x0000000a6b6b7220 */ /* 0x080fe20000410000 */
[----:B------:R-:W-:Y:S01]  /*be20*/  F2FP.BF16.F32.PACK_AB R145, R20, R145 ;  /* 0x000000911491723e */ /* 0x000fe200000010ff */
[-C--:B------:R-:W-:Y:S01]  /*be30*/  FMUL.FTZ R110, R110, R10.reuse ;  /* 0x0000000a6e6e7220 */ /* 0x080fe20000410000 */
[----:B------:R-:W-:Y:S01]  /*be40*/  F2FP.BF16.F32.PACK_AB R147, R24, R147 ;  /* 0x000000931893723e */ /* 0x000fe200000010ff */
[-C--:B------:R-:W-:Y:S01]  /*be50*/  FMUL.FTZ R111, R111, R10.reuse ;  /* 0x0000000a6f6f7220 */ /* 0x080fe20000410000 */
[----:B------:R-:W1:Y:S01]  /*be60*/  MUFU.EX2 R61, R61 ;  /* 0x0000003d003d7308 */ /* 0x000e620000000800 */
[----:B--2---:R-:W-:Y:S01]  /*be70*/  FADD.FTZ R44, R128, R7 ;  /* 0x00000007802c7221 */ /* 0x004fe20000010000 */
[----:B------:R-:W-:Y:S01]  /*be80*/  F2FP.BF16.F32.PACK_AB R141, R26, R141 ;  /* 0x0000008d1a8d723e */ /* 0x000fe200000010ff */
[-C--:B------:R-:W-:Y:S01]  /*be90*/  FMUL.FTZ R114, R114, R10.reuse ;  /* 0x0000000a72727220 */ /* 0x080fe20000410000 */
[-C--:B------:R-:W-:Y:S01]  /*bea0*/  FMUL.FTZ R115, R115, R10.reuse ;  /* 0x0000000a73737220 */ /* 0x080fe20000410000 */
[-C--:B------:R-:W-:Y:S01]  /*beb0*/  FMUL.FTZ R118, R118, R10.reuse ;  /* 0x0000000a76767220 */ /* 0x080fe20000410000 */
[----:B------:R-:W-:Y:S01]  /*bec0*/  FMUL.FTZ R119, R119, R10 ;  /* 0x0000000a77777220 */ /* 0x000fe20000410000 */
[----:B------:R-:W-:Y:S01]  /*bed0*/  IMAD.MOV.U32 R8, RZ, RZ, R2 ;  /* 0x000000ffff087224 */ /* 0x000fe200078e0002 */
        /* <DEDUP_REMOVED lines=75> */
[----:B------:R-:W-:-:S06]  /*c390*/  IMAD.MOV.U32 R7, RZ, RZ, R0 ;  /* 0x000000ffff077224 */ /* 0x000fcc00078e0000 */
[----:B------:R-:W2:Y:S01]  /*c3a0*/  MUFU.EX2 R40, R40 ;  /* 0x0000002800287308 */ /* 0x000ea20000000800 */
[----:B---3--:R-:W-:Y:S01]  /*c3b0*/  FADD.FTZ R44, R123, R44 ;  /* 0x0000002c7b2c7221 */ /* 0x008fe20000010000 */
[C---:B-1----:R-:W-:Y:S01]  /*c3c0*/  FADD.FTZ R6, R81.reuse, R6 ;  /* 0x0000000651067221 */ /* 0x042fe20000010000 */
[----:B------:R-:W-:Y:S02]  /*c3d0*/  F2FP.BF16.F32.PACK_AB R122, R81, R122 ;  /* 0x0000007a517a723e */ /* 0x000fe400000010ff */
[C---:B--2---:R-:W-:Y:S01]  /*c3e0*/  FADD.FTZ R5, R40.reuse, R44 ;  /* 0x0000002c28057221 */ /* 0x044fe20000010000 */
[----:B------:R-:W-:Y:S01]  /*c3f0*/  F2FP.BF16.F32.PACK_AB R123, R40, R123 ;  /* 0x0000007b287b723e */ /* 0x000fe200000010ff */
[----:B0-----:R-:W-:Y:S06]  /*c400*/  @P2 BRA `(.L_x_916) ;  /* 0xffffffd000dc2947 */ /* 0x001fec000383ffff */
.L_x_899:
[----:B------:R-:W-:Y:S06]  /*c410*/  BAR.ARV 0x8, 0x1a0 ;  /* 0x0206800000007b1d */ /* 0x000fec0000002000 */
[----:B------:R-:W-:Y:S05]  /*c420*/  @!P0 BRA `(.L_x_917) ;  /* 0x0000000000048947 */ /* 0x000fea0003800000 */
[----:B------:R-:W-:Y:S01]  /*c430*/  BPT.TRAP 0x1 ;  /* 0x000000040000795c */ /* 0x000fe20000300000 */
.L_x_917:
[----:B------:R-:W-:Y:S01]  /*c440*/  ULEA UR5, UR39, UR45, 0x3 ;  /* 0x0000002d27057291 */ /* 0x000fe2000f8e183f */
[----:B------:R-:W-:-:S05]  /*c450*/  IMAD.U32 R3, RZ, RZ, UR38 ;  /* 0x00000026ff037e24 */ /* 0x000fca000f8e00ff */
[----:B------:R-:W-:-:S04]  /*c460*/  SHF.L.U32 R3, R3, 0x1f, RZ ;  /* 0x0000001f03037819 */ /* 0x000fc800000006ff */
[----:B------:R0:W1:Y:S01]  /*c470*/  SYNCS.PHASECHK.TRANS64.TRYWAIT P2, [UR5+0x16850], R3 ;  /* 0x01685003ff0075a7 */ /* 0x0000620008040145 */
[----:B------:R-:W-:Y:S05]  /*c480*/  @!P0 BRA `(.L_x_918) ;  /* 0x0000000000048947 */ /* 0x000fea0003800000 */
[----:B------:R-:W-:Y:S01]  /*c490*/  BPT.TRAP 0x1 ;  /* 0x000000040000795c */ /* 0x000fe20000300000 */
.L_x_918:
[----:B-1----:R-:W-:Y:S05]  /*c4a0*/  @P2 BRA `(.L_x_919) ;  /* 0x0000000000082947 */ /* 0x002fea0003800000 */
[----:B------:R-:W1:Y:S02]  /*c4b0*/  SYNCS.PHASECHK.TRANS64.TRYWAIT P0, [UR5+0x16850], R3 ;  /* 0x01685003ff0075a7 */ /* 0x000e640008000145 */
[----:B-1----:R-:W-:Y:S05]  /*c4c0*/  @!P0 BRA `(.L_x_920) ;  /* 0x0000006800488947 */ /* 0x002fea0003800000 */
.L_x_919:
[----:B------:R-:W-:Y:S01]  /*c4d0*/  UIADD3 UR45, UR45, 0x400, URZ ;  /* 0x000004002d2d7890 */ /* 0x000fe2000fffe03f */
[----:B------:R-:W-:Y:S01]  /*c4e0*/  WARPGROUP.ARRIVE ;  /* 0x00000000000079c5 */ /* 0x000fe20000000000 */
[----:B------:R-:W-:Y:S01]  /*c4f0*/  UMOV UR7, 0x40000040 ;  /* 0x4000004000077882 */ /* 0x000fe20000000000 */
[----:B-1----:R-:W1:Y:S01]  /*c500*/  SHFL.BFLY PT, R4, R5, 0x2, 0x1f ;  /* 0x0c401f0005047f89 */ /* 0x002e6200000e0000 */
[----:B------:R-:W-:Y:S01]  /*c510*/  USHF.R.U32.HI UR45, URZ, 0x4, UR45 ;  /* 0x000000043f2d7899 */ /* 0x000fe2000801162d */
[----:B------:R-:W-:Y:S01]  /*c520*/  IMAD.U32 R11, RZ, RZ, UR5 ;  /* 0x00000005ff0b7e24 */ /* 0x000fe2000f8e00ff */
[----:B------:R-:W-:Y:S01]  /*c530*/  UIADD3 UR37, UR37, 0x1, URZ ;  /* 0x0000000125257890 */ /* 0x000fe2000fffe03f */
[----:B0-----:R-:W0:Y:S01]  /*c540*/  SHFL.BFLY PT, R3, R6, 0x2, 0x1f ;  /* 0x0c401f0006037f89 */ /* 0x001e2200000e0000 */
        /* <DEDUP_REMOVED lines=13> */
[----:B0-----:R-:W-:-:S02]  /*c620*/  FADD.FTZ R3, R3, R6 ;  /* 0x0000000603037221 */ /* 0x001fc40000010000 */
[----:B------:R-:W0:Y:S04]  /*c630*/  SHFL.BFLY PT, R8, R7, 0x1, 0x1f ;  /* 0x0c201f0007087f89 */ /* 0x000e2800000e0000 */
[----:B------:R-:W1:Y:S01]  /*c640*/  SHFL.BFLY PT, R4, R3, 0x1, 0x1f ;  /* 0x0c201f0003047f89 */ /* 0x000e6200000e0000 */
[----:B0-----:R-:W-:Y:S01]  /*c650*/  FADD.FTZ R10, R7, R8 ;  /* 0x00000008070a7221 */ /* 0x001fe20000010000 */
[----:B------:R-:W-:Y:S02]  /*c660*/  IMAD.MOV.U32 R7, RZ, RZ, RZ ;  /* 0x000000ffff077224 */ /* 0x000fe400078e00ff */
[----:B-1----:R-:W-:Y:S02]  /*c670*/  FADD.FTZ R9, R3, R4 ;  /* 0x0000000403097221 */ /* 0x002fe40000010000 */
[----:B------:R-:W-:Y:S01]  /*c680*/  FSETP.NE.FTZ.AND P2, PT, R10, RZ, PT ;  /* 0x000000ff0a00720b */ /* 0x000fe20003f55000 */
[----:B------:R-:W-:-:S02]  /*c690*/  IMAD.MOV.U32 R4, RZ, RZ, RZ ;  /* 0x000000ffff047224 */ /* 0x000fc400078e00ff */
[----:B------:R-:W-:Y:S01]  /*c6a0*/  IMAD.MOV.U32 R3, RZ, RZ, -0x800000 ;  /* 0xff800000ff037424 */ /* 0x000fe200078e00ff */
[----:B------:R-:W-:-:S09]  /*c6b0*/  FSETP.NE.FTZ.AND P0, PT, R9, RZ, PT ;  /* 0x000000ff0900720b */ /* 0x000fd20003f15000 */
[----:B------:R-:W0:Y:S01]  /*c6c0*/  @P2 MUFU.LG2 R8, R10 ;  /* 0x0000000a00082308 */ /* 0x000e220000000c00 */
[----:B------:R-:W-:-:S03]  /*c6d0*/  @P2 FMUL.FTZ R12, R12, 0.69314718246459960938 ;  /* 0x3f3172180c0c2820 */ /* 0x000fc60000410000 */
[----:B------:R-:W-:-:S04]  /*c6e0*/  @P0 FMUL.FTZ R5, R5, 0.69314718246459960938 ;  /* 0x3f31721805050820 */ /* 0x000fc80000410000 */
[----:B------:R-:W-:Y:S08]  /*c6f0*/  @P0 MUFU.RCP R4, R9 ;  /* 0x0000000900040308 */ /* 0x000ff00000001000 */
[----:B------:R0:W1:Y:S08]  /*c700*/  @P0 MUFU.LG2 R6, R9 ;  /* 0x0000000900060308 */ /* 0x0000700000000c00 */
[----:B------:R-:W2:Y:S01]  /*c710*/  @P2 MUFU.RCP R7, R10 ;  /* 0x0000000a00072308 */ /* 0x000ea20000001000 */
[----:B0-----:R-:W-:Y:S01]  /*c720*/  @P2 FMUL.FTZ R9, R8, 0.69314718246459960938 ;  /* 0x3f31721808092820 */ /* 0x001fe20000410000 */
[----:B------:R-:W-:-:S02]  /*c730*/  WARPGROUP.DEPBAR.LE gsb0, 0x0 ;  /* 0x00008000000079c5 */ /* 0x000fc40000010000 */
[----:B------:R-:W-:Y:S01]  /*c740*/  WARPGROUP.ARRIVE ;  /* 0x00000000000079c5 */ /* 0x000fe20000000000 */
[----:B------:R-:W-:Y:S02]  /*c750*/  @!P1 VIADD R8, R11, 0x16860 ;  /* 0x000168600b089836 */ /* 0x000fe40000000000 */
[----:B------:R-:W-:Y:S01]  /*c760*/  @P2 FFMA.FTZ R3, R12, R0, R9 ;  /* 0x000000000c032223 */ /* 0x000fe20000010009 */
[----:B-1----:R-:W-:Y:S02]  /*c770*/  @P0 FMUL.FTZ R6, R6, 0.69314718246459960938 ;  /* 0x3f31721806060820 */ /* 0x002fe40000410000 */
[----:B------:R-:W-:Y:S01]  /*c780*/  HGMMA.64x64x16.F32.BF16 R88, R144, gdesc[UR4].tnspB, R88, gsb0 ;  /* 0x40e0000490587df0 */ /* 0x000fe20008001858 */
[----:B------:R-:W-:Y:S01]  /*c790*/  UIADD3 UR6, UR4, 0x100, URZ ;  /* 0x0000010004067890 */ /* 0x000fe2000fffe03f */
[----:B------:R-:W-:Y:S01]  /*c7a0*/  @!P1 PRMT R8, RZ, 0x654, R8 ;  /* 0x00000654ff089816 */ /* 0x000fe20000000008 */
[----:B------:R-:W-:Y:S01]  /*c7b0*/  UMOV UR7, 0x40000040 ;  /* 0x4000004000077882 */ /* 0x000fe20000000000 */
[----:B------:R-:W-:Y:S01]  /*c7c0*/  @P0 FFMA.FTZ R20, R5, R2, R6 ;  /* 0x0000000205140223 */ /* 0x000fe20000010006 */
[----:B------:R-:W-:Y:S01]  /*c7d0*/  PLOP3.LUT P0, PT, PT, PT, PT, 0x8, 0x0 ;  /* 0x000000000000781c */ /* 0x000fe20003f0e170 */
[----:B------:R-:W-:-:S02]  /*c7e0*/  WARPGROUP.DEPBAR.LE gsb0, 0x0 ;  /* 0x00008000000079c5 */ /* 0x000fc40000010000 */
        /* <DEDUP_REMOVED lines=63> */
[----:B0-----:R-:W-:-:S07]  /*cbe0*/  FMUL.FTZ R119, R119, R7 ;  /* 0x0000000777777220 */ /* 0x001fce0000410000 */
.L_x_850:
[----:B------:R-:W0:Y:S01]  /*cbf0*/  S2R R5, SR_CgaCtaId ;  /* 0x0000000000057919 */ /* 0x000e220000008800 */
[----:B------:R-:W-:Y:S01]  /*cc00*/  MOV R0, 0x400 ;  /* 0x0000040000007802 */ /* 0x000fe20000000f00 */
[----:B------:R-:W-:Y:S01]  /*cc10*/  BSSY B0, `(.L_x_921) ;  /* 0x000018e000007945 */ /* 0x000fe20003800000 */
[----:B------:R-:W-:Y:S02]  /*cc20*/  BAR.SYNC.DEFER_BLOCKING 0x5, 0x1a0 ;  /* 0x0146800000007b1d */ /* 0x000fe40000010000 */
[----:B0-----:R-:W-:-:S05]  /*cc30*/  LEA R0, R5, R0, 0x18 ;  /* 0x0000000005007211 */ /* 0x001fca00078ec0ff */
[----:B------:R-:W0:Y:S02]  /*cc40*/  LDS.128 R152, [R0+0x168d0] ;  /* 0x0168d00000987984 */ /* 0x000e240000000c00 */
[----:B0-----:R-:W-:Y:S02]  /*cc50*/  R2UR UR6, R154 ;  /* 0x000000009a0672ca */ /* 0x001fe400000e0000 */
[----:B------:R-:W-:Y:S01]  /*cc60*/  R2UR UR5, R155 ;  /* 0x000000009b0572ca */ /* 0x000fe200000e0000 */
[----:B------:R-:W-:Y:S06]  /*cc70*/  BAR.ARV 0x4, 0x1a0 ;  /* 0x0106800000007b1d */ /* 0x000fec0000002000 */
[----:B------:R-:W-:Y:S08]  /*cc80*/  @P0 BRA `(.L_x_922) ;  /* 0x0000000c00b40947 */ /* 0x000ff00003800000 */
[----:B------:R-:W2:Y:S01]  /*cc90*/  LDL R4, [R1+0x8] ;  /* 0x0000080001047983 */ /* 0x000ea20000100800 */
[----:B------:R-:W-:Y:S01]  /*cca0*/  ULDC.64 UR8, c[0x0][0xbd8] ;  /* 0x0002f60000087ab9 */ /* 0x000fe20000000a00 */
[----:B------:R-:W-:Y:S01]  /*ccb0*/  F2FP.BF16.F32.PACK_AB R112, R113, R112 ;  /* 0x000000707170723e */ /* 0x000fe200000010ff */
[----:B------:R-:W-:Y:S01]  /*ccc0*/  UISETP.NE.U32.AND UP0, UPT, UR8, URZ, UPT ;  /* 0x0000003f0800728c */ /* 0x000fe2000bf05070 */
[----:B------:R-:W0:Y:S01]  /*ccd0*/  S2R R5, SR_SWINHI ;  /* 0x0000000000057919 */ /* 0x000e220000002f00 */
[----:B------:R-:W-:Y:S02]  /*cce0*/  F2FP.BF16.F32.PACK_AB R12, R12, R27 ;  /* 0x0000001b0c0c723e */ /* 0x000fe400000010ff */
[----:B------:R-:W-:Y:S01]  /*ccf0*/  UISETP.NE.AND.EX UP0, UPT, UR9, URZ, UPT, UP0 ;  /* 0x0000003f0900728c */ /* 0x000fe2000bf05300 */
[----:B------:R-:W-:Y:S02]  /*cd00*/  F2FP.BF16.F32.PACK_AB R13, R13, R106 ;  /* 0x0000006a0d0d723e */ /* 0x000fe400000010ff */
[----:B------:R-:W-:Y:S01]  /*cd10*/  ULDC.64 UR8, c[0x0][0xbd8] ;  /* 0x0002f60000087ab9 */ /* 0x000fe20000000a00 */
[----:B------:R-:W-:Y:S01]  /*cd20*/  F2FP.BF16.F32.PACK_AB R14, R14, R21 ;  /* 0x000000150e0e723e */ /* 0x000fe200000010ff */
[----:B------:R-:W-:Y:S01]  /*cd30*/  UIMAD.WIDE UR8, UR42, 0x4, UR8 ;  /* 0x000000042a0878a5 */ /* 0x000fe2000f8e0208 */
[----:B------:R-:W-:-:S02]  /*cd40*/  F2FP.BF16.F32.PACK_AB R15, R15, R110 ;  /* 0x0000006e0f0f723e */ /* 0x000fc400000010ff */
[----:B------:R-:W-:Y:S02]  /*cd50*/  F2FP.BF16.F32.PACK_AB R113, R115, R114 ;  /* 0x000000727371723e */ /* 0x000fe400000010ff */
[----:B------:R-:W-:Y:S01]  /*cd60*/  F2FP.BF16.F32.PACK_AB R114, R117, R116 ;  /* 0x000000747572723e */ /* 0x000fe200000010ff */
[----:B------:R-:W-:Y:S01]  /*cd70*/  IMAD.U32 R26, RZ, RZ, UR8 ;  /* 0x00000008ff1a7e24 */ /* 0x000fe2000f8e00ff */
[----:B------:R-:W-:Y:S01]  /*cd80*/  F2FP.BF16.F32.PACK_AB R115, R119, R118 ;  /* 0x000000767773723e */ /* 0x000fe200000010ff */
[----:B------:R-:W-:Y:S01]  /*cd90*/  IMAD.U32 R27, RZ, RZ, UR9 ;  /* 0x00000009ff1b7e24 */ /* 0x000fe2000f8e00ff */
[----:B------:R-:W-:Y:S01]  /*cda0*/  ULDC.64 UR8, c[0x0][0xbe0] ;  /* 0x0002f80000087ab9 */ /* 0x000fe20000000a00 */
[----:B------:R-:W-:Y:S02]  /*cdb0*/  MOV R24, R0 ;  /* 0x0000000000187202 */ /* 0x000fe40000000f00 */
[----:B0-----:R-:W-:Y:S01]  /*cdc0*/  MOV R25, R5 ;  /* 0x0000000500197202 */ /* 0x001fe20000000f00 */
[----:B------:R-:W-:-:S04]  /*cdd0*/  UISETP.NE.U32.AND UP1, UPT, UR8, URZ, UPT ;  /* 0x0000003f0800728c */ /* 0x000fc8000bf25070 */
[----:B------:R-:W-:-:S11]  /*cde0*/  UISETP.NE.AND.EX UP1, UPT, UR9, URZ, UPT, UP1 ;  /* 0x0000003f0900728c */ /* 0x000fd6000bf25310 */
[----:B------:R-:W-:Y:S02]  /*cdf0*/  @UP1 ULDC.64 UR8, c[0x0][0xbe0] ;  /* 0x0002f80000081ab9 */ /* 0x000fe40000000a00 */
[----:B------:R-:W-:Y:S01]  /*ce00*/  @UP1 UIMAD.WIDE UR8, UR42, 0x4, UR8 ;  /* 0x000000042a0818a5 */ /* 0x000fe2000f8e0208 */
        /* <DEDUP_REMOVED lines=30> */
[----:B------:R-:W-:Y:S01]  /*cff0*/  STSM.16.M88.4 [R30], R8 ;  /* 0x000000081e007844 */ /* 0x000fe20000000200 */
[----:B------:R-:W-:Y:S02]  /*d000*/  F2FP.BF16.F32.PACK_AB R6, R101, R100 ;  /* 0x000000646506723e */ /* 0x000fe400000010ff */
[----:B------:R-:W-:-:S02]  /*d010*/  F2FP.BF16.F32.PACK_AB R7, R103, R102 ;  /* 0x000000666707723e */ /* 0x000fc400000010ff */
[----:B------:R-:W-:-:S03]  /*d020*/  PLOP3.LUT P0, PT, PT, PT, UP0, 0x80, 0x0 ;  /* 0x000000000000781c */ /* 0x000fc60003f0f008 */
[----:B------:R0:W-:Y:S04]  /*d030*/  STSM.16.M88.4 [R29], R4 ;  /* 0x000000041d007844 */ /* 0x0001e80000000200 */
[----:B------:R1:W-:Y:S04]  /*d040*/  STSM.16.M88.4 [R28], R12 ;  /* 0x0000000c1c007844 */ /* 0x0003e80000000200 */
[----:B------:R1:W-:Y:S01]  /*d050*/  STSM.16.M88.4 [R18], R112 ;  /* 0x0000007012007844 */ /* 0x0003e20000000200 */
[----:B------:R-:W-:Y:S08]  /*d060*/  BAR.SYNC.DEFER_BLOCKING 0x1, 0x180 ;  /* 0x0046000000007b1d */ /* 0x000ff00000010000 */
[----:B------:R-:W2:Y:S01]  /*d070*/  LDC R2, c[0x0][0xa88] ;  /* 0x0002a200ff027b82 */ /* 0x000ea20000000800 */
[----:B------:R-:W-:Y:S01]  /*d080*/  PLOP3.LUT P1, PT, PT, PT, UP1, 0x80, 0x0 ;  /* 0x000000000000781c */ /* 0x000fe20003f2f018 */
[----:B0-----:R-:W-:-:S02]  /*d090*/  IMAD.U32 R4, RZ, RZ, UR8 ;  /* 0x00000008ff047e24 */ /* 0x001fc4000f8e00ff */
[----:B------:R-:W-:Y:S01]  /*d0a0*/  IMAD.U32 R5, RZ, RZ, UR9 ;  /* 0x00000009ff057e24 */ /* 0x000fe2000f8e00ff */
[----:B------:R-:W3:Y:S01]  /*d0b0*/  @P0 LDG.E R17, desc[UR46][R26.64] ;  /* 0x0000002e1a110981 */ /* 0x000ee2000c1e1900 */
[----:B------:R-:W-:-:S08]  /*d0c0*/  UMOV UR4, URZ ;  /* 0x0000003f00047c82 */ /* 0x000fd00008000000 */
[----:B--2---:R1:W5:Y:S01]  /*d0d0*/  @P1 LDG.E R2, desc[UR46][R4.64] ;  /* 0x0000002e04021981 */ /* 0x004362000c1e1900 */
[----:B---3--:R-:W-:Y:S01]  /*d0e0*/  @P0 R2UR UR4, R17 ;  /* 0x00000000110402ca */ /* 0x008fe200000e0000 */
[----:B-1----:R-:W-:-:S14]  /*d0f0*/  @P1 BRA `(.L_x_923) ;  /* 0x0000000000101947 */ /* 0x002fdc0003800000 */
[----:B------:R-:W-:Y:S05]  /*d100*/  @!P0 BRA `(.L_x_923) ;  /* 0x00000000000c8947 */ /* 0x000fea0003800000 */
[----:B------:R-:W2:Y:S04]  /*d110*/  LDG.E R5, desc[UR46][R26.64] ;  /* 0x0000002e1a057981 */ /* 0x000ea8000c1e1900 */
[----:B-----5:R-:W2:Y:S02]  /*d120*/  LDG.E R2, desc[UR46][R26.64+0x4] ;  /* 0x0000042e1a027981 */ /* 0x020ea4000c1e1900 */
[----:B--2---:R-:W-:-:S07]  /*d130*/  IMAD.IADD R2, R2, 0x1, -R5 ;  /* 0x0000000102027824 */ /* 0x004fce00078e0a05 */
.L_x_923:
[----:B------:R-:W2:Y:S01]  /*d140*/  LDL R5, [R1+0x4] ;  /* 0x0000040001057983 */ /* 0x000ea20000100800 */
[----:B------:R-:W-:Y:S01]  /*d150*/  USHF.R.S32.HI UR13, URZ, 0x1f, UR41 ;  /* 0x0000001f3f0d7899 */ /* 0x000fe20008011429 */
[----:B------:R-:W-:Y:S01]  /*d160*/  ULDC.64 UR14, c[0x0][0xb70] ;  /* 0x0002dc00000e7ab9 */ /* 0x000fe20000000a00 */
[----:B------:R-:W0:Y:S01]  /*d170*/  S2R R4, SR_TID.X ;  /* 0x0000000000047919 */ /* 0x000e220000002100 */
[----:B------:R-:W-:Y:S02]  /*d180*/  USHF.R.S32.HI UR7, URZ, 0x1f, UR42 ;  /* 0x0000001f3f077899 */ /* 0x000fe4000801142a */
[----:B------:R-:W-:Y:S02]  /*d190*/  USHF.R.S32.HI UR11, URZ, 0x1f, UR4 ;  /* 0x0000001f3f0b7899 */ /* 0x000fe40008011404 */
[----:B------:R-:W-:Y:S01]  /*d1a0*/  UIMAD UR12, UR13, UR14, URZ ;  /* 0x0000000e0d0c72a4 */ /* 0x000fe2000f8e023f */
        /* <DEDUP_REMOVED lines=9> */
[----:B------:R-:W-:-:S06]  /*d240*/  UIMAD UR7, UR10, UR15, UR7 ;  /* 0x0000000f0a0772a4 */ /* 0x000fcc000f8e0207 */
[----:B------:R-:W-:Y:S02]  /*d250*/  IMAD.U32 R7, RZ, RZ, UR7 ;  /* 0x00000007ff077e24 */ /* 0x000fe4000f8e00ff */
[----:B0-----:R-:W-:-:S05]  /*d260*/  VIADD R6, R4, 0xffffff80 ;  /* 0xffffff8004067836 */ /* 0x001fca0000000000 */
[----:B------:R-:W-:-:S04]  /*d270*/  SHF.R.S32.HI R8, RZ, 0x1f, R6 ;  /* 0x0000001fff087819 */ /* 0x000fc80000011406 */
[----:B------:R-:W-:-:S04]  /*d280*/  LEA.HI R8, R8, R6, RZ, 0x7 ;  /* 0x0000000608087211 */ /* 0x000fc800078f38ff */
[----:B------:R-:W-:-:S05]  /*d290*/  LOP3.LUT R8, R8, 0xffffff80, RZ, 0xc0, !PT ;  /* 0xffffff8008087812 */ /* 0x000fca00078ec0ff */
[----:B------:R-:W-:-:S05]  /*d2a0*/  IMAD.IADD R8, R6, 0x1, -R8 ;  /* 0x0000000106087824 */ /* 0x000fca00078e0a08 */
[----:B------:R-:W-:Y:S01]  /*d2b0*/  LOP3.LUT P0, RZ, R8, 0x3, RZ, 0xc0, !PT ;  /* 0x0000000308ff7812 */ /* 0x000fe2000780c0ff */
[--C-:B------:R-:W-:Y:S01]  /*d2c0*/  IMAD.MOV.U32 R28, RZ, RZ, R19.reuse ;  /* 0x000000ffff1c7224 */ /* 0x100fe200078e0013 */
[----:B------:R-:W-:Y:S01]  /*d2d0*/  SHF.R.S32.HI R29, RZ, 0x1f, R19 ;  /* 0x0000001fff1d7819 */ /* 0x000fe20000011413 */
[C---:B------:R-:W-:Y:S02]  /*d2e0*/  VIADD R17, R156.reuse, 0x60 ;  /* 0x000000609c117836 */ /* 0x040fe40000000000 */
[----:B------:R-:W-:Y:S02]  /*d2f0*/  VIADD R18, R156, 0x90 ;  /* 0x000000909c127836 */ /* 0x000fe40000000000 */
[----:B------:R-:W-:Y:S01]  /*d300*/  VIADD R0, R0, 0x16820 ;  /* 0x0001682000007836 */ /* 0x000fe20000000000 */
[----:B------:R-:W-:-:S04]  /*d310*/  SHF.R.S32.HI R157, RZ, 0x1f, R156 ;  /* 0x0000001fff9d7819 */ /* 0x000fc8000001149c */
[----:B------:R-:W-:Y:S01]  /*d320*/  PRMT R0, RZ, 0x654, R0 ;  /* 0x00000654ff007816 */ /* 0x000fe20000000000 */
        /* <DEDUP_REMOVED lines=9> */
[----:B------:R-:W-:Y:S02]  /*d3c0*/  IADD3 R11, P3, R24, 0x3000, RZ ;  /* 0x00003000180b7810 */ /* 0x000fe40007f7e0ff */
[C---:B------:R-:W-:Y:S02]  /*d3d0*/  LEA R30, P2, R6.reuse, UR8, 0x2 ;  /* 0x00000008061e7c11 */ /* 0x040fe4000f8410ff */
[----:B-----5:R-:W-:Y:S01]  /*d3e0*/  ISETP.GE.OR P1, PT, R9, R2, P0 ;  /* 0x000000020900720c */ /* 0x020fe20000726670 */
[----:B------:R-:W-:Y:S01]  /*d3f0*/  IMAD.X R9, RZ, RZ, R25, P3 ;  /* 0x000000ffff097224 */ /* 0x000fe200018e0619 */
[----:B------:R-:W-:Y:S01]  /*d400*/  LEA.HI.X R31, R6, UR9, R7, 0x2, P2 ;  /* 0x00000009061f7c11 */ /* 0x000fe200090f1407 */
[----:B------:R-:W-:Y:S01]  /*d410*/  ULDC.64 UR8, c[0x0][0xaa0] ;  /* 0x0002a80000087ab9 */ /* 0x000fe20000000a00 */
[----:B------:R-:W-:-:S02]  /*d420*/  IADD3 R15, P2, R24, 0x1800, RZ ;  /* 0x00001800180f7810 */ /* 0x000fc40007f5e0ff */
[C---:B------:R-:W-:Y:S02]  /*d430*/  IADD3 R7, P4, R24.reuse, 0x4800, RZ ;  /* 0x0000480018077810 */ /* 0x040fe40007f9e0ff */
[----:B------:R-:W-:Y:S01]  /*d440*/  ISETP.GE.OR P0, PT, R5, R2, P0 ;  /* 0x000000020500720c */ /* 0x000fe20000706670 */
[----:B------:R-:W-:Y:S01]  /*d450*/  IMAD.X R13, RZ, RZ, R25, P2 ;  /* 0x000000ffff0d7224 */ /* 0x000fe200010e0619 */
[----:B------:R-:W-:Y:S02]  /*d460*/  LOP3.LUT R5, R24, 0x380, RZ, 0xc0, !PT ;  /* 0x0000038018057812 */ /* 0x000fe400078ec0ff */
[----:B------:R-:W-:Y:S01]  /*d470*/  LOP3.LUT R8, R15, 0x380, RZ, 0xc0, !PT ;  /* 0x000003800f087812 */ /* 0x000fe200078ec0ff */
[----:B------:R0:W-:Y:S01]  /*d480*/  @!P1 STG.E desc[UR46][R30.64], R20 ;  /* 0x000000141e009986 */ /* 0x0001e2000c10192e */
[----:B------:R-:W-:Y:S02]  /*d490*/  LOP3.LUT R6, R11, 0x380, RZ, 0xc0, !PT ;  /* 0x000003800b067812 */ /* 0x000fe400078ec0ff */
[----:B------:R-:W-:-:S02]  /*d4a0*/  LOP3.LUT R4, R7, 0x380, RZ, 0xc0, !PT ;  /* 0x0000038007047812 */ /* 0x000fc400078ec0ff */
[----:B------:R-:W-:Y:S02]  /*d4b0*/  SHF.R.U64 R5, R5, 0x3, RZ ;  /* 0x0000000305057819 */ /* 0x000fe400000012ff */
[----:B------:R-:W-:Y:S01]  /*d4c0*/  SHF.R.U64 R8, R8, 0x3, RZ ;  /* 0x0000000308087819 */ /* 0x000fe200000012ff */
[----:B------:R-:W-:Y:S01]  /*d4d0*/  IMAD.U32 R21, RZ, RZ, UR8 ;  /* 0x00000008ff157e24 */ /* 0x000fe2000f8e00ff */
[----:B------:R-:W-:Y:S01]  /*d4e0*/  SHF.R.U64 R6, R6, 0x3, RZ ;  /* 0x0000000306067819 */ /* 0x000fe200000012ff */
[----:B------:R-:W-:Y:S01]  /*d4f0*/  UIMAD UR7, UR11, UR8, URZ ;  /* 0x000000080b0772a4 */ /* 0x000fe2000f8e023f */
[----:B------:R-:W-:Y:S01]  /*d500*/  SHF.R.U64 R4, R4, 0x3, RZ ;  /* 0x0000000304047819 */ /* 0x000fe200000012ff */
[----:B------:R1:W-:Y:S01]  /*d510*/  @!P0 STG.E desc[UR46][R30.64+0x20], R3 ;  /* 0x000020031e008986 */ /* 0x0003e2000c10192e */
[----:B------:R-:W-:Y:S01]  /*d520*/  LOP3.LUT R24, R5, R24, RZ, 0x3c, !PT ;  /* 0x0000001805187212 */ /* 0x000fe200078e3cff */
[----:B------:R-:W-:Y:S01]  /*d530*/  IMAD.X R5, RZ, RZ, R25, P4 ;  /* 0x000000ffff057224 */ /* 0x000fe200020e0619 */
[----:B------:R-:W-:-:S02]  /*d540*/  LOP3.LUT R12, R8, R15, RZ, 0x3c, !PT ;  /* 0x0000000f080c7212 */ /* 0x000fc400078e3cff */
[----:B------:R-:W-:Y:S02]  /*d550*/  LOP3.LUT R8, R6, R11, RZ, 0x3c, !PT ;  /* 0x0000000b06087212 */ /* 0x000fe400078e3cff */
[----:B------:R-:W-:Y:S01]  /*d560*/  LOP3.LUT R4, R4, R7, RZ, 0x3c, !PT ;  /* 0x0000000704047212 */ /* 0x000fe200078e3cff */
[----:B0-----:R-:W-:Y:S01]  /*d570*/  IMAD.WIDE.U32 R20, R21, UR4, R28 ;  /* 0x0000000415147c25 */ /* 0x001fe2000f8e001c */
[----:B------:R-:W-:Y:S01]  /*d580*/  UIMAD UR7, UR4, UR9, UR7 ;  /* 0x00000009040772a4 */ /* 0x000fe2000f8e0207 */
[----:B------:R-:W5:Y:S02]  /*d590*/  LD.E.128 R24, desc[UR46][R24.64] ;  /* 0x0000002e18187980 */ /* 0x000f64000c101d00 */
[----:B------:R-:W-:Y:S01]  /*d5a0*/  ULDC UR4, c[0x0][0xa8c] ;  /* 0x0002a30000047ab9 */ /* 0x000fe20000000800 */
[----:B-1----:R-:W-:Y:S01]  /*d5b0*/  VIADD R3, R156, 0x30 ;  /* 0x000000309c037836 */ /* 0x002fe20000000000 */
[----:B------:R-:W5:Y:S01]  /*d5c0*/  LD.E.128 R12, desc[UR46][R12.64] ;  /* 0x0000002e0c0c7980 */ /* 0x000f62000c101d00 */
[----:B------:R-:W-:Y:S01]  /*d5d0*/  IMAD R28, R23, -0xc0, R2 ;  /* 0xffffff40171c7824 */ /* 0x000fe200078e0202 */
[----:B------:R-:W-:Y:S01]  /*d5e0*/  ISETP.GE.AND P0, PT, R19, UR4, PT ;  /* 0x0000000413007c0c */ /* 0x000fe2000bf06270 */
[----:B------:R-:W-:Y:S01]  /*d5f0*/  ULDC.64 UR8, c[0x0][0xae0] ;  /* 0x0002b80000087ab9 */ /* 0x000fe20000000a00 */
[----:B------:R-:W5:Y:S04]  /*d600*/  LD.E.128 R8, desc[UR46][R8.64] ;  /* 0x0000002e08087980 */ /* 0x000f68000c101d00 */
[----:B------:R-:W5:Y:S01]  /*d610*/  LD.E.128 R4, desc[UR46][R4.64] ;  /* 0x0000002e04047980 */ /* 0x000f62000c101d00 */
[----:B------:R-:W-:Y:S01]  /*d620*/  UIMAD UR4, UR13, UR8, URZ ;  /* 0x000000080d0472a4 */ /* 0x000fe2000f8e023f */
[-C--:B------:R-:W-:Y:S01]  /*d630*/  ISETP.GE.OR P3, PT, R3, R28.reuse, P0 ;  /* 0x0000001c0300720c */ /* 0x080fe20000766670 */
[----:B------:R-:W-:Y:S01]  /*d640*/  VIADD R21, R21, UR7 ;  /* 0x0000000715157c36 */ /* 0x000fe20008000000 */
[----:B------:R-:W-:Y:S01]  /*d650*/  @!PT LDS RZ, [RZ] ;  /* 0x00000000fffff984 */ /* 0x000fe20000000800 */
[----:B------:R-:W-:Y:S01]  /*d660*/  @!PT LDS RZ, [RZ] ;  /* 0x00000000fffff984 */ /* 0x000fe20000000800 */
[----:B------:R-:W-:Y:S01]  /*d670*/  @!PT LDS RZ, [RZ] ;  /* 0x00000000fffff984 */ /* 0x000fe20000000800 */
[----:B------:R-:W-:Y:S01]  /*d680*/  @!PT LDS RZ, [RZ] ;  /* 0x00000000fffff984 */ /* 0x000fe20000000800 */
[----:B------:R0:W-:Y:S06]  /*d690*/  MEMBAR.ALL.CTA ;  /* 0x0000000000007992 */ /* 0x0001ec0000008000 */
[----:B0-----:R-:W0:Y:S01]  /*d6a0*/  FENCE.VIEW.ASYNC.S ;  /* 0x00000000000073c6 */ /* 0x001e220000000000 */
[----:B------:R-:W-:Y:S01]  /*d6b0*/  IMAD.U32 R3, RZ, RZ, UR8 ;  /* 0x00000008ff037e24 */ /* 0x000fe2000f8e00ff */
[----:B------:R-:W-:Y:S01]  /*d6c0*/  UIMAD UR4, UR41, UR9, UR4 ;  /* 0x00000009290472a4 */ /* 0x000fe2000f8e0204 */
[----:B------:R-:W-:-:S02]  /*d6d0*/  ISETP.GE.OR P1, PT, R17, R28, P0 ;  /* 0x0000001c1100720c */ /* 0x000fc40000726670 */
[----:B------:R-:W-:Y:S01]  /*d6e0*/  IMAD.WIDE.U32 R2, R3, UR41, R20 ;  /* 0x0000002903027c25 */ /* 0x000fe2000f8e0014 */
[-C--:B------:R-:W-:Y:S01]  /*d6f0*/  ISETP.GE.OR P2, PT, R18, R28.reuse, P0 ;  /* 0x0000001c1200720c */ /* 0x080fe20000746670 */
[----:B------:R-:W-:Y:S01]  /*d700*/  ULDC.64 UR8, c[0x0][0xae8] ;  /* 0x0002ba0000087ab9 */ /* 0x000fe20000000a00 */
[----:B------:R-:W-:Y:S01]  /*d710*/  ISETP.GE.OR P0, PT, R156, R28, P0 ;  /* 0x0000001c9c00720c */ /* 0x000fe20000706670 */
[----:B------:R-:W-:Y:S01]  /*d720*/  VIADD R3, R3, UR4 ;  /* 0x0000000403037c36 */ /* 0x000fe20008000000 */
[----:B------:R-:W-:Y:S02]  /*d730*/  UIMAD UR4, UR16, UR8, URZ ;  /* 0x00000008100472a4 */ /* 0x000fe4000f8e023f */
[----:B------:R-:W-:Y:S02]  /*d740*/  IMAD.U32 R31, RZ, RZ, UR8 ;  /* 0x00000008ff1f7e24 */ /* 0x000fe4000f8e00ff */
[----:B------:R-:W-:Y:S01]  /*d750*/  IMAD.WIDE R28, R23, 0xc0, R156 ;  /* 0x000000c0171c7825 */ /* 0x000fe200078e029c */
[----:B------:R-:W-:-:S03]  /*d760*/  UIMAD UR4, UR10, UR9, UR4 ;  /* 0x000000090a0472a4 */ /* 0x000fc6000f8e0204 */
[----:B------:R-:W-:-:S04]  /*d770*/  IMAD.WIDE.U32 R30, R31, UR10, R2 ;  /* 0x0000000a1f1e7c25 */ /* 0x000fc8000f8e0002 */
[----:B------:R-:W-:Y:S01]  /*d780*/  VIADD R23, R31, UR4 ;  /* 0x000000041f177c36 */ /* 0x000fe20008000000 */
[----:B0-----:R0:W-:Y:S01]  /*d790*/  SYNCS.ARRIVE.TRANS64.RED.A1T0 RZ, [R0+URZ], RZ ;  /* 0x000000ff00ff79a7 */ /* 0x0011e2000810043f */
        /* <DEDUP_REMOVED lines=12> */
.L_x_925:
[----:B------:R-:W-:Y:S05]  /*d860*/  BSYNC B1 ;  /* 0x0000000000017941 */ /* 0x000fea0003800000 */
.L_x_924:
[----:B------:R-:W-:Y:S04]  /*d870*/  BSSY B1, `(.L_x_926) ;  /* 0x000000f000017945 */ /* 0x000fe80003800000 */
[----:B------:R-:W-:Y:S05]  /*d880*/  @P3 BRA `(.L_x_927) ;  /* 0x0000000000343947 */ /* 0x000fea0003800000 */
[----:B------:R-:W-:Y:S01]  /*d890*/  IADD3 R17, P0, R28, 0x30, RZ ;  /* 0x000000301c117810 */ /* 0x000fe20007f1e0ff */
[----:B------:R-:W-:Y:S01]  /*d8a0*/  ULDC.64 UR8, c[0x0][0xad8] ;  /* 0x0002b60000087ab9 */ /* 0x000fe20000000a00 */
[----:B------:R-:W-:Y:S02]  /*d8b0*/  IMAD.MOV.U32 R2, RZ, RZ, R30 ;  /* 0x000000ffff027224 */ /* 0x000fe400078e001e */
[----:B------:R-:W-:Y:S02]  /*d8c0*/  IMAD.MOV.U32 R3, RZ, RZ, R23 ;  /* 0x000000ffff037224 */ /* 0x000fe400078e0017 */
[----:B0-----:R-:W-:Y:S02]  /*d8d0*/  IMAD.X R0, RZ, RZ, R29, P0 ;  /* 0x000000ffff007224 */ /* 0x001fe400000e061d */
[----:B------:R-:W-:-:S04]  /*d8e0*/  IMAD.WIDE.U32 R2, R17, UR8, R2 ;  /* 0x0000000811027c25 */ /* 0x000fc8000f8e0002 */
[----:B------:R-:W-:-:S04]  /*d8f0*/  IMAD R0, R0, UR8, RZ ;  /* 0x0000000800007c24 */ /* 0x000fc8000f8e02ff */
[----:B------:R-:W-:Y:S01]  /*d900*/  IMAD R17, R17, UR9, R0 ;  /* 0x0000000911117c24 */ /* 0x000fe2000f8e0200 */
[----:B------:R-:W-:Y:S02]  /*d910*/  ULDC.64 UR8, c[0x0][0xa80] ;  /* 0x0002a00000087ab9 */ /* 0x000fe40000000a00 */
[----:B-1----:R-:W-:Y:S01]  /*d920*/  LEA R20, P0, R2, UR8, 0x1 ;  /* 0x0000000802147c11 */ /* 0x002fe2000f8008ff */
[----:B------:R-:W-:-:S05]  /*d930*/  IMAD.IADD R3, R3, 0x1, R17 ;  /* 0x0000000103037824 */ /* 0x000fca00078e0211 */
[----:B------:R-:W-:-:S05]  /*d940*/  LEA.HI.X R21, R2, UR9, R3, 0x1, P0 ;  /* 0x0000000902157c11 */ /* 0x000fca00080f0c03 */
[----:B-----5:R2:W-:Y:S02]  /*d950*/  STG.E.128 desc[UR46][R20.64], R12 ;  /* 0x0000000c14007986 */ /* 0x0205e4000c101d2e */
.L_x_927:
[----:B------:R-:W-:Y:S05]  /*d960*/  BSYNC B1 ;  /* 0x0000000000017941 */ /* 0x000fea0003800000 */
.L_x_926:
[----:B------:R-:W-:Y:S04]  /*d970*/  BSSY B1, `(.L_x_928) ;  /* 0x000000f000017945 */ /* 0x000fe80003800000 */
[----:B------:R-:W-:Y:S05]  /*d980*/  @P1 BRA `(.L_x_929) ;  /* 0x0000000000341947 */ /* 0x000fea0003800000 */
[----:B--2--5:R-:W-:Y:S01]  /*d990*/  IADD3 R13, P0, R28, 0x60, RZ ;  /* 0x000000601c0d7810 */ /* 0x024fe20007f1e0ff */
        /* <DEDUP_REMOVED lines=12> */
.L_x_929:
[----:B------:R-:W-:Y:S05]  /*da60*/  BSYNC B1 ;  /* 0x0000000000017941 */ /* 0x000fea0003800000 */
.L_x_928:
[----:B------:R-:W-:Y:S05]  /*da70*/  @P2 BRA `(.L_x_930) ;  /* 0x00000008009c2947 */ /* 0x000fea0003800000 */
[----:B---3-5:R-:W-:Y:S01]  /*da80*/  IADD3 R9, P0, R28, 0x90, RZ ;  /* 0x000000901c097810 */ /* 0x028fe20007f1e0ff */
        /* <DEDUP_REMOVED lines=13> */
.L_x_922:
[----:B------:R-:W-:Y:S01]  /*db60*/  ULDC.64 UR8, c[0x0][0xbd8] ;  /* 0x0002f60000087ab9 */ /* 0x000fe20000000a00 */
[----:B------:R-:W-:Y:S01]  /*db70*/  IMAD.MOV.U32 R7, RZ, RZ, RZ ;  /* 0x000000ffff077224 */ /* 0x000fe200078e00ff */
[----:B------:R-:W-:Y:S01]  /*db80*/  UISETP.NE.U32.AND UP0, UPT, UR8, URZ, UPT ;  /* 0x0000003f0800728c */ /* 0x000fe2000bf05070 */
[----:B------:R-:W0:Y:S03]  /*db90*/  S2R R4, SR_TID.X ;  /* 0x0000000000047919 */ /* 0x000e260000002100 */
[----:B------:R-:W-:-:S03]  /*dba0*/  UISETP.NE.AND.EX UP0, UPT, UR9, URZ, UPT, UP0 ;  /* 0x0000003f0900728c */ /* 0x000fc6000bf05300 */
[----:B------:R-:W-:Y:S02]  /*dbb0*/  ULDC.64 UR8, c[0x0][0xbd8] ;  /* 0x0002f60000087ab9 */ /* 0x000fe40000000a00 */
[----:B------:R-:W-:Y:S01]  /*dbc0*/  UIMAD.WIDE UR8, UR42, 0x4, UR8 ;  /* 0x000000042a0878a5 */ /* 0x000fe2000f8e0208 */
[----:B------:R-:W1:Y:S01]  /*dbd0*/  LDC R0, c[0x0][0xa88] ;  /* 0x0002a200ff007b82 */ /* 0x000e620000000800 */
[----:B------:R-:W-:-:S04]  /*dbe0*/  PLOP3.LUT P1, PT, PT, PT, UP0, 0x80, 0x0 ;  /* 0x000000000000781c */ /* 0x000fc80003f2f008 */
[----:B------:R-:W-:Y:S02]  /*dbf0*/  IMAD.U32 R2, RZ, RZ, UR8 ;  /* 0x00000008ff027e24 */ /* 0x000fe4000f8e00ff */
[----:B------:R-:W-:Y:S01]  /*dc00*/  IMAD.U32 R3, RZ, RZ, UR9 ;  /* 0x00000009ff037e24 */ /* 0x000fe2000f8e00ff */
[----:B------:R-:W-:Y:S02]  /*dc10*/  ULDC.64 UR8, c[0x0][0xbe0] ;  /* 0x0002f80000087ab9 */ /* 0x000fe40000000a00 */
[----:B------:R-:W-:-:S04]  /*dc20*/  UISETP.NE.U32.AND UP1, UPT, UR8, URZ, UPT ;  /* 0x0000003f0800728c */ /* 0x000fc8000bf25070 */
[----:B------:R-:W-:Y:S01]  /*dc30*/  UISETP.NE.AND.EX UP1, UPT, UR9, URZ, UPT, UP1 ;  /* 0x0000003f0900728c */ /* 0x000fe2000bf25310 */
[----:B------:R2:W5:Y:S05]  /*dc40*/  @P1 LDG.E R7, desc[UR46][R2.64] ;  /* 0x0000002e02071981 */ /* 0x00056a000c1e1900 */
[----:B------:R-:W-:Y:S01]  /*dc50*/  PLOP3.LUT P2, PT, PT, PT, UP1, 0x80, 0x0 ;  /* 0x000000000000781c */ /* 0x000fe20003f4f018 */
[----:B0-----:R-:W-:-:S04]  /*dc60*/  VIADD R6, R4, 0xffffff80 ;  /* 0xffffff8004067836 */ /* 0x001fc80000000000 */
[----:B------:R-:W-:Y:S02]  /*dc70*/  @UP1 ULDC.64 UR8, c[0x0][0xbe0] ;  /* 0x0002f80000081ab9 */ /* 0x000fe40000000a00 */
[----:B------:R-:W-:-:S06]  /*dc80*/  @UP1 UIMAD.WIDE UR8, UR42, 0x4, UR8 ;  /* 0x000000042a0818a5 */ /* 0x000fcc000f8e0208 */
[----:B------:R-:W-:Y:S02]  /*dc90*/  IMAD.U32 R4, RZ, RZ, UR8 ;  /* 0x00000008ff047e24 */ /* 0x000fe4000f8e00ff */
[----:B------:R-:W-:-:S05]  /*dca0*/  IMAD.U32 R5, RZ, RZ, UR9 ;  /* 0x00000009ff057e24 */ /* 0x000fca000f8e00ff */
[----:B-1----:R2:W5:Y:S01]  /*dcb0*/  @P2 LDG.E R0, desc[UR46][R4.64] ;  /* 0x0000002e04002981 */ /* 0x002562000c1e1900 */
[----:B------:R-:W-:Y:S01]  /*dcc0*/  USHF.R.S32.HI UR8, URZ, 0x1f, UR41 ;  /* 0x0000001f3f087899 */ /* 0x000fe20008011429 */
[----:B------:R-:W-:Y:S01]  /*dcd0*/  ISETP.GT.AND P0, PT, R6, 0xbf, PT ;  /* 0x000000bf0600780c */ /* 0x000fe20003f04270 */
[----:B------:R-:W-:-:S12]  /*dce0*/  @P2 BRA `(.L_x_931) ;  /* 0x0000000000102947 */ /* 0x000fd80003800000 */
[----:B------:R-:W-:Y:S05]  /*dcf0*/  @!P1 BRA `(.L_x_931) ;  /* 0x00000000000c9947 */ /* 0x000fea0003800000 */
[----:B--2---:R-:W2:Y:S04]  /*dd00*/  LDG.E R5, desc[UR46][R2.64] ;  /* 0x0000002e02057981 */ /* 0x004ea8000c1e1900 */
[----:B-----5:R-:W2:Y:S02]  /*dd10*/  LDG.E R0, desc[UR46][R2.64+0x4] ;  /* 0x0000042e02007981 */ /* 0x020ea4000c1e1900 */
[----:B--2---:R-:W-:-:S07]  /*dd20*/  IMAD.IADD R0, R0, 0x1, -R5 ;  /* 0x0000000100007824 */ /* 0x004fce00078e0a05 */
.L_x_931:
[----:B------:R-:W-:Y:S01]  /*dd30*/  USHF.R.S32.HI UR4, URZ, 0x1f, UR42 ;  /* 0x0000001f3f047899 */ /* 0x000fe2000801142a */
[----:B------:R-:W-:Y:S01]  /*dd40*/  BSSY B1, `(.L_x_932) ;  /* 0x000001e000017945 */ /* 0x000fe20003800000 */
[----:B------:R-:W-:Y:S01]  /*dd50*/  USEL UR10, UR42, URZ, !UP0 ;  /* 0x0000003f2a0a7287 */ /* 0x000fe2000c000000 */
[----:B------:R-:W-:Y:S01]  /*dd60*/  SHF.R.S32.HI R8, RZ, 0x1f, R19 ;  /* 0x0000001fff087819 */ /* 0x000fe20000011413 */
[----:B------:R-:W-:Y:S01]  /*dd70*/  USEL UR9, UR4, URZ, !UP0 ;  /* 0x0000003f04097287 */ /* 0x000fe2000c000000 */
[----:B-----5:R-:W-:Y:S01]  /*dd80*/  SHF.R.S32.HI R6, RZ, 0x1f, R7 ;  /* 0x0000001fff067819 */ /* 0x020fe20000011407 */
[----:B------:R-:W-:Y:S10]  /*dd90*/  @P0 BRA `(.L_x_933) ;  /* 0x0000000000600947 */ /* 0x000ff40003800000 */
[----:B--2---:R-:W0:Y:S02]  /*dda0*/  S2R R2, SR_TID.X ;  /* 0x0000000000027919 */ /* 0x004e240000002100 */
[----:B0-----:R-:W-:-:S04]  /*ddb0*/  IMAD R2, R23, 0xc0, R2 ;  /* 0x000000c017027824 */ /* 0x001fc800078e0202 */
        /* <DEDUP_REMOVED lines=22> */
.L_x_933:
[----:B------:R-:W-:Y:S05]  /*df20*/  BSYNC B1 ;  /* 0x0000000000017941 */ /* 0x000fea0003800000 */
.L_x_932:
[----:B------:R-:W-:Y:S01]  /*df30*/  ULDC.64 UR12, c[0x0][0xaa0] ;  /* 0x0002a800000c7ab9 */ /* 0x000fe20000000a00 */
[----:B--2---:R-:W-:Y:S01]  /*df40*/  IMAD.MOV.U32 R2, RZ, RZ, R19 ;  /* 0x000000ffff027224 */ /* 0x004fe200078e0013 */
[----:B------:R-:W-:Y:S01]  /*df50*/  ULDC UR7, c[0x0][0xa8c] ;  /* 0x0002a30000077ab9 */ /* 0x000fe20000000800 */
[----:B0-----:R-:W-:Y:S01]  /*df60*/  IMAD.MOV.U32 R3, RZ, RZ, R8 ;  /* 0x000000ffff037224 */ /* 0x001fe200078e0008 */
[----:B------:R-:W-:Y:S01]  /*df70*/  ISETP.GE.AND P0, PT, R19, UR7, PT ;  /* 0x0000000713007c0c */ /* 0x000fe2000bf06270 */
[----:B------:R-:W-:Y:S01]  /*df80*/  IMAD R4, R6, UR12, RZ ;  /* 0x0000000c06047c24 */ /* 0x000fe2000f8e02ff */
[----:B------:R-:W-:Y:S01]  /*df90*/  BSSY B1, `(.L_x_934) ;  /* 0x0000027000017945 */ /* 0x000fe20003800000 */
[----:B------:R-:W-:-:S04]  /*dfa0*/  IMAD.WIDE.U32 R2, R7, UR12, R2 ;  /* 0x0000000c07027c25 */ /* 0x000fc8000f8e0002 */
[----:B------:R-:W-:Y:S01]  /*dfb0*/  IMAD R7, R7, UR13, R4 ;  /* 0x0000000d07077c24 */ /* 0x000fe2000f8e0204 */
[----:B------:R-:W-:Y:S01]  /*dfc0*/  ULDC.64 UR12, c[0x0][0xae0] ;  /* 0x0002b800000c7ab9 */ /* 0x000fe20000000a00 */
[----:B------:R-:W-:Y:S01]  /*dfd0*/  VIADD R4, R156, 0x30 ;  /* 0x000000309c047836 */ /* 0x000fe20000000000 */
[----:B------:R-:W-:Y:S01]  /*dfe0*/  UIMAD UR4, UR8, UR12, URZ ;  /* 0x0000000c080472a4 */ /* 0x000fe2000f8e023f */
[----:B------:R-:W-:Y:S02]  /*dff0*/  IMAD R5, R23, -0xc0, R0 ;  /* 0xffffff4017057824 */ /* 0x000fe400078e0200 */
[----:B------:R-:W-:Y:S01]  /*e000*/  IMAD.IADD R3, R3, 0x1, R7 ;  /* 0x0000000103037824 */ /* 0x000fe200078e0207 */
[----:B------:R-:W-:Y:S01]  /*e010*/  UIMAD UR4, UR41, UR13, UR4 ;  /* 0x0000000d290472a4 */ /* 0x000fe2000f8e0204 */
[----:B------:R-:W-:Y:S01]  /*e020*/  IMAD.U32 R7, RZ, RZ, UR12 ;  /* 0x0000000cff077e24 */ /* 0x000fe2000f8e00ff */
[----:B------:R-:W-:Y:S01]  /*e030*/  ISETP.GE.OR P3, PT, R4, R5, P0 ;  /* 0x000000050400720c */ /* 0x000fe20000766670 */
[C---:B------:R-:W-:Y:S01]  /*e040*/  VIADD R0, R156.reuse, 0x60 ;  /* 0x000000609c007836 */ /* 0x040fe20000000000 */
[----:B------:R-:W-:Y:S01]  /*e050*/  ULDC.64 UR12, c[0x0][0xae8] ;  /* 0x0002ba00000c7ab9 */ /* 0x000fe20000000a00 */
[----:B------:R-:W-:-:S02]  /*e060*/  VIADD R4, R156, 0x90 ;  /* 0x000000909c047836 */ /* 0x000fc40000000000 */
[----:B------:R-:W-:Y:S01]  /*e070*/  IMAD.WIDE.U32 R2, R7, UR41, R2 ;  /* 0x0000002907027c25 */ /* 0x000fe2000f8e0002 */
[-C--:B------:R-:W-:Y:S02]  /*e080*/  ISETP.GE.OR P1, PT, R0, R5.reuse, P0 ;  /* 0x000000050000720c */ /* 0x080fe40000726670 */
[-C--:B------:R-:W-:Y:S01]  /*e090*/  ISETP.GE.OR P2, PT, R4, R5.reuse, P0 ;  /* 0x000000050400720c */ /* 0x080fe20000746670 */
[----:B------:R-:W-:Y:S01]  /*e0a0*/  VIADD R3, R3, UR4 ;  /* 0x0000000403037c36 */ /* 0x000fe20008000000 */
[----:B------:R-:W-:Y:S01]  /*e0b0*/  ISETP.GE.OR P0, PT, R156, R5, P0 ;  /* 0x000000059c00720c */ /* 0x000fe20000706670 */
[----:B------:R-:W-:Y:S02]  /*e0c0*/  UIMAD UR4, UR9, UR12, URZ ;  /* 0x0000000c090472a4 */ /* 0x000fe4000f8e023f */
[----:B------:R-:W-:Y:S01]  /*e0d0*/  IMAD.U32 R9, RZ, RZ, UR12 ;  /* 0x0000000cff097e24 */ /* 0x000fe2000f8e00ff */
[--C-:B------:R-:W-:Y:S01]  /*e0e0*/  SHF.R.S32.HI R7, RZ, 0x1f, R156.reuse ;  /* 0x0000001fff077819 */ /* 0x100fe2000001149c */
[----:B------:R-:W-:Y:S01]  /*e0f0*/  IMAD.MOV.U32 R6, RZ, RZ, R156 ;  /* 0x000000ffff067224 */ /* 0x000fe200078e009c */
[----:B------:R-:W-:-:S02]  /*e100*/  UIMAD UR4, UR10, UR13, UR4 ;  /* 0x0000000d0a0472a4 */ /* 0x000fc4000f8e0204 */
        /* <DEDUP_REMOVED lines=15> */
.L_x_935:
[----:B------:R-:W-:Y:S05]  /*e200*/  BSYNC B1 ;  /* 0x0000000000017941 */ /* 0x000fea0003800000 */
.L_x_934:
[----:B------:R-:W-:Y:S04]  /*e210*/  BSSY B1, `(.L_x_936) ;  /* 0x000000f000017945 */ /* 0x000fe80003800000 */
[----:B------:R-:W-:Y:S05]  /*e220*/  @P3 BRA `(.L_x_937) ;  /* 0x0000000000343947 */ /* 0x000fea0003800000 */
[----:B0-----:R-:W-:Y:S01]  /*e230*/  IADD3 R9, P0, R6, 0x30, RZ ;  /* 0x0000003006097810 */ /* 0x001fe20007f1e0ff */
        /* <DEDUP_REMOVED lines=12> */
.L_x_937:
[----:B------:R-:W-:Y:S05]  /*e300*/  BSYNC B1 ;  /* 0x0000000000017941 */ /* 0x000fea0003800000 */
.L_x_936:
[----:B------:R-:W-:Y:S04]  /*e310*/  BSSY B1, `(.L_x_938) ;  /* 0x000000f000017945 */ /* 0x000fe80003800000 */
[----:B------:R-:W-:Y:S05]  /*e320*/  @P1 BRA `(.L_x_939) ;  /* 0x0000000000341947 */ /* 0x000fea0003800000 */
[----:B01----:R-:W-:Y:S01]  /*e330*/  IADD3 R9, P0, R6, 0x60, RZ ;  /* 0x0000006006097810 */ /* 0x003fe20007f1e0ff */
        /* <DEDUP_REMOVED lines=12> */
.L_x_939:
[----:B------:R-:W-:Y:S05]  /*e400*/  BSYNC B1 ;  /* 0x0000000000017941 */ /* 0x000fea0003800000 */
.L_x_938:
        /* <DEDUP_REMOVED lines=14> */
.L_x_930:
[----:B------:R-:W-:Y:S05]  /*e4f0*/  BSYNC B0 ;  /* 0x0000000000007941 */ /* 0x000fea0003800000 */
.L_x_921:
[----:B------:R-:W-:Y:S02]  /*e500*/  ULDC UR4, c[0x0][0xc14] ;  /* 0x0003050000047ab9 */ /* 0x000fe40000000800 */
[----:B------:R-:W-:-:S06]  /*e510*/  UISETP.GE.AND UP0, UPT, UR5, UR4, UPT ;  /* 0x000000040500728c */ /* 0x000fcc000bf06270 */
[----:B------:R-:W-:-:S13]  /*e520*/  PLOP3.LUT P0, PT, PT, PT, UP0, 0x80, 0x0 ;  /* 0x000000000000781c */ /* 0x000fda0003f0f008 */
[----:B------:R-:W-:Y:S05]  /*e530*/  @!P0 BRA `(.L_x_940) ;  /* 0xffffff28001c8947 */ /* 0x000fea000383ffff */
[----:B------:R-:W-:Y:S05]  /*e540*/  EXIT ;  /* 0x000000000000794d */ /* 0x000fea0003800000 */
.L_x_839:
        /* <DEDUP_REMOVED lines=37> */
[----:B0-----:R-:W-:Y:S01]  /*e7a0*/  SEL R3, R6, RZ, P0 ;  /* 0x000000ff06037207 */ /* 0x001fe20000000000 */
[----:B------:R-:W-:Y:S01]  /*e7b0*/  IMAD.MOV.U32 R6, RZ, RZ, RZ ;  /* 0x000000ffff067224 */ /* 0x000fe200078e00ff */
[----:B------:R-:W-:-:S03]  /*e7c0*/  ISETP.GE.U32.AND P0, PT, R27, 0x8, PT ;  /* 0x000000081b00780c */ /* 0x000fc60003f06070 */
[----:B------:R-:W-:-:S05]  /*e7d0*/  IMAD.IADD R3, R4, 0x1, R3 ;  /* 0x0000000104037824 */ /* 0x000fca00078e0203 */
        /* <DEDUP_REMOVED lines=20> */
.L_x_945:
        /* <DEDUP_REMOVED lines=13> */
.L_x_944:
[----:B------:R-:W-:Y:S05]  /*e9f0*/  BSYNC B0 ;  /* 0x0000000000007941 */ /* 0x000fea0003800000 */
.L_x_943:
        /* <DEDUP_REMOVED lines=25> */
[----:B------:R-:W-:-:S07]  /*eb90*/  IMAD.MOV.U32 R5, RZ, RZ, R7 ;  /* 0x000000ffff057224 */ /* 0x000fce00078e0007 */
.L_x_941:
[----:B------:R-:W-:-:S04]  /*eba0*/  IMAD.IADD R11, R4, 0x1, -R3 ;  /* 0x00000001040b7824 */ /* 0x000fc800078e0a03 */
[----:B------:R-:W-:-:S05]  /*ebb0*/  IMAD R2, R5, UR4, R11 ;  /* 0x0000000405027c24 */ /* 0x000fca000f8e020b */
[----:B------:R-:W-:Y:S02]  /*ebc0*/  ISETP.GT.AND P0, PT, R2, UR6, PT ;  /* 0x0000000602007c0c */ /* 0x000fe4000bf04270 */
[----:B------:R-:W0:Y:S11]  /*ebd0*/  LDC.64 R2, c[0x0][0xc68] ;  /* 0x00031a00ff027b82 */ /* 0x000e360000000a00 */
[----:B------:R-:W-:-:S04]  /*ebe0*/  VOTE.ANY R8, PT, !P0 ;  /* 0x0000000000087806 */ /* 0x000fc800040e0100 */
[----:B------:R-:W1:Y:S02]  /*ebf0*/  POPC R13, R8 ;  /* 0x00000008000d7309 */ /* 0x000e640000000000 */
[----:B-1----:R-:W-:-:S04]  /*ec00*/  IMAD.IADD R19, R13, 0x1, R6 ;  /* 0x000000010d137824 */ /* 0x002fc800078e0206 */
[----:B0-----:R-:W-:-:S05]  /*ec10*/  IMAD.WIDE R2, R19, 0x4, R2 ;  /* 0x0000000413027825 */ /* 0x001fca00078e0202 */
[----:B------:R-:W2:Y:S01]  /*ec20*/  LDG.E R7, desc[UR46][R2.64] ;  /* 0x0000002e02077981 */ /* 0x000ea2000c1e1900 */
[----:B------:R-:W-:-:S03]  /*ec30*/  ISETP.NE.AND P0, PT, R8, RZ, PT ;  /* 0x000000ff0800720c */ /* 0x000fc60003f05270 */
[----:B------:R-:W2:Y:S02]  /*ec40*/  SHFL.IDX PT, R0, R0, R13, 0x1f ;  /* 0x00001f0d00007589 */ /* 0x000ea400000e0000 */
[----:B--2---:R-:W-:-:S05]  /*ec50*/  IMAD R4, R0, R7, RZ ;  /* 0x0000000700047224 */ /* 0x004fca00078e02ff */
[----:B------:R-:W-:-:S04]  /*ec60*/  IABS R6, R4 ;  /* 0x0000000400067213 */ /* 0x000fc80000000000 */
[----:B------:R-:W0:Y:S08]  /*ec70*/  I2F.RP R9, R6 ;  /* 0x0000000600097306 */ /* 0x000e300000209400 */
[----:B0-----:R-:W0:Y:S02]  /*ec80*/  MUFU.RCP R9, R9 ;  /* 0x0000000900097308 */ /* 0x001e240000001000 */
[----:B0-----:R-:W-:-:S06]  /*ec90*/  VIADD R10, R9, 0xffffffe ;  /* 0x0ffffffe090a7836 */ /* 0x001fcc0000000000 */
[----:B------:R0:W1:Y:S01]  /*eca0*/  F2I.FTZ.U32.TRUNC.NTZ R3, R10 ;  /* 0x0000000a00037305 */ /* 0x000062000021f000 */
[----:B------:R-:W-:Y:S05]  /*ecb0*/  @!P0 BRA `(.L_x_946) ;  /* 0x0000000000088947 */ /* 0x000fea0003800000 */
[----:B------:R-:W-:-:S06]  /*ecc0*/  VIADD R16, R13, 0xffffffff ;  /* 0xffffffff0d107836 */ /* 0x000fcc0000000000 */
[----:B------:R2:W3:Y:S02]  /*ecd0*/  SHFL.IDX PT, R16, R5, R16, 0x1f ;  /* 0x00001f1005107589 */ /* 0x0004e400000e0000 */
.L_x_946:
[----:B---3--:R-:W-:Y:S01]  /*ece0*/  IMAD R16, R16, UR4, R11 ;  /* 0x0000000410107c24 */ /* 0x008fe2000f8e020b */
[----:B------:R-:W-:Y:S01]  /*ecf0*/  IABS R2, R4 ;  /* 0x0000000400027213 */ /* 0x000fe20000000000 */
[----:B-1----:R-:W-:-:S03]  /*ed00*/  IMAD.MOV R9, RZ, RZ, -R3 ;  /* 0x000000ffff097224 */ /* 0x002fc600078e0a03 */
[----:B--2---:R-:W-:Y:S01]  /*ed10*/  IADD3 R5, -R16, UR6, RZ ;  /* 0x0000000610057c10 */ /* 0x004fe2000fffe1ff */
[----:B0-----:R-:W-:Y:S02]  /*ed20*/  IMAD.MOV R10, RZ, RZ, -R2 ;  /* 0x000000ffff0a7224 */ /* 0x001fe400078e0a02 */
[----:B------:R-:W-:Y:S01]  /*ed30*/  IMAD R9, R9, R6, RZ ;  /* 0x0000000609097224 */ /* 0x000fe200078e02ff */
[----:B------:R-:W-:Y:S01]  /*ed40*/  IABS R8, R5 ;  /* 0x0000000500087213 */ /* 0x000fe20000000000 */
[----:B------:R-:W-:-:S04]  /*ed50*/  IMAD.MOV.U32 R2, RZ, RZ, RZ ;  /* 0x000000ffff027224 */ /* 0x000fc800078e00ff */
[----:B------:R-:W-:-:S04]  /*ed60*/  IMAD.HI.U32 R2, R3, R9, R2 ;  /* 0x0000000903027227 */ /* 0x000fc800078e0002 */
[----:B------:R-:W-:Y:S02]  /*ed70*/  IMAD.MOV.U32 R3, RZ, RZ, R8 ;  /* 0x000000ffff037224 */ /* 0x000fe400078e0008 */
[----:B------:R-:W-:Y:S02]  /*ed80*/  IMAD.MOV.U32 R8, RZ, RZ, R10 ;  /* 0x000000ffff087224 */ /* 0x000fe400078e000a */
[----:B------:R-:W-:-:S04]  /*ed90*/  IMAD.HI.U32 R2, R2, R3, RZ ;  /* 0x0000000302027227 */ /* 0x000fc800078e00ff */
[----:B------:R-:W-:-:S05]  /*eda0*/  IMAD R3, R2, R8, R3 ;  /* 0x0000000802037224 */ /* 0x000fca00078e0203 */
[----:B------:R-:W-:-:S13]  /*edb0*/  ISETP.GT.U32.AND P0, PT, R6, R3, PT ;  /* 0x000000030600720c */ /* 0x000fda0003f04070 */
[----:B------:R-:W-:Y:S02]  /*edc0*/  @!P0 IMAD.IADD R3, R3, 0x1, -R6 ;  /* 0x0000000103038824 */ /* 0x000fe400078e0a06 */
[----:B------:R-:W-:-:S03]  /*edd0*/  @!P0 VIADD R2, R2, 0x1 ;  /* 0x0000000102028836 */ /* 0x000fc60000000000 */
[----:B------:R-:W-:Y:S02]  /*ede0*/  ISETP.GE.U32.AND P0, PT, R3, R6, PT ;  /* 0x000000060300720c */ /* 0x000fe40003f06070 */
[----:B------:R-:W-:-:S11]  /*edf0*/  LOP3.LUT R3, R5, R4, RZ, 0x3c, !PT ;  /* 0x0000000405037212 */ /* 0x000fd600078e3cff */
[----:B------:R-:W-:Y:S01]  /*ee00*/  @P0 VIADD R2, R2, 0x1 ;  /* 0x0000000102020836 */ /* 0x000fe20000000000 */
[----:B------:R-:W-:-:S13]  /*ee10*/  ISETP.GE.AND P0, PT, R3, RZ, PT ;  /* 0x000000ff0300720c */ /* 0x000fda0003f06270 */
[----:B------:R-:W-:Y:S01]  /*ee20*/  @!P0 IMAD.MOV R2, RZ, RZ, -R2 ;  /* 0x000000ffff028224 */ /* 0x000fe200078e0a02 */
[----:B------:R-:W-:-:S13]  /*ee30*/  ISETP.NE.AND P0, PT, R4, RZ, PT ;  /* 0x000000ff0400720c */ /* 0x000fda0003f05270 */
[----:B------:R-:W-:-:S05]  /*ee40*/  @!P0 LOP3.LUT R2, RZ, R4, RZ, 0x33, !PT ;  /* 0x00000004ff028212 */ /* 0x000fca00078e33ff */
[----:B------:R-:W-:Y:S02]  /*ee50*/  IMAD R6, R7, R2, RZ ;  /* 0x0000000207067224 */ /* 0x000fe400078e02ff */
[----:B------:R-:W-:Y:S02]  /*ee60*/  IMAD.MOV R2, RZ, RZ, -R2 ;  /* 0x000000ffff027224 */ /* 0x000fe400078e0a02 */
[----:B------:R-:W-:Y:S02]  /*ee70*/  IMAD.MOV R8, RZ, RZ, -R6 ;  /* 0x000000ffff087224 */ /* 0x000fe400078e0a06 */
[----:B------:R-:W-:Y:S02]  /*ee80*/  IMAD R4, R4, R2, R5 ;  /* 0x0000000204047224 */ /* 0x000fe400078e0205 */
[----:B------:R-:W-:Y:S01]  /*ee90*/  IMAD.MOV.U32 R2, RZ, RZ, RZ ;  /* 0x000000ffff027224 */ /* 0x000fe200078e00ff */
[----:B------:R-:W-:Y:S02]  /*eea0*/  VIADDMNMX R7, R8, UR4, R7, PT ;  /* 0x0000000408077c46 */ /* 0x000fe4000b800107 */
[----:B------:R-:W-:-:S02]  /*eeb0*/  IABS R11, R4 ;  /* 0x00000004000b7213 */ /* 0x000fc40000000000 */
[----:B------:R-:W-:-:S04]  /*eec0*/  IABS R8, R7 ;  /* 0x0000000700087213 */ /* 0x000fc80000000000 */
[----:B------:R-:W0:Y:S08]  /*eed0*/  I2F.RP R9, R8 ;  /* 0x0000000800097306 */ /* 0x000e300000209400 */
[----:B0-----:R-:W0:Y:S02]  /*eee0*/  MUFU.RCP R9, R9 ;  /* 0x0000000900097308 */ /* 0x001e240000001000 */
[----:B0-----:R-:W-:-:S06]  /*eef0*/  VIADD R3, R9, 0xffffffe ;  /* 0x0ffffffe09037836 */ /* 0x001fcc0000000000 */
[----:B------:R-:W0:Y:S02]  /*ef00*/  F2I.FTZ.U32.TRUNC.NTZ R3, R3 ;  /* 0x0000000300037305 */ /* 0x000e24000021f000 */
[----:B0-----:R-:W-:-:S04]  /*ef10*/  IMAD.MOV R10, RZ, RZ, -R3 ;  /* 0x000000ffff0a7224 */ /* 0x001fc800078e0a03 */
[----:B------:R-:W-:Y:S01]  /*ef20*/  IMAD.MOV.U32 R5, RZ, RZ, R10 ;  /* 0x000000ffff057224 */ /* 0x000fe200078e000a */
[----:B------:R-:W-:-:S03]  /*ef30*/  IABS R10, R7 ;  /* 0x00000007000a7213 */ /* 0x000fc60000000000 */
[----:B------:R-:W-:-:S04]  /*ef40*/  IMAD R5, R5, R8, RZ ;  /* 0x0000000805057224 */ /* 0x000fc800078e02ff */
[----:B------:R-:W-:-:S04]  /*ef50*/  IMAD.HI.U32 R2, R3, R5, R2 ;  /* 0x0000000503027227 */ /* 0x000fc800078e0002 */
[----:B------:R-:W-:Y:S02]  /*ef60*/  IMAD.MOV R3, RZ, RZ, -R10 ;  /* 0x000000ffff037224 */ /* 0x000fe400078e0a0a */
        /* <DEDUP_REMOVED lines=8> */
[----:B------:R-:W-:Y:S01]  /*eff0*/  ISETP.GE.AND P0, PT, R3, RZ, PT ;  /* 0x000000ff0300720c */ /* 0x000fe20003f06270 */
[----:B------:R-:W-:-:S12]  /*f000*/  IMAD.IADD R3, R4, 0x1, R6 ;  /* 0x0000000104037824 */ /* 0x000fd800078e0206 */
[----:B------:R-:W-:Y:S01]  /*f010*/  @!P0 IMAD.MOV R2, RZ, RZ, -R2 ;  /* 0x000000ffff028224 */ /* 0x000fe200078e0a02 */
[----:B------:R-:W-:-:S13]  /*f020*/  ISETP.NE.AND P0, PT, R7, RZ, PT ;  /* 0x000000ff0700720c */ /* 0x000fda0003f05270 */
[----:B------:R-:W-:Y:S01]  /*f030*/  @!P0 LOP3.LUT R2, RZ, R7, RZ, 0x33, !PT ;  /* 0x00000007ff028212 */ /* 0x000fe200078e33ff */
[----:B------:R-:W-:-:S03]  /*f040*/  IMAD.MOV R7, RZ, RZ, -R7 ;  /* 0x000000ffff077224 */ /* 0x000fc600078e0a07 */
[----:B------:R-:W-:Y:S01]  /*f050*/  LOP3.LUT R17, RZ, R2, RZ, 0x33, !PT ;  /* 0x00000002ff117212 */ /* 0x000fe200078e33ff */
[----:B------:R-:W-:-:S04]  /*f060*/  IMAD R18, R2, R7, R3 ;  /* 0x0000000702127224 */ /* 0x000fc800078e0203 */
[----:B------:R-:W-:Y:S01]  /*f070*/  IMAD.IADD R17, R0, 0x1, R17 ;  /* 0x0000000100117824 */ /* 0x000fe200078e0211 */
[----:B------:R-:W-:Y:S06]  /*f080*/  BRA `(.L_x_947) ;  /* 0x00000000000c7947 */ /* 0x000fec0003800000 */
.L_x_942:
[----:B------:R-:W-:Y:S02]  /*f090*/  IMAD.MOV.U32 R17, RZ, RZ, RZ ;  /* 0x000000ffff117224 */ /* 0x000fe400078e00ff */
[----:B------:R-:W-:Y:S02]  /*f0a0*/  IMAD.U32 R16, RZ, RZ, UR6 ;  /* 0x00000006ff107e24 */ /* 0x000fe4000f8e00ff */
[----:B------:R-:W-:-:S07]  /*f0b0*/  IMAD.MOV.U32 R18, RZ, RZ, RZ ;  /* 0x000000ffff127224 */ /* 0x000fce00078e00ff */
.L_x_947:
[----:B------:R-:W-:Y:S01]  /*f0c0*/  ISETP.NE.AND P0, PT, R27, RZ, PT ;  /* 0x000000ff1b00720c */ /* 0x000fe20003f05270 */
[----:B------:R-:W-:Y:S02]  /*f0d0*/  IMAD.MOV.U32 R24, RZ, RZ, 0x1 ;  /* 0x00000001ff187424 */ /* 0x000fe400078e00ff */
[----:B------:R-:W-:Y:S02]  /*f0e0*/  IMAD.MOV.U32 R22, RZ, RZ, RZ ;  /* 0x000000ffff167224 */ /* 0x000fe400078e00ff */
[----:B------:R-:W-:-:S08]  /*f0f0*/  IMAD.MOV.U32 R29, RZ, RZ, RZ ;  /* 0x000000ffff1d7224 */ /* 0x000fd000078e00ff */
[----:B------:R-:W0:Y:S01]  /*f100*/  @!P0 S2R R3, SR_CgaCtaId ;  /* 0x0000000000038919 */ /* 0x000e220000008800 */
[----:B------:R-:W-:-:S04]  /*f110*/  @!P0 MOV R0, 0x400 ;  /* 0x0000040000008802 */ /* 0x000fc80000000f00 */
[----:B0-----:R-:W-:-:S05]  /*f120*/  @!P0 LEA R0, R3, R0, 0x18 ;  /* 0x0000000003008211 */ /* 0x001fca00078ec0ff */
[----:B------:R0:W-:Y:S01]  /*f130*/  @!P0 STS.128 [R0+0x168d0], R16 ;  /* 0x0168d01000008388 */ /* 0x0001e20000000c00 */
[----:B------:R-:W-:Y:S06]  /*f140*/  BAR.ARV 0x5, 0x1a0 ;  /* 0x0146800000007b1d */ /* 0x000fec0000002000 */
[----:B------:R-:W-:-:S13]  /*f150*/  ISETP.GE.AND P0, PT, R19, UR5, PT ;  /* 0x0000000513007c0c */ /* 0x000fda000bf06270 */
[----:B------:R-:W-:Y:S05]  /*f160*/  @P0 BRA `(.L_x_948) ;  /* 0x0000003400800947 */ /* 0x000fea0003800000 */
[----:B------:R-:W-:Y:S01]  /*f170*/  IMAD.MOV.U32 R24, RZ, RZ, 0x1 ;  /* 0x00000001ff187424 */ /* 0x000fe200078e00ff */
[----:B------:R-:W-:Y:S01]  /*f180*/  ULDC UR37, c[0x0][0xc] ;  /* 0x0000030000257ab9 */ /* 0x000fe20000000800 */
[----:B------:R-:W-:Y:S01]  /*f190*/  IMAD.MOV.U32 R29, RZ, RZ, RZ ;  /* 0x000000ffff1d7224 */ /* 0x000fe200078e00ff */
[----:B------:R-:W-:Y:S01]  /*f1a0*/  ULDC.64 UR38, c[0x0][0x198] ;  /* 0x0000660000267ab9 */ /* 0x000fe20000000a00 */
[----:B------:R-:W-:-:S07]  /*f1b0*/  IMAD.MOV.U32 R22, RZ, RZ, RZ ;  /* 0x000000ffff167224 */ /* 0x000fce00078e00ff */
.L_x_1021:
[----:B------:R-:W-:Y:S05]  /*f1c0*/  YIELD ;  /* 0x0000000000007946 */ /* 0x000fea0003800000 */
[----:B------:R-:W-:Y:S01]  /*f1d0*/  ULDC.64 UR4, c[0x0][0xa28] ;  /* 0x00028a0000047ab9 */ /* 0x000fe20000000a00 */
[----:B0-----:R-:W-:Y:S01]  /*f1e0*/  IMAD.MOV.U32 R0, RZ, RZ, RZ ;  /* 0x000000ffff007224 */ /* 0x001fe200078e00ff */
[----:B------:R-:W-:-:S04]  /*f1f0*/  ISETP.NE.U32.AND P0, PT, RZ, UR4, PT ;  /* 0x00000004ff007c0c */ /* 0x000fc8000bf05070 */
[----:B------:R-:W-:Y:S01]  /*f200*/  ISETP.NE.AND.EX P0, PT, RZ, UR5, PT, P0 ;  /* 0x00000005ff007c0c */ /* 0x000fe2000bf05300 */
[----:B------:R-:W-:-:S12]  /*f210*/  ULDC.64 UR4, c[0x0][0xa00] ;  /* 0x0002800000047ab9 */ /* 0x000fd80000000a00 */
[----:B-1----:R-:W0:Y:S01]  /*f220*/  @P0 LDC.64 R2, c[0x0][0xa28] ;  /* 0x00028a00ff020b82 */ /* 0x002e220000000a00 */
[----:B------:R-:W-:Y:S01]  /*f230*/  ISETP.NE.U32.AND P2, PT, RZ, UR4, PT ;  /* 0x00000004ff007c0c */ /* 0x000fe2000bf45070 */
[----:B0-----:R-:W-:-:S05]  /*f240*/  @P0 IMAD.WIDE R2, R19, 0x4, R2 ;  /* 0x0000000413020825 */ /* 0x001fca00078e0202 */
[----:B------:R0:W5:Y:S01]  /*f250*/  @P0 LDG.E R0, desc[UR46][R2.64] ;  /* 0x0000002e02000981 */ /* 0x000162000c1e1900 */
[----:B------:R-:W-:Y:S01]  /*f260*/  ISETP.NE.AND.EX P2, PT, RZ, UR5, PT, P2 ;  /* 0x00000005ff007c0c */ /* 0x000fe2000bf45320 */
[----:B------:R-:W-:Y:S01]  /*f270*/  IMAD.MOV.U32 R4, RZ, RZ, RZ ;  /* 0x000000ffff047224 */ /* 0x000fe200078e00ff */
[----:B------:R-:W-:Y:S01]  /*f280*/  ULDC.64 UR4, c[0x0][0xa18] ;  /* 0x0002860000047ab9 */ /* 0x000fe20000000a00 */
[----:B0-----:R-:W0:Y:S02]  /*f290*/  LDC.64 R2, c[0x0][0xa00] ;  /* 0x00028000ff027b82 */ /* 0x001e240000000a00 */
[----:B0-----:R-:W-:-:S08]  /*f2a0*/  IMAD.WIDE R2, R19, 0x4, R2 ;  /* 0x0000000413027825 */ /* 0x001fd000078e0202 */
[----:B------:R-:W2:Y:S01]  /*f2b0*/  @P2 LDG.E R4, desc[UR46][R2.64] ;  /* 0x0000002e02042981 */ /* 0x000ea2000c1e1900 */
[----:B------:R-:W-:Y:S01]  /*f2c0*/  ISETP.NE.U32.AND P1, PT, RZ, UR4, PT ;  /* 0x00000004ff007c0c */ /* 0x000fe2000bf25070 */
[----:B------:R-:W-:Y:S02]  /*f2d0*/  ULDC UR6, c[0x0][0x288] ;  /* 0x0000a20000067ab9 */ /* 0x000fe40000000800 */
[----:B------:R-:W-:Y:S01]  /*f2e0*/  IMAD.U32 R6, RZ, RZ, UR6 ;  /* 0x00000006ff067e24 */ /* 0x000fe2000f8e00ff */
[----:B------:R-:W-:Y:S01]  /*f2f0*/  ISETP.NE.AND.EX P1, PT, RZ, UR5, PT, P1 ;  /* 0x00000005ff007c0c */ /* 0x000fe2000bf25310 */
[----:B------:R-:W-:Y:S01]  /*f300*/  ULDC.64 UR4, c[0x0][0x3f8] ;  /* 0x0000fe0000047ab9 */ /* 0x000fe20000000a00 */
[----:B------:R-:W-:Y:S01]  /*f310*/  ULDC.64 UR6, c[0x0][0xa08] ;  /* 0x0002820000067ab9 */ /* 0x000fe20000000a00 */
[----:B------:R-:W-:-:S03]  /*f320*/  UISETP.NE.U32.AND UP0, UPT, UR4, URZ, UPT ;  /* 0x0000003f0400728c */ /* 0x000fc6000bf05070 */
[----:B------:R-:W-:Y:S01]  /*f330*/  ULDC UR4, c[0x0][0x404] ;  /* 0x0001010000047ab9 */ /* 0x000fe20000000800 */
[----:B--2---:R0:W-:Y:S06]  /*f340*/  STL [R1], R4 ;  /* 0x0000000401007387 */ /* 0x0041ec0000100800 */
[----:B0-----:R-:W0:Y:S02]  /*f350*/  @P1 LDC.64 R4, c[0x0][0xa18] ;  /* 0x00028600ff041b82 */ /* 0x001e240000000a00 */
[----:B0-----:R-:W-:-:S05]  /*f360*/  @P1 IMAD.WIDE R4, R19, 0x4, R4 ;  /* 0x0000000413041825 */ /* 0x001fca00078e0204 */
[----:B------:R0:W5:Y:S01]  /*f370*/  @P1 LDG.E R6, desc[UR46][R4.64] ;  /* 0x0000002e04061981 */ /* 0x000162000c1e1900 */
[----:B------:R-:W-:Y:S01]  /*f380*/  UISETP.NE.AND.EX UP0, UPT, UR5, URZ, UPT, UP0 ;  /* 0x0000003f0500728c */ /* 0x000fe2000bf05300 */
[----:B------:R-:W-:Y:S02]  /*f390*/  ISETP.NE.U32.AND P0, PT, RZ, UR6, PT ;  /* 0x00000006ff007c0c */ /* 0x000fe4000bf05070 */
[----:B------:R-:W-:Y:S01]  /*f3a0*/  ULDC UR5, c[0x0][0x2e0] ;  /* 0x0000b80000057ab9 */ /* 0x000fe20000000800 */
[----:B------:R-:W-:Y:S01]  /*f3b0*/  USEL UR4, UR4, 0x1, UP0 ;  /* 0x0000000104047887 */ /* 0x000fe20008000000 */
[----:B------:R-:W-:-:S03]  /*f3c0*/  ISETP.NE.AND.EX P0, PT, RZ, UR7, PT, P0 ;  /* 0x00000007ff007c0c */ /* 0x000fc6000bf05300 */
[----:B------:R-:W-:-:S06]  /*f3d0*/  UIMAD UR4, UR4, UR5, URZ ;  /* 0x00000005040472a4 */ /* 0x000fcc000f8e023f */
[----:B------:R-:W-:Y:S01]  /*f3e0*/  IMAD.U32 R7, RZ, RZ, UR4 ;  /* 0x00000004ff077e24 */ /* 0x000fe2000f8e00ff */
[----:B0--3--:R-:W-:Y:S06]  /*f3f0*/  @P1 BRA `(.L_x_949) ;  /* 0x0000000000101947 */ /* 0x009fec0003800000 */
[----:B------:R-:W-:Y:S05]  /*f400*/  @!P2 BRA `(.L_x_949) ;  /* 0x00000000000ca947 */ /* 0x000fea0003800000 */
[----:B------:R-:W2:Y:S04]  /*f410*/  LDG.E R5, desc[UR46][R2.64] ;  /* 0x0000002e02057981 */ /* 0x000ea8000c1e1900 */
[----:B-----5:R-:W2:Y:S02]  /*f420*/  LDG.E R6, desc[UR46][R2.64+0x4] ;  /* 0x0000042e02067981 */ /* 0x020ea4000c1e1900 */
[----:B--2---:R-:W-:-:S07]  /*f430*/  IMAD.IADD R6, R6, 0x1, -R5 ;  /* 0x0000000106067824 */ /* 0x004fce00078e0a05 */
.L_x_949:
[----:B------:R-:W0:Y:S01]  /*f440*/  LDC.64 R2, c[0x0][0xa08] ;  /* 0x00028200ff027b82 */ /* 0x000e220000000a00 */
[----:B------:R-:W-:Y:S01]  /*f450*/  IMAD.MOV.U32 R23, RZ, RZ, RZ ;  /* 0x000000ffff177224 */ /* 0x000fe200078e00ff */
[----:B------:R-:W-:Y:S01]  /*f460*/  ULDC.64 UR4, c[0x0][0xa20] ;  /* 0x0002880000047ab9 */ /* 0x000fe20000000a00 */
[----:B0-----:R-:W-:-:S05]  /*f470*/  IMAD.WIDE R2, R19, 0x4, R2 ;  /* 0x0000000413027825 */ /* 0x001fca00078e0202 */
[----:B------:R-:W2:Y:S01]  /*f480*/  @P0 LDG.E R23, desc[UR46][R2.64] ;  /* 0x0000002e02170981 */ /* 0x000ea2000c1e1900 */
[----:B------:R-:W-:-:S04]  /*f490*/  ISETP.NE.U32.AND P1, PT, RZ, UR4, PT ;  /* 0x00000004ff007c0c */ /* 0x000fc8000bf25070 */
[----:B------:R-:W-:Y:S01]  /*f4a0*/  ISETP.NE.AND.EX P1, PT, RZ, UR5, PT, P1 ;  /* 0x00000005ff007c0c */ /* 0x000fe2000bf25310 */
[----:B--2--5:R-:W-:-:S12]  /*f4b0*/  IMAD.IADD R23, R23, 0x1, R0 ;  /* 0x0000000117177824 */ /* 0x024fd800078e0200 */
[----:B------:R-:W-:Y:S05]  /*f4c0*/  @!P1 BRA `(.L_x_950) ;  /* 0x0000000000109947 */ /* 0x000fea0003800000 */
[----:B------:R-:W0:Y:S02]  /*f4d0*/  LDC.64 R2, c[0x0][0xa20] ;  /* 0x00028800ff027b82 */ /* 0x000e240000000a00 */
[----:B0-----:R-:W-:-:S05]  /*f4e0*/  IMAD.WIDE R2, R19, 0x4, R2 ;  /* 0x0000000413027825 */ /* 0x001fca00078e0202 */
[----:B------:R0:W5:Y:S01]  /*f4f0*/  LDG.E R7, desc[UR46][R2.64] ;  /* 0x0000002e02077981 */ /* 0x000162000c1e1900 */
[----:B------:R-:W-:Y:S05]  /*f500*/  BRA `(.L_x_951) ;  /* 0x0000000000107947 */ /* 0x000fea0003800000 */
.L_x_950:
[----:B------:R-:W-:Y:S05]  /*f510*/  @!P0 BRA `(.L_x_951) ;  /* 0x00000000000c8947 */ /* 0x000fea0003800000 */
[----:B------:R-:W2:Y:S04]  /*f520*/  LDG.E R4, desc[UR46][R2.64] ;  /* 0x0000002e02047981 */ /* 0x000ea8000c1e1900 */
[----:B------:R-:W2:Y:S02]  /*f530*/  LDG.E R7, desc[UR46][R2.64+0x4] ;  /* 0x0000042e02077981 */ /* 0x000ea4000c1e1900 */
[----:B--2---:R-:W-:-:S07]  /*f540*/  IMAD.IADD R7, R7, 0x1, -R4 ;  /* 0x0000000107077824 */ /* 0x004fce00078e0a04 */
.L_x_951:
[----:B0-----:R-:W0:Y:S01]  /*f550*/  LDC.64 R2, c[0x0][0x9e0] ;  /* 0x00027800ff027b82 */ /* 0x001e220000000a00 */
[----:B------:R-:W-:Y:S02]  /*f560*/  IMAD R5, R17, 0xc0, RZ ;  /* 0x000000c011057824 */ /* 0x000fe400078e02ff */
[----:B-----5:R-:W-:-:S03]  /*f570*/  IMAD.IADD R0, R7, 0x1, -R0 ;  /* 0x0000000107007824 */ /* 0x020fc600078e0a00 */
[----:B------:R-:W-:-:S05]  /*f580*/  IADD3 R5, -R6, 0xc0, R5 ;  /* 0x000000c006057810 */ /* 0x000fca0007ffe105 */
[----:B------:R-:W-:Y:S01]  /*f590*/  IMAD.IADD R9, R0, 0x1, R5 ;  /* 0x0000000100097824 */ /* 0x000fe200078e0205 */
[----:B0-----:R-:W-:-:S03]  /*f5a0*/  ISETP.GE.AND P0, PT, R3, 0x1, PT ;  /* 0x000000010300780c */ /* 0x001fc60003f06270 */
[----:B------:R-:W-:-:S10]  /*f5b0*/  IMAD.IADD R2, R9, 0x1, R2 ;  /* 0x0000000109027824 */ /* 0x000fd400078e0202 */
[----:B------:R-:W-:Y:S05]  /*f5c0*/  @!P0 BRA `(.L_x_952) ;  /* 0x0000000000488947 */ /* 0x000fea0003800000 */
[C---:B------:R-:W-:Y:S01]  /*f5d0*/  ISETP.GT.AND P1, PT, R9.reuse, RZ, PT ;  /* 0x000000ff0900720c */ /* 0x040fe20003f24270 */
[----:B------:R-:W-:Y:S01]  /*f5e0*/  BSSY B0, `(.L_x_953) ;  /* 0x000000e000007945 */ /* 0x000fe20003800000 */
[----:B------:R-:W-:-:S11]  /*f5f0*/  VIADD R7, R9, 0xffffffff ;  /* 0xffffffff09077836 */ /* 0x000fd60000000000 */
        /* <DEDUP_REMOVED lines=8> */
.L_x_954:
[----:B------:R-:W-:-:S13]  /*f680*/  ISETP.NE.AND P1, PT, R3, 0x1, PT ;  /* 0x000000010300780c */ /* 0x000fda0003f25270 */
[----:B------:R-:W0:Y:S02]  /*f690*/  @P1 LDC.64 R4, c[0x0][0x9e8] ;  /* 0x00027a00ff041b82 */ /* 0x000e240000000a00 */
[----:B0-----:R-:W-:-:S05]  /*f6a0*/  @P1 IMAD.HI.U32 R4, R7, R4, RZ ;  /* 0x0000000407041227 */ /* 0x001fca00078e00ff */
[----:B------:R-:W-:-:S07]  /*f6b0*/  @P1 SHF.R.U32.HI R7, RZ, R5, R4 ;  /* 0x00000005ff071219 */ /* 0x000fce0000011604 */
.L_x_955:
[----:B------:R-:W-:Y:S05]  /*f6c0*/  BSYNC B0 ;  /* 0x0000000000007941 */ /* 0x000fea0003800000 */
.L_x_953:
[----:B------:R-:W-:-:S05]  /*f6d0*/  IMAD R7, R7, R3, R3 ;  /* 0x0000000307077224 */ /* 0x000fca00078e0203 */
[----:B------:R-:W-:-:S07]  /*f6e0*/  VIMNMX R2, R2, R7, PT ;  /* 0x0000000702027248 */ /* 0x000fce0003fe0100 */
.L_x_952:
[----:B------:R-:W-:Y:S01]  /*f6f0*/  VIADD R2, R2, 0x7f ;  /* 0x0000007f02027836 */ /* 0x000fe20000000000 */
[----:B------:R-:W-:Y:S01]  /*f700*/  ULDC UR4, c[0x0][0x9dc] ;  /* 0x0002770000047ab9 */ /* 0x000fe20000000800 */
[----:B------:R-:W-:-:S03]  /*f710*/  IMAD R7, R17, 0xc0, -R6 ;  /* 0x000000c011077824 */ /* 0x000fc600078e0a06 */
[----:B------:R-:W-:Y:S01]  /*f720*/  SHF.R.S32.HI R5, RZ, 0x1f, R2 ;  /* 0x0000001fff057819 */ /* 0x000fe20000011402 */
[----:B------:R-:W-:-:S03]  /*f730*/  IMAD.IADD R7, R0, 0x1, R7 ;  /* 0x0000000100077824 */ /* 0x000fc600078e0207 */
[----:B------:R-:W-:Y:S01]  /*f740*/  LEA.HI R4, R5, R2, RZ, 0x7 ;  /* 0x0000000205047211 */ /* 0x000fe200078f38ff */
[----:B------:R-:W-:Y:S02]  /*f750*/  VIADD R2, R0, 0x7f ;  /* 0x0000007f00027836 */ /* 0x000fe40000000000 */
[----:B------:R-:W-:Y:S01]  /*f760*/  VIADD R0, R7, -UR4 ;  /* 0x8000000407007c36 */ /* 0x000fe20008000000 */
[----:B------:R-:W-:Y:S02]  /*f770*/  SHF.R.S32.HI R4, RZ, 0x7, R4 ;  /* 0x00000007ff047819 */ /* 0x000fe40000011404 */
[----:B------:R-:W-:-:S04]  /*f780*/  SHF.R.S32.HI R5, RZ, 0x1f, R2 ;  /* 0x0000001fff057819 */ /* 0x000fc80000011402 */
[----:B------:R-:W-:-:S04]  /*f790*/  LEA.HI R5, R5, R2, RZ, 0x7 ;  /* 0x0000000205057211 */ /* 0x000fc800078f38ff */
[----:B------:R-:W-:-:S04]  /*f7a0*/  SHF.R.S32.HI R5, RZ, 0x7, R5 ;  /* 0x00000007ff057819 */ /* 0x000fc80000011405 */
[----:B------:R-:W-:Y:S01]  /*f7b0*/  VIMNMX R28, R5, R4, PT ;  /* 0x00000004051c7248 */ /* 0x000fe20003fe0100 */
[----:B------:R-:W-:Y:S06]  /*f7c0*/  @!P0 BRA `(.L_x_956) ;  /* 0x0000000000448947 */ /* 0x000fec0003800000 */
[----:B------:R-:W-:Y:S01]  /*f7d0*/  ISETP.GT.AND P0, PT, R7, -0x1, PT ;  /* 0xffffffff0700780c */ /* 0x000fe20003f04270 */
[----:B------:R-:W-:-:S12]  /*f7e0*/  BSSY B0, `(.L_x_957) ;  /* 0x000000d000007945 */ /* 0x000fd80003800000 */
        /* <DEDUP_REMOVED lines=8> */
.L_x_958:
[----:B------:R-:W-:-:S13]  /*f870*/  ISETP.NE.AND P0, PT, R3, 0x1, PT ;  /* 0x000000010300780c */ /* 0x000fda0003f05270 */
[----:B------:R-:W0:Y:S02]  /*f880*/  @P0 LDC.64 R4, c[0x0][0x9e8] ;  /* 0x00027a00ff040b82 */ /* 0x000e240000000a00 */
[----:B0-----:R-:W-:-:S05]  /*f890*/  @P0 IMAD.HI.U32 R4, R7, R4, RZ ;  /* 0x0000000407040227 */ /* 0x001fca00078e00ff */
[----:B------:R-:W-:-:S07]  /*f8a0*/  @P0 SHF.R.U32.HI R7, RZ, R5, R4 ;  /* 0x00000005ff070219 */ /* 0x000fce0000011604 */
.L_x_959:
[----:B------:R-:W-:Y:S05]  /*f8b0*/  BSYNC B0 ;  /* 0x0000000000007941 */ /* 0x000fea0003800000 */
.L_x_957:
[----:B------:R-:W-:-:S05]  /*f8c0*/  IMAD R3, R7, R3, RZ ;  /* 0x0000000307037224 */ /* 0x000fca00078e02ff */
[----:B------:R-:W-:-:S07]  /*f8d0*/  VIMNMX R0, R0, R3, !PT ;  /* 0x0000000300007248 */ /* 0x000fce0007fe0100 */
.L_x_956:
[----:B------:R-:W-:Y:S01]  /*f8e0*/  SHF.R.S32.HI R3, RZ, 0x1f, R0 ;  /* 0x0000001fff037819 */ /* 0x000fe20000011400 */
[----:B------:R-:W-:Y:S03]  /*f8f0*/  BSSY B6, `(.L_x_960) ;  /* 0x000022d000067945 */ /* 0x000fe60003800000 */
[----:B------:R-:W-:-:S04]  /*f900*/  LEA.HI R3, R3, R0, RZ, 0x7 ;  /* 0x0000000003037211 */ /* 0x000fc800078f38ff */
[----:B------:R-:W-:-:S04]  /*f910*/  SHF.R.S32.HI R3, RZ, 0x7, R3 ;  /* 0x00000007ff037819 */ /* 0x000fc80000011403 */
[----:B------:R-:W-:-:S04]  /*f920*/  VIMNMX R26, RZ, R3, !PT ;  /* 0x00000003ff1a7248 */ /* 0x000fc80007fe0100 */
[----:B------:R-:W-:-:S13]  /*f930*/  ISETP.GT.AND P0, PT, R28, R26, PT ;  /* 0x0000001a1c00720c */ /* 0x000fda0003f04270 */
[----:B------:R-:W-:Y:S05]  /*f940*/  @P0 BRA `(.L_x_961) ;  /* 0x00000000003c0947 */ /* 0x000fea0003800000 */
[----:B------:R-:W-:-:S13]  /*f950*/  ISETP.NE.AND P1, PT, R27, RZ, PT ;  /* 0x000000ff1b00720c */ /* 0x000fda0003f25270 */
[----:B------:R-:W-:Y:S05]  /*f960*/  @P1 BRA `(.L_x_962) ;  /* 0x0000002000941947 */ /* 0x000fea0003800000 */
[----:B------:R-:W0:Y:S01]  /*f970*/  S2R R7, SR_LANEID ;  /* 0x0000000000077919 */ /* 0x000e220000000000 */
[----:B------:R-:W-:Y:S01]  /*f980*/  VOTEU.ANY UR4, UPT, PT ;  /* 0x0000000000047886 */ /* 0x000fe200038e0100 */
[----:B------:R-:W1:Y:S01]  /*f990*/  LDC.64 R2, c[0x0][0xc38] ;  /* 0x00030e00ff027b82 */ /* 0x000e620000000a00 */
[----:B------:R-:W0:Y:S08]  /*f9a0*/  FLO.U32 R0, UR4 ;  /* 0x0000000400007d00 */ /* 0x000e3000080e0000 */
[----:B------:R-:W1:Y:S01]  /*f9b0*/  POPC R5, UR4 ;  /* 0x0000000400057d09 */ /* 0x000e620008000000 */
[----:B0-----:R-:W-:-:S13]  /*f9c0*/  ISETP.EQ.U32.AND P0, PT, R0, R7, PT ;  /* 0x000000070000720c */ /* 0x001fda0003f02070 */
[----:B-1----:R-:W2:Y:S01]  /*f9d0*/  @P0 ATOMG.E.ADD.STRONG.GPU PT, R3, desc[UR46][R2.64], R5 ;  /* 0x00000005020309a8 */ /* 0x002ea200081ee1ee */
[----:B------:R-:W0:Y:S02]  /*f9e0*/  S2R R4, SR_LTMASK ;  /* 0x0000000000047919 */ /* 0x000e240000003900 */
[----:B0-----:R-:W-:-:S04]  /*f9f0*/  LOP3.LUT R4, R4, UR4, RZ, 0xc0, !PT ;  /* 0x0000000404047c12 */ /* 0x001fc8000f8ec0ff */
[----:B------:R-:W0:Y:S01]  /*fa00*/  POPC R7, R4 ;  /* 0x0000000400077309 */ /* 0x000e220000000000 */
[----:B--2---:R-:W0:Y:S02]  /*fa10*/  SHFL.IDX PT, R0, R3, R0, 0x1f ;  /* 0x00001f0003007589 */ /* 0x004e2400000e0000 */
[----:B0-----:R-:W-:Y:S01]  /*fa20*/  IADD3 R16, R0, UR37, R7 ;  /* 0x0000002500107c10 */ /* 0x001fe2000fffe007 */
[----:B------:R-:W-:Y:S06]  /*fa30*/  BRA `(.L_x_962) ;  /* 0x0000002000607947 */ /* 0x000fec0003800000 */
.L_x_961:
        /* <DEDUP_REMOVED lines=22> */
.L_x_963:
[----:B------:R-:W-:-:S05]  /*fba0*/  VIADD R0, R25, 0x400 ;  /* 0x0000040019007836 */ /* 0x000fca0000000000 */
[----:B------:R-:W-:-:S13]  /*fbb0*/  LOP3.LUT P0, RZ, R0, 0x3ff, RZ, 0xc0, !PT ;  /* 0x000003ff00ff7812 */ /* 0x000fda000780c0ff */
[----:B------:R-:W-:Y:S05]  /*fbc0*/  @!P0 BRA `(.L_x_964) ;  /* 0x0000000000808947 */ /* 0x000fea0003800000 */
[----:B------:R-:W-:Y:S01]  /*fbd0*/  MOV R0, 0x0 ;  /* 0x0000000000007802 */ /* 0x000fe20000000f00 */
[----:B------:R-:W-:Y:S01]  /*fbe0*/  ULDC.64 UR6, c[0x4][0xa8] ;  /* 0x01002a0000067ab9 */ /* 0x000fe20000000a00 */
[----:B------:R-:W-:Y:S01]  /*fbf0*/  ULDC.64 UR8, c[0x4][0xb0] ;  /* 0x01002c0000087ab9 */ /* 0x000fe20000000a00 */
[----:B------:R-:W-:Y:S01]  /*fc00*/  ULDC.64 UR4, c[0x4][0x10] ;  /* 0x0100040000047ab9 */ /* 0x000fe20000000a00 */
[----:B------:R0:W1:Y:S01]  /*fc10*/  LDC.64 R2, c[0x4][R0] ;  /* 0x0100000000027b82 */ /* 0x0000620000000a00 */
        /* <DEDUP_REMOVED lines=10> */
[----:B-1----:R-:W-:Y:S05]  /*fcc0*/  CALL.ABS.NOINC R2 ;  /* 0x0000000002007343 */ /* 0x002fea0003c00000 */
.L_x_965:
        /* <DEDUP_REMOVED lines=16> */
.L_x_964:
[----:B------:R-:W2:Y:S01]  /*fdd0*/  LDL.LU R20, [R1] ;  /* 0x0000000001147983 */ /* 0x000ea20000300800 */
[----:B------:R-:W-:Y:S01]  /*fde0*/  ULDC.64 UR4, c[0x0][0x9f8] ;  /* 0x00027e0000047ab9 */ /* 0x000fe20000000a00 */
[----:B------:R-:W0:Y:S01]  /*fdf0*/  LDC R0, c[0x0][0x428] ;  /* 0x00010a00ff007b82 */ /* 0x000e220000000800 */
[----:B------:R-:W-:Y:S01]  /*fe00*/  ISETP.NE.U32.AND P0, PT, RZ, UR4, PT ;  /* 0x00000004ff007c0c */ /* 0x000fe2000bf05070 */
[----:B------:R-:W-:-:S03]  /*fe10*/  IMAD.MOV.U32 R6, RZ, RZ, R19 ;  /* 0x000000ffff067224 */ /* 0x000fc600078e0013 */
[----:B------:R-:W-:Y:S01]  /*fe20*/  ISETP.NE.AND.EX P0, PT, RZ, UR5, PT, P0 ;  /* 0x00000005ff007c0c */ /* 0x000fe2000bf05300 */
[----:B------:R-:W-:-:S12]  /*fe30*/  ULDC.64 UR4, c[0x0][0xa00] ;  /* 0x0002800000047ab9 */ /* 0x000fd80000000a00 */
[----:B------:R-:W1:Y:S02]  /*fe40*/  @P0 LDC.64 R2, c[0x0][0x9f8] ;  /* 0x00027e00ff020b82 */ /* 0x000e640000000a00 */
[----:B-1----:R-:W-:-:S05]  /*fe50*/  @P0 IMAD.WIDE R2, R19, 0x4, R2 ;  /* 0x0000000413020825 */ /* 0x002fca00078e0202 */
[----:B------:R1:W5:Y:S01]  /*fe60*/  @P0 LDG.E R6, desc[UR46][R2.64] ;  /* 0x0000002e02060981 */ /* 0x000362000c1e1900 */
[----:B0-----:R-:W-:Y:S01]  /*fe70*/  ISETP.NE.AND P0, PT, R0, 0x1, PT ;  /* 0x000000010000780c */ /* 0x001fe20003f05270 */
[----:B------:R-:W-:Y:S01]  /*fe80*/  IMAD.MOV.U32 R0, RZ, RZ, R18 ;  /* 0x000000ffff007224 */ /* 0x000fe200078e0012 */
[----:B------:R-:W-:-:S04]  /*fe90*/  ISETP.NE.AND P6, PT, R27, RZ, PT ;  /* 0x000000ff1b00720c */ /* 0x000fc80003fc5270 */
[----:B------:R-:W-:-:S07]  /*fea0*/  PLOP3.LUT P1, PT, P6, PT, PT, 0x8, 0x0 ;  /* 0x000000000000781c */ /* 0x000fce000372e170 */
[----:B------:R-:W0:Y:S02]  /*feb0*/  @P0 LDC R5, c[0x0][0x42c] ;  /* 0x00010b00ff050b82 */ /* 0x000e240000000800 */
[----:B------:R-:W-:-:S05]  /*fec0*/  VOTEU.ALL UP1, P6 ;  /* 0x00000000003f7886 */ /* 0x000fca0003020000 */
[----:B------:R-:W-:Y:S01]  /*fed0*/  @!UP1 UIADD3 UR8, UP0, UR38, 0x270, URZ ;  /* 0x0000027026089890 */ /* 0x000fe2000ff1e03f */
[----:B------:R-:W3:Y:S03]  /*fee0*/  @P0 LDC R7, c[0x0][0x430] ;  /* 0x00010c00ff070b82 */ /* 0x000ee60000000800 */
[----:B------:R-:W-:-:S03]  /*fef0*/  @!UP1 UIADD3.X UR9, URZ, UR39, URZ, UP0, !UPT ;  /* 0x000000273f099290 */ /* 0x000fc600087fe43f */
[----:B------:R-:W-:Y:S01]  /*ff00*/  VOTEU.ALL UP0, P6 ;  /* 0x00000000003f7886 */ /* 0x000fe20003000000 */
[----:B0-----:R-:W-:-:S05]  /*ff10*/  @P0 IMAD.HI.U32 R4, R18, R5, RZ ;  /* 0x0000000512040227 */ /* 0x001fca00078e00ff */
[----:B---3--:R-:W-:Y:S02]  /*ff20*/  @P0 SHF.R.U32.HI R0, RZ, R7, R4 ;  /* 0x00000007ff000219 */ /* 0x008fe40000011604 */
[----:B------:R-:W-:-:S04]  /*ff30*/  ISETP.NE.U32.AND P0, PT, RZ, UR4, PT ;  /* 0x00000004ff007c0c */ /* 0x000fc8000bf05070 */
[----:B------:R-:W-:-:S04]  /*ff40*/  ISETP.NE.AND.EX P0, PT, RZ, UR5, PT, P0 ;  /* 0x00000005ff007c0c */ /* 0x000fc8000bf05300 */
[----:B------:R-:W-:Y:S01]  /*ff50*/  SEL R10, R19, RZ, !P0 ;  /* 0x000000ff130a7207 */ /* 0x000fe20004000000 */
[----:B-12---:R-:W-:-:S08]  /*ff60*/  IMAD R17, R17, 0xc0, R20 ;  /* 0x000000c011117824 */ /* 0x006fd000078e0214 */
.L_x_966:
        /* <DEDUP_REMOVED lines=11> */
[----:B------:R-:W-:Y:S01]  /*10020*/  ULDC.64 UR4, c[0x0][0xa08] ;  /* 0x0002820000047ab9 */ /* 0x000fe20000000a00 */
[----:B------:R-:W-:Y:S01]  /*10030*/  VIADD R7, R28, 0xffffffff ;  /* 0xffffffff1c077836 */ /* 0x000fe20000000000 */
[----:B0-----:R-:W-:Y:S01]  /*10040*/  LOP3.LUT P0, RZ, R2, UR4, RZ, 0xfc, !PT ;  /* 0x0000000402ff7c12 */ /* 0x001fe2000f80fcff */
[----:B------:R-:W-:-:S03]  /*10050*/  UMOV UR4, 0xffffffff ;  /* 0xffffffff00047882 */ /* 0x000fc60000000000 */
[----:B------:R-:W-:-:S04]  /*10060*/  LOP3.LUT P0, RZ, R3, UR5, RZ, 0xfc, P0 ;  /* 0x0000000503ff7c12 */ /* 0x000fc8000800fcff */
[----:B-----5:R-:W-:Y:S01]  /*10070*/  SEL R8, R6, RZ, !P0 ;  /* 0x000000ff06087207 */ /* 0x020fe20004000000 */
[----:B------:R-:W-:Y:S08]  /*10080*/  BRA.DIV UR4, `(.L_x_967) ;  /* 0x0000002e04707947 */ /* 0x000ff0000b800000 */
.L_x_1037:
[----:B------:R-:W-:Y:S01]  /*10090*/  UMOV UR4, 0xffffffff ;  /* 0xffffffff00047882 */ /* 0x000fe20000000000 */
[----:B------:R-:W-:Y:S02]  /*100a0*/  SHF.R.S32.HI R9, RZ, 0x1f, R6 ;  /* 0x0000001fff097819 */ /* 0x000fe40000011406 */
[----:B------:R-:W-:Y:S05]  /*100b0*/  BRA.DIV UR4, `(.L_x_968) ;  /* 0x0000002e04987947 */ /* 0x000fea000b800000 */
[----:B------:R-:W-:-:S13]  /*100c0*/  ELECT P6, URZ, PT ;  /* 0x00000000003f782f */ /* 0x000fda00038c0000 */
.L_x_1040:
[----:B------:R-:W-:Y:S05]  /*100d0*/  @!P6 BRA `(.L_x_969) ;  /* 0x0000000000cce947 */ /* 0x000fea0003800000 */
[----:B------:R-:W-:-:S04]  /*100e0*/  ISETP.NE.U32.AND P0, PT, R2, RZ, PT ;  /* 0x000000ff0200720c */ /* 0x000fc80003f05070 */
        /* <DEDUP_REMOVED lines=20> */
.L_x_970:
[----:B------:R-:W-:Y:S01]  /*10230*/  IMAD R5, R22, 0x8, R25 ;  /* 0x0000000816057824 */ /* 0x000fe200078e0219 */
[----:B------:R-:W-:-:S04]  /*10240*/  SHF.L.U32 R4, R24, 0x1f, RZ ;  /* 0x0000001f18047819 */ /* 0x000fc800000006ff */
[----:B------:R-:W1:Y:S02]  /*10250*/  SYNCS.PHASECHK.TRANS64.TRYWAIT P0, [R5+URZ+0x16840], R4 ;  /* 0x01684004050075a7 */ /* 0x000e64000800017f */
[----:B-1----:R-:W-:Y:S05]  /*10260*/  @!P0 BRA `(.L_x_971) ;  /* 0x0000002c004c8947 */ /* 0x002fea0003800000 */
.L_x_1041:
[----:B------:R-:W2:Y:S02]  /*10270*/  S2R R11, SR_TID.X ;  /* 0x00000000000b7919 */ /* 0x000ea40000002100 */
[----:B--2---:R-:W-:-:S04]  /*10280*/  LOP3.LUT R11, R11, 0x7f, RZ, 0xc0, !PT ;  /* 0x0000007f0b0b7812 */ /* 0x004fc800078ec0ff */
[----:B------:R-:W-:-:S13]  /*10290*/  ISETP.NE.AND P0, PT, R11, RZ, PT ;  /* 0x000000ff0b00720c */ /* 0x000fda0003f05270 */
[----:B------:R-:W-:Y:S05]  /*102a0*/  @P0 BRA `(.L_x_972) ;  /* 0x0000000000140947 */ /* 0x000fea0003800000 */
[----:B------:R-:W-:Y:S01]  /*102b0*/  ISETP.NE.AND P1, PT, R27, RZ, PT ;  /* 0x000000ff1b00720c */ /* 0x000fe20003f25270 */
[----:B-1----:R-:W-:-:S04]  /*102c0*/  IMAD.MOV.U32 R4, RZ, RZ, 0x4000 ;  /* 0x00004000ff047424 */ /* 0x002fc800078e00ff */
[----:B------:R2:W-:Y:S08]  /*102d0*/  SYNCS.ARRIVE.TRANS64 RZ, [R5+URZ+0x16830], R4 ;  /* 0x0168300405ff79a7 */ /* 0x0005f0000800003f */
[----:B------:R-:W-:Y:S05]  /*102e0*/  @!P1 BRA `(.L_x_972) ;  /* 0x0000000000049947 */ /* 0x000fea0003800000 */
[----:B------:R-:W-:Y:S01]  /*102f0*/  BPT.TRAP 0x1 ;  /* 0x000000040000795c */ /* 0x000fe20000300000 */
.L_x_972:
[----:B-12---:R-:W-:Y:S01]  /*10300*/  IMAD R4, R22, 0x4000, R25 ;  /* 0x0000400016047824 */ /* 0x006fe200078e0219 */
        /* <DEDUP_REMOVED lines=11> */
[----:B------:R-:W-:Y:S02]  /*103c0*/  ULEA UR11, UR11, UR4, 0x7 ;  /* 0x000000040b0b7291 */ /* 0x000fe4000f8e383f */
[----:B------:R-:W-:Y:S01]  /*103d0*/  UIADD3 UR8, UR8, 0xe400, URZ ;  /* 0x0000e40008087890 */ /* 0x000fe2000fffe03f */
[----:B------:R-:W-:-:S08]  /*103e0*/  UMOV UR4, 0x0 ;  /* 0x0000000000047882 */ /* 0x000fd00000000000 */
[----:B------:R1:W-:Y:S02]  /*103f0*/  UTMALDG.4D [UR8], [UR6], desc[UR4] ;  /* 0x00000408060075b4 */ /* 0x0003e40008019000 */
[----:B-1----:R-:W-:Y:S01]  /*10400*/  NOP ;  /* 0x0000000000007918 */ /* 0x002fe20000000000 */
.L_x_969:
[----:B------:R-:W-:Y:S05]  /*10410*/  WARPSYNC.ALL ;  /* 0x0000000000007948 */ /* 0x000fea0003800000 */
[----:B------:R-:W-:Y:S01]  /*10420*/  BAR.SYNC.DEFER_BLOCKING 0x8, 0x1a0 ;  /* 0x0206800000007b1d */ /* 0x000fe20000010000 */
[----:B------:R-:W-:Y:S02]  /*10430*/  ELECT P0, URZ, PT ;  /* 0x00000000003f782f */ /* 0x000fe40003800000 */
[----:B------:R-:W-:Y:S01]  /*10440*/  R2UR UR9, R25 ;  /* 0x00000000190972ca */ /* 0x000fe200000e0000 */
[----:B------:R-:W-:Y:S01]  /*10450*/  VIADD R29, R29, 0x1 ;  /* 0x000000011d1d7836 */ /* 0x000fe20000000000 */
[----:B------:R-:W-:-:S09]  /*10460*/  UIADD3 UR4, UP0, UR38, 0x270, URZ ;  /* 0x0000027026047890 */ /* 0x000fd2000ff1e03f */
[----:B------:R-:W-:Y:S01]  /*10470*/  @P0 R2UR UR13, R10 ;  /* 0x000000000a0d02ca */ /* 0x000fe200000e0000 */
[----:B------:R-:W-:Y:S01]  /*10480*/  UMOV UR6, 0x0 ;  /* 0x0000000000067882 */ /* 0x000fe20000000000 */
[----:B------:R-:W-:Y:S01]  /*10490*/  @P0 R2UR UR12, R18 ;  /* 0x00000000120c02ca */ /* 0x000fe200000e0000 */
[----:B------:R-:W-:Y:S01]  /*104a0*/  UIADD3.X UR5, URZ, UR39, URZ, UP0, !UPT ;  /* 0x000000273f057290 */ /* 0x000fe200087fe43f */
[----:B------:R-:W-:Y:S01]  /*104b0*/  @P0 R2UR UR11, R17 ;  /* 0x00000000110b02ca */ /* 0x000fe200000e0000 */
[----:B------:R-:W-:Y:S01]  /*104c0*/  UMOV UR7, 0x12f00000 ;  /* 0x12f0000000077882 */ /* 0x000fe20000000000 */
[----:B------:R-:W-:Y:S01]  /*104d0*/  UMOV UR10, URZ ;  /* 0x0000003f000a7c82 */ /* 0x000fe20008000000 */
[----:B------:R-:W-:Y:S01]  /*104e0*/  BSSY B0, `(.L_x_973) ;  /* 0x000000c000007945 */ /* 0x000fe20003800000 */
[----:B------:R-:W-:Y:S01]  /*104f0*/  @P0 IMAD.MOV.U32 R4, RZ, RZ, 0x6000 ;  /* 0x00006000ff040424 */ /* 0x000fe200078e00ff */
[----:B------:R-:W-:Y:S02]  /*10500*/  UIADD3 UR8, UR9, 0x8400, URZ ;  /* 0x0000840009087890 */ /* 0x000fe4000fffe03f */
[----:B------:R-:W-:Y:S01]  /*10510*/  UIADD3 UR9, UR9, 0x16800, URZ ;  /* 0x0001680009097890 */ /* 0x000fe2000fffe03f */
[----:B------:R1:W-:Y:S08]  /*10520*/  @P0 SYNCS.ARRIVE.TRANS64 RZ, [R25+URZ+0x16800], R4 ;  /* 0x0168000419ff09a7 */ /* 0x0003f0000800003f */
[----:B------:R2:W-:Y:S01]  /*10530*/  UTMALDG.4D [UR8], [UR4], desc[UR6] ;  /* 0x00000608040075b4 */ /* 0x0005e20008019000 */
[----:B-1----:R-:W-:-:S04]  /*10540*/  LEA.HI R4, R29, R29, RZ, 0x1 ;  /* 0x0000001d1d047211 */ /* 0x002fc800078f08ff */
[----:B------:R-:W-:-:S05]  /*10550*/  LOP3.LUT R4, R4, 0xfffffffe, RZ, 0xc0, !PT ;  /* 0xfffffffe04047812 */ /* 0x000fca00078ec0ff */
[----:B------:R-:W-:-:S05]  /*10560*/  IMAD.IADD R4, R29, 0x1, -R4 ;  /* 0x000000011d047824 */ /* 0x000fca00078e0a04 */
[----:B------:R-:W-:-:S04]  /*10570*/  SHF.L.U32 R4, R4, 0x1f, RZ ;  /* 0x0000001f04047819 */ /* 0x000fc800000006ff */
[----:B------:R-:W1:Y:S02]  /*10580*/  SYNCS.PHASECHK.TRANS64.TRYWAIT P0, [R25+URZ+0x16820], R4 ;  /* 0x01682004190075a7 */ /* 0x000e64000800017f */
[----:B-12---:R-:W-:Y:S05]  /*10590*/  @!P0 BRA `(.L_x_974) ;  /* 0x0000002800948947 */ /* 0x006fea0003800000 */
.L_x_1042:
[----:B------:R-:W-:Y:S05]  /*105a0*/  BSYNC B0 ;  /* 0x0000000000007941 */ /* 0x000fea0003800000 */
.L_x_973:
[----:B------:R-:W-:Y:S01]  /*105b0*/  VIADD R10, R28, 0xfffffffe ;  /* 0xfffffffe1c0a7836 */ /* 0x000fe20000000000 */
[----:B------:R-:W-:Y:S04]  /*105c0*/  BSSY B0, `(.L_x_975) ;  /* 0x0000129000007945 */ /* 0x000fe80003800000 */
[----:B------:R-:W-:-:S13]  /*105d0*/  ISETP.GE.AND P0, PT, R10, R26, PT ;  /* 0x0000001a0a00720c */ /* 0x000fda0003f06270 */
[----:B------:R-:W-:Y:S05]  /*105e0*/  @!P0 BRA `(.L_x_976) ;  /* 0x0000001000988947 */ /* 0x000fea0003800000 */
[----:B-1----:R-:W-:Y:S01]  /*105f0*/  IMAD.MOV R4, RZ, RZ, -R28 ;  /* 0x000000ffff047224 */ /* 0x002fe200078e0a1c */
[----:B------:R-:W-:Y:S01]  /*10600*/  LOP3.LUT R11, RZ, R26, RZ, 0x33, !PT ;  /* 0x0000001aff0b7212 */ /* 0x000fe200078e33ff */
[----:B------:R-:W-:Y:S03]  /*10610*/  BSSY B1, `(.L_x_977) ;  /* 0x0000064000017945 */ /* 0x000fe60003800000 */
[----:B------:R-:W-:-:S05]  /*10620*/  VIADDMNMX R11, R4, 0x1, R11, !PT ;  /* 0x00000001040b7846 */ /* 0x000fca000780010b */
        /* <DEDUP_REMOVED lines=33> */
.L_x_981:
[----:B0-----:R-:W-:Y:S01]  /*10840*/  IMAD R3, R12, 0x8, R25 ;  /* 0x000000080c037824 */ /* 0x001fe200078e0219 */
[----:B------:R-:W-:-:S04]  /*10850*/  SHF.L.U32 R2, R13, 0x1f, RZ ;  /* 0x0000001f0d027819 */ /* 0x000fc800000006ff */
[----:B------:R-:W0:Y:S02]  /*10860*/  SYNCS.PHASECHK.TRANS64.TRYWAIT P0, [R3+URZ+0x16840], R2 ;  /* 0x01684002030075a7 */ /* 0x000e24000800017f */
[----:B0-----:R-:W-:Y:S05]  /*10870*/  @!P0 BRA `(.L_x_982) ;  /* 0x0000002400f08947 */ /* 0x001fea0003800000 */
.L_x_1043:
[----:B------:R-:W1:Y:S02]  /*10880*/  S2R R5, SR_TID.X ;  /* 0x0000000000057919 */ /* 0x000e640000002100 */
[----:B-1----:R-:W-:-:S04]  /*10890*/  LOP3.LUT R5, R5, 0x7f, RZ, 0xc0, !PT ;  /* 0x0000007f05057812 */ /* 0x002fc800078ec0ff */
[----:B------:R-:W-:-:S13]  /*108a0*/  ISETP.NE.AND P1, PT, R5, RZ, PT ;  /* 0x000000ff0500720c */ /* 0x000fda0003f25270 */
[----:B------:R-:W-:Y:S05]  /*108b0*/  @P1 BRA `(.L_x_983) ;  /* 0x0000000000141947 */ /* 0x000fea0003800000 */
[----:B------:R-:W-:Y:S01]  /*108c0*/  ISETP.NE.AND P0, PT, R27, RZ, PT ;  /* 0x000000ff1b00720c */ /* 0x000fe20003f05270 */
[----:B0-----:R-:W-:-:S04]  /*108d0*/  IMAD.MOV.U32 R2, RZ, RZ, 0x4000 ;  /* 0x00004000ff027424 */ /* 0x001fc800078e00ff */
[----:B------:R1:W-:Y:S08]  /*108e0*/  SYNCS.ARRIVE.TRANS64 RZ, [R3+URZ+0x16830], R2 ;  /* 0x0168300203ff79a7 */ /* 0x0003f0000800003f */
[----:B------:R-:W-:Y:S05]  /*108f0*/  @!P0 BRA `(.L_x_983) ;  /* 0x0000000000048947 */ /* 0x000fea0003800000 */
[----:B------:R-:W-:Y:S01]  /*10900*/  BPT.TRAP 0x1 ;  /* 0x000000040000795c */ /* 0x000fe20000300000 */
.L_x_983:
[----:B01----:R-:W-:Y:S01]  /*10910*/  IMAD R2, R12, 0x4000, R25 ;  /* 0x000040000c027824 */ /* 0x003fe200078e0219 */
        /* <DEDUP_REMOVED lines=14> */
[----:B------:R-:W-:Y:S02]  /*10a00*/  ULEA UR11, UR11, UR4, 0x7 ;  /* 0x000000040b0b7291 */ /* 0x000fe4000f8e383f */
[----:B------:R-:W-:Y:S01]  /*10a10*/  UIADD3 UR8, UR8, 0xe400, URZ ;  /* 0x0000e40008087890 */ /* 0x000fe2000fffe03f */
[----:B------:R-:W-:-:S08]  /*10a20*/  UMOV UR4, 0x0 ;  /* 0x0000000000047882 */ /* 0x000fd00000000000 */
[----:B------:R0:W-:Y:S01]  /*10a30*/  UTMALDG.4D [UR8], [UR6], desc[UR4] ;  /* 0x00000408060075b4 */ /* 0x0001e20008019000 */
[----:B------:R-:W1:Y:S02]  /*10a40*/  SYNCS.PHASECHK.TRANS64.TRYWAIT P0, [R2+URZ+0x60], R5 ;  /* 0x00006005020075a7 */ /* 0x000e64000800017f */
[----:B01----:R-:W-:Y:S05]  /*10a50*/  @!P0 BRA `(.L_x_984) ;  /* 0x00000024008c8947 */ /* 0x003fea0003800000 */
.L_x_1044:
[----:B------:R-:W-:Y:S05]  /*10a60*/  @P1 BRA `(.L_x_985) ;  /* 0x0000000000181947 */ /* 0x000fea0003800000 */
[----:B------:R-:W-:Y:S01]  /*10a70*/  ISETP.NE.AND P0, PT, R27, RZ, PT ;  /* 0x000000ff1b00720c */ /* 0x000fe20003f05270 */
[----:B0-----:R-:W-:Y:S02]  /*10a80*/  IMAD R2, R22, 0x8, R25 ;  /* 0x0000000816027824 */ /* 0x001fe400078e0219 */
[----:B------:R-:W-:-:S04]  /*10a90*/  IMAD.MOV.U32 R3, RZ, RZ, 0x4000 ;  /* 0x00004000ff037424 */ /* 0x000fc800078e00ff */
[----:B------:R1:W-:Y:S06]  /*10aa0*/  SYNCS.ARRIVE.TRANS64 RZ, [R2+URZ+0x16850], R3 ;  /* 0x0168500302ff79a7 */ /* 0x0003ec000800003f */
[----:B------:R-:W-:Y:S05]  /*10ab0*/  @!P0 BRA `(.L_x_985) ;  /* 0x0000000000048947 */ /* 0x000fea0003800000 */
[----:B------:R-:W-:Y:S01]  /*10ac0*/  BPT.TRAP 0x1 ;  /* 0x000000040000795c */ /* 0x000fe20000300000 */
.L_x_985:
[C-C-:B01----:R-:W-:Y:S01]  /*10ad0*/  IMAD R2, R22.reuse, 0x8, R25.reuse ;  /* 0x0000000816027824 */ /* 0x143fe200078e0219 */
        /* <DEDUP_REMOVED lines=13> */
[----:B------:R-:W-:Y:S02]  /*10bb0*/  ULEA UR11, UR11, UR4, 0x7 ;  /* 0x000000040b0b7291 */ /* 0x000fe4000f8e383f */
[----:B------:R-:W-:Y:S02]  /*10bc0*/  UIADD3 UR9, UR9, 0x16850, URZ ;  /* 0x0001685009097890 */ /* 0x000fe4000fffe03f */
[----:B------:R-:W-:Y:S01]  /*10bd0*/  UIADD3 UR8, UR8, 0x400, URZ ;  /* 0x0000040008087890 */ /* 0x000fe2000fffe03f */
[----:B------:R-:W-:-:S08]  /*10be0*/  UMOV UR4, 0x0 ;  /* 0x0000000000047882 */ /* 0x000fd00000000000 */
[----:B------:R0:W-:Y:S02]  /*10bf0*/  UTMALDG.4D [UR8], [UR6], desc[UR4] ;  /* 0x00000408060075b4 */ /* 0x0001e40008019000 */
[----:B0-----:R-:W-:Y:S01]  /*10c00*/  NOP ;  /* 0x0000000000007918 */ /* 0x001fe20000000000 */
.L_x_980:
[----:B------:R-:W-:Y:S05]  /*10c10*/  BSYNC B2 ;  /* 0x0000000000027941 */ /* 0x000fea0003800000 */
.L_x_979:
[----:B------:R-:W-:Y:S02]  /*10c20*/  IMAD.MOV.U32 R22, RZ, RZ, R12 ;  /* 0x000000ffff167224 */ /* 0x000fe400078e000c */
[----:B------:R-:W-:Y:S02]  /*10c30*/  IMAD.MOV.U32 R24, RZ, RZ, R13 ;  /* 0x000000ffff187224 */ /* 0x000fe400078e000d */
[----:B------:R-:W-:-:S07]  /*10c40*/  VIADD R10, R28, 0xfffffffd ;  /* 0xfffffffd1c0a7836 */ /* 0x000fce0000000000 */
.L_x_978:
[----:B------:R-:W-:Y:S05]  /*10c50*/  BSYNC B1 ;  /* 0x0000000000017941 */ /* 0x000fea0003800000 */
.L_x_977:
[----:B------:R-:W-:Y:S01]  /*10c60*/  VIADD R11, R11, 0xfffffffe ;  /* 0xfffffffe0b0b7836 */ /* 0x000fe20000000000 */
[----:B------:R-:W-:-:S04]  /*10c70*/  LOP3.LUT R28, RZ, R28, RZ, 0x33, !PT ;  /* 0x0000001cff1c7212 */ /* 0x000fc800078e33ff */
[----:B------:R-:W-:-:S13]  /*10c80*/  ISETP.NE.AND P0, PT, R11, R28, PT ;  /* 0x0000001c0b00720c */ /* 0x000fda0003f05270 */
[----:B------:R-:W-:Y:S05]  /*10c90*/  @!P0 BRA `(.L_x_976) ;  /* 0x0000000800ec8947 */ /* 0x000fea0003800000 */
[----:B------:R-:W-:-:S07]  /*10ca0*/  IMAD.MOV.U32 R4, RZ, RZ, R8 ;  /* 0x000000ffff047224 */ /* 0x000fce00078e0008 */
.L_x_1000:
[----:B------:R-:W-:Y:S01]  /*10cb0*/  VIADD R11, R22, 0x1 ;  /* 0x00000001160b7836 */ /* 0x000fe20000000000 */
[----:B------:R-:W-:Y:S05]  /*10cc0*/  YIELD ;  /* 0x0000000000007946 */ /* 0x000fea0003800000 */
[----:B------:R-:W-:Y:S01]  /*10cd0*/  ISETP.NE.AND P0, PT, R11, 0x2, PT ;  /* 0x000000020b00780c */ /* 0x000fe20003f05270 */
[----:B------:R-:W-:Y:S03]  /*10ce0*/  BSSY B1, `(.L_x_986) ;  /* 0x0000057000017945 */ /* 0x000fe60003800000 */
[----:B01----:R-:W-:-:S02]  /*10cf0*/  SEL R3, RZ, 0x1, P0 ;  /* 0x00000001ff037807 */ /* 0x003fc40000000000 */
[----:B------:R-:W-:Y:S02]  /*10d00*/  SEL R11, R11, RZ, P0 ;  /* 0x000000ff0b0b7207 */ /* 0x000fe40000000000 */
[----:B0-----:R-:W-:Y:S01]  /*10d10*/  LOP3.LUT R12, R24, R3, RZ, 0x3c, !PT ;  /* 0x00000003180c7212 */ /* 0x001fe200078e3cff */
        /* <DEDUP_REMOVED lines=24> */
.L_x_988:
[----:B------:R-:W-:Y:S01]  /*10ea0*/  IMAD R3, R11, 0x8, R25 ;  /* 0x000000080b037824 */ /* 0x000fe200078e0219 */
[----:B------:R-:W-:-:S04]  /*10eb0*/  SHF.L.U32 R2, R12, 0x1f, RZ ;  /* 0x0000001f0c027819 */ /* 0x000fc800000006ff */
[----:B------:R-:W1:Y:S02]  /*10ec0*/  SYNCS.PHASECHK.TRANS64.TRYWAIT P0, [R3+URZ+0x16840], R2 ;  /* 0x01684002030075a7 */ /* 0x000e64000800017f */
[----:B-1----:R-:W-:Y:S05]  /*10ed0*/  @!P0 BRA `(.L_x_989) ;  /* 0x0000002000808947 */ /* 0x002fea0003800000 */
.L_x_1045:
[----:B0-----:R-:W0:Y:S02]  /*10ee0*/  S2R R5, SR_TID.X ;  /* 0x0000000000057919 */ /* 0x001e240000002100 */
[----:B0-----:R-:W-:-:S04]  /*10ef0*/  LOP3.LUT R5, R5, 0x7f, RZ, 0xc0, !PT ;  /* 0x0000007f05057812 */ /* 0x001fc800078ec0ff */
[----:B------:R-:W-:-:S13]  /*10f00*/  ISETP.NE.AND P0, PT, R5, RZ, PT ;  /* 0x000000ff0500720c */ /* 0x000fda0003f05270 */
[----:B------:R-:W-:Y:S05]  /*10f10*/  @P0 BRA `(.L_x_990) ;  /* 0x0000000000140947 */ /* 0x000fea0003800000 */
[----:B------:R-:W-:Y:S01]  /*10f20*/  ISETP.NE.AND P1, PT, R27, RZ, PT ;  /* 0x000000ff1b00720c */ /* 0x000fe20003f25270 */
[----:B-1----:R-:W-:-:S04]  /*10f30*/  IMAD.MOV.U32 R2, RZ, RZ, 0x4000 ;  /* 0x00004000ff027424 */ /* 0x002fc800078e00ff */
[----:B------:R0:W-:Y:S08]  /*10f40*/  SYNCS.ARRIVE.TRANS64 RZ, [R3+URZ+0x16830], R2 ;  /* 0x0168300203ff79a7 */ /* 0x0001f0000800003f */
[----:B------:R-:W-:Y:S05]  /*10f50*/  @!P1 BRA `(.L_x_990) ;  /* 0x0000000000049947 */ /* 0x000fea0003800000 */
[----:B------:R-:W-:Y:S01]  /*10f60*/  BPT.TRAP 0x1 ;  /* 0x000000040000795c */ /* 0x000fe20000300000 */
.L_x_990:
        /* <DEDUP_REMOVED lines=21> */
.L_x_1046:
[----:B------:R-:W-:Y:S05]  /*110c0*/  @P0 BRA `(.L_x_992) ;  /* 0x0000000000140947 */ /* 0x000fea0003800000 */
[----:B------:R-:W-:Y:S01]  /*110d0*/  ISETP.NE.AND P1, PT, R27, RZ, PT ;  /* 0x000000ff1b00720c */ /* 0x000fe20003f25270 */
[----:B------:R-:W-:-:S04]  /*110e0*/  IMAD.MOV.U32 R2, RZ, RZ, 0x4000 ;  /* 0x00004000ff027424 */ /* 0x000fc800078e00ff */
[----:B------:R1:W-:Y:S08]  /*110f0*/  SYNCS.ARRIVE.TRANS64 RZ, [R3+URZ+0x50], R2 ;  /* 0x0000500203ff79a7 */ /* 0x0003f0000800003f */
[----:B------:R-:W-:Y:S05]  /*11100*/  @!P1 BRA `(.L_x_992) ;  /* 0x0000000000049947 */ /* 0x000fea0003800000 */
[----:B------:R-:W-:Y:S01]  /*11110*/  BPT.TRAP 0x1 ;  /* 0x000000040000795c */ /* 0x000fe20000300000 */
.L_x_992:
        /* <DEDUP_REMOVED lines=15> */
[----:B------:R-:W-:-:S03]  /*11210*/  ULEA UR11, UR11, UR4, 0x7 ;  /* 0x000000040b0b7291 */ /* 0x000fc6000f8e383f */
[----:B------:R-:W-:-:S06]  /*11220*/  UMOV UR4, 0x0 ;  /* 0x0000000000047882 */ /* 0x000fcc0000000000 */
[----:B------:R2:W-:Y:S02]  /*11230*/  UTMALDG.4D [UR8], [UR6], desc[UR4] ;  /* 0x00000408060075b4 */ /* 0x0005e40008019000 */
[----:B--2---:R-:W-:Y:S01]  /*11240*/  NOP ;  /* 0x0000000000007918 */ /* 0x004fe20000000000 */
.L_x_987:
[----:B------:R-:W-:Y:S05]  /*11250*/  BSYNC B1 ;  /* 0x0000000000017941 */ /* 0x000fea0003800000 */
.L_x_986:
[----:B------:R-:W-:Y:S01]  /*11260*/  VIADD R22, R11, 0x1 ;  /* 0x000000010b167836 */ /* 0x000fe20000000000 */
[----:B------:R-:W-:Y:S01]  /*11270*/  BSSY B1, `(.L_x_993) ;  /* 0x000005a000017945 */ /* 0x000fe20003800000 */
[----:B------:R-:W-:-:S03]  /*11280*/  VIADD R13, R10, 0xffffffff ;  /* 0xffffffff0a0d7836 */ /* 0x000fc60000000000 */
[----:B------:R-:W-:-:S04]  /*11290*/  ISETP.NE.AND P0, PT, R22, 0x2, PT ;  /* 0x000000021600780c */ /* 0x000fc80003f05270 */
[----:B01----:R-:W-:Y:S02]  /*112a0*/  SEL R3, RZ, 0x1, P0 ;  /* 0x00000001ff037807 */ /* 0x003fe40000000000 */
        /* <DEDUP_REMOVED lines=26> */
.L_x_995:
[----:B------:R-:W-:Y:S01]  /*11450*/  IMAD R2, R22, 0x8, R25 ;  /* 0x0000000816027824 */ /* 0x000fe200078e0219 */
[----:B------:R-:W-:-:S04]  /*11460*/  SHF.L.U32 R3, R24, 0x1f, RZ ;  /* 0x0000001f18037819 */ /* 0x000fc800000006ff */
[----:B------:R-:W1:Y:S02]  /*11470*/  SYNCS.PHASECHK.TRANS64.TRYWAIT P0, [R2+URZ+0x16840], R3 ;  /* 0x01684003020075a7 */ /* 0x000e64000800017f */
[----:B-1----:R-:W-:Y:S05]  /*11480*/  @!P0 BRA `(.L_x_996) ;  /* 0x0000001c003c8947 */ /* 0x002fea0003800000 */
.L_x_1047:
        /* <DEDUP_REMOVED lines=9> */
.L_x_997:
[----:B01----:R-:W-:Y:S01]  /*11520*/  IMAD R2, R22, 0x4000, R25 ;  /* 0x0000400016027824 */ /* 0x003fe200078e0219 */
        /* <DEDUP_REMOVED lines=13> */
[----:B------:R-:W-:Y:S01]  /*11600*/  ULEA UR11, UR11, UR4, 0x7 ;  /* 0x000000040b0b7291 */ /* 0x000fe2000f8e383f */
[----:B------:R-:W-:Y:S01]  /*11610*/  SHF.L.U32 R3, R12, 0x1f, RZ ;  /* 0x0000001f0c037819 */ /* 0x000fe200000006ff */
[----:B------:R-:W-:Y:S01]  /*11620*/  UIADD3 UR8, UR8, 0xe400, URZ ;  /* 0x0000e40008087890 */ /* 0x000fe2000fffe03f */
[----:B------:R-:W-:-:S09]  /*11630*/  UMOV UR4, 0x0 ;  /* 0x0000000000047882 */ /* 0x000fd20000000000 */
[----:B------:R-:W-:-:S09]  /*11640*/  UIADD3 UR9, UR9, 0x30, URZ ;  /* 0x0000003009097890 */ /* 0x000fd2000fffe03f */
[----:B------:R0:W-:Y:S01]  /*11650*/  UTMALDG.4D [UR8], [UR6], desc[UR4] ;  /* 0x00000408060075b4 */ /* 0x0001e20008019000 */
[----:B------:R-:W1:Y:S02]  /*11660*/  SYNCS.PHASECHK.TRANS64.TRYWAIT P1, [R2+URZ+0x60], R3 ;  /* 0x00006003020075a7 */ /* 0x000e64000802017f */
[----:B01----:R-:W-:Y:S05]  /*11670*/  @!P1 BRA `(.L_x_998) ;  /* 0x0000001800d49947 */ /* 0x003fea0003800000 */
.L_x_1048:
[----:B------:R-:W-:Y:S05]  /*11680*/  @P0 BRA `(.L_x_999) ;  /* 0x0000000000140947 */ /* 0x000fea0003800000 */
[----:B------:R-:W-:Y:S01]  /*11690*/  ISETP.NE.AND P1, PT, R27, RZ, PT ;  /* 0x000000ff1b00720c */ /* 0x000fe20003f25270 */
[----:B0-----:R-:W-:-:S04]  /*116a0*/  IMAD.MOV.U32 R3, RZ, RZ, 0x4000 ;  /* 0x00004000ff037424 */ /* 0x001fc800078e00ff */
[----:B------:R1:W-:Y:S08]  /*116b0*/  SYNCS.ARRIVE.TRANS64 RZ, [R2+URZ+0x50], R3 ;  /* 0x0000500302ff79a7 */ /* 0x0003f0000800003f */
[----:B------:R-:W-:Y:S05]  /*116c0*/  @!P1 BRA `(.L_x_999) ;  /* 0x0000000000049947 */ /* 0x000fea0003800000 */
[----:B------:R-:W-:Y:S01]  /*116d0*/  BPT.TRAP 0x1 ;  /* 0x000000040000795c */ /* 0x000fe20000300000 */
.L_x_999:
        /* <DEDUP_REMOVED lines=19> */
.L_x_994:
[----:B------:R-:W-:Y:S05]  /*11810*/  BSYNC B1 ;  /* 0x0000000000017941 */ /* 0x000fea0003800000 */
.L_x_993:
[----:B------:R-:W-:Y:S01]  /*11820*/  ISETP.GT.AND P0, PT, R13, R26, PT ;  /* 0x0000001a0d00720c */ /* 0x000fe20003f04270 */
[----:B------:R-:W-:-:S12]  /*11830*/  VIADD R10, R10, 0xfffffffe ;  /* 0xfffffffe0a0a7836 */ /* 0x000fd80000000000 */
[----:B------:R-:W-:Y:S05]  /*11840*/  @P0 BRA `(.L_x_1000) ;  /* 0xfffffff400180947 */ /* 0x000fea000383ffff */
.L_x_976:
[----:B------:R-:W-:Y:S05]  /*11850*/  BSYNC B0 ;  /* 0x0000000000007941 */ /* 0x000fea0003800000 */
.L_x_975:
[----:B------:R-:W-:Y:S01]  /*11860*/  ISETP.NE.AND P0, PT, R27, RZ, PT ;  /* 0x000000ff1b00720c */ /* 0x000fe20003f05270 */
[----:B------:R-:W-:-:S12]  /*11870*/  BSSY B0, `(.L_x_1001) ;  /* 0x000000e000007945 */ /* 0x000fd80003800000 */
[----:B------:R-:W-:Y:S05]  /*11880*/  @P0 BRA `(.L_x_1002) ;  /* 0x0000000000300947 */ /* 0x000fea0003800000 */
[----:B------:R-:W2:Y:S01]  /*11890*/  S2R R9, SR_LANEID ;  /* 0x0000000000097919 */ /* 0x000ea20000000000 */
[----:B------:R-:W-:Y:S01]  /*118a0*/  VOTEU.ANY UR4, UPT, PT ;  /* 0x0000000000047886 */ /* 0x000fe200038e0100 */
[----:B01----:R-:W0:Y:S01]  /*118b0*/  LDC.64 R2, c[0x0][0xc38] ;  /* 0x00030e00ff027b82 */ /* 0x003e220000000a00 */
[----:B------:R-:W2:Y:S08]  /*118c0*/  FLO.U32 R4, UR4 ;  /* 0x0000000400047d00 */ /* 0x000eb000080e0000 */
[----:B------:R-:W0:Y:S01]  /*118d0*/  POPC R5, UR4 ;  /* 0x0000000400057d09 */ /* 0x000e220008000000 */
[----:B--2---:R-:W-:-:S13]  /*118e0*/  ISETP.EQ.U32.AND P0, PT, R4, R9, PT ;  /* 0x000000090400720c */ /* 0x004fda0003f02070 */
[----:B0-----:R-:W2:Y:S01]  /*118f0*/  @P0 ATOMG.E.ADD.STRONG.GPU PT, R3, desc[UR46][R2.64], R5 ;  /* 0x00000005020309a8 */ /* 0x001ea200081ee1ee */
[----:B------:R-:W0:Y:S02]  /*11900*/  S2R R6, SR_LTMASK ;  /* 0x0000000000067919 */ /* 0x000e240000003900 */
[----:B0-----:R-:W-:-:S04]  /*11910*/  LOP3.LUT R6, R6, UR4, RZ, 0xc0, !PT ;  /* 0x0000000406067c12 */ /* 0x001fc8000f8ec0ff */
[----:B------:R-:W0:Y:S01]  /*11920*/  POPC R9, R6 ;  /* 0x0000000600097309 */ /* 0x000e220000000000 */
[----:B--2---:R-:W0:Y:S02]  /*11930*/  SHFL.IDX PT, R4, R3, R4, 0x1f ;  /* 0x00001f0403047589 */ /* 0x004e2400000e0000 */
[----:B0-----:R-:W-:-:S07]  /*11940*/  IADD3 R16, R4, UR37, R9 ;  /* 0x0000002504107c10 */ /* 0x001fce000fffe009 */
.L_x_1002:
[----:B------:R-:W-:Y:S05]  /*11950*/  BSYNC B0 ;  /* 0x0000000000007941 */ /* 0x000fea0003800000 */
.L_x_1001:
[----:B------:R-:W-:Y:S04]  /*11960*/  BSSY B0, `(.L_x_1003) ;  /* 0x0000020000007945 */ /* 0x000fe80003800000 */
[----:B------:R-:W-:Y:S05]  /*11970*/  @!P6 BRA `(.L_x_1004) ;  /* 0x000000000078e947 */ /* 0x000fea0003800000 */
[----:B01----:R-:W-:Y:S01]  /*11980*/  IMAD R3, R22, 0x8, R25 ;  /* 0x0000000816037824 */ /* 0x003fe200078e0219 */
[----:B------:R-:W-:-:S04]  /*11990*/  SHF.L.U32 R2, R24, 0x1f, RZ ;  /* 0x0000001f18027819 */ /* 0x000fc800000006ff */
[----:B------:R-:W0:Y:S02]  /*119a0*/  SYNCS.PHASECHK.TRANS64.TRYWAIT P0, [R3+URZ+0x16860], R2 ;  /* 0x01686002030075a7 */ /* 0x000e24000800017f */
[----:B0-----:R-:W-:Y:S05]  /*119b0*/  @!P0 BRA `(.L_x_1005) ;  /* 0x0000001800188947 */ /* 0x001fea0003800000 */
.L_x_1049:
        /* <DEDUP_REMOVED lines=9> */
.L_x_1006:
        /* <DEDUP_REMOVED lines=11> */
[----:B------:R-:W-:Y:S02]  /*11b00*/  ULEA UR11, UR11, UR4, 0x7 ;  /* 0x000000040b0b7291 */ /* 0x000fe4000f8e383f */
[----:B------:R-:W-:Y:S02]  /*11b10*/  UIADD3 UR9, UR9, 0x16850, URZ ;  /* 0x0001685009097890 */ /* 0x000fe4000fffe03f */
[----:B------:R-:W-:Y:S01]  /*11b20*/  UIADD3 UR8, UR8, 0x400, URZ ;  /* 0x0000040008087890 */ /* 0x000fe2000fffe03f */
[----:B------:R-:W-:-:S08]  /*11b30*/  UMOV UR4, 0x0 ;  /* 0x0000000000047882 */ /* 0x000fd00000000000 */
[----:B------:R2:W-:Y:S02]  /*11b40*/  UTMALDG.4D [UR8], [UR6], desc[UR4] ;  /* 0x00000408060075b4 */ /* 0x0005e40008019000 */
[----:B--2---:R-:W-:Y:S01]  /*11b50*/  NOP ;  /* 0x0000000000007918 */ /* 0x004fe20000000000 */
.L_x_1004:
[----:B------:R-:W-:Y:S05]  /*11b60*/  BSYNC B0 ;  /* 0x0000000000007941 */ /* 0x000fea0003800000 */
.L_x_1003:
[----:B------:R-:W-:-:S05]  /*11b70*/  VIADD R22, R22, 0x1 ;  /* 0x0000000116167836 */ /* 0x000fca0000000000 */
[----:B------:R-:W-:-:S04]  /*11b80*/  ISETP.NE.AND P0, PT, R22, 0x2, PT ;  /* 0x000000021600780c */ /* 0x000fc80003f05270 */
[----:B01----:R-:W-:Y:S02]  /*11b90*/  SEL R3, RZ, 0x1, P0 ;  /* 0x00000001ff037807 */ /* 0x003fe40000000000 */
[----:B------:R-:W-:Y:S02]  /*11ba0*/  SEL R22, R22, RZ, P0 ;  /* 0x000000ff16167207 */ /* 0x000fe40000000000 */
[----:B------:R-:W-:-:S07]  /*11bb0*/  LOP3.LUT R24, R24, R3, RZ, 0x3c, !PT ;  /* 0x0000000318187212 */ /* 0x000fce00078e3cff */
.L_x_962:
[----:B------:R-:W-:Y:S05]  /*11bc0*/  BSYNC B6 ;  /* 0x0000000000067941 */ /* 0x000fea0003800000 */
.L_x_960:
[----:B------:R-:W-:-:S03]  /*11bd0*/  UMOV UR4, 0xffffffff ;  /* 0xffffffff00047882 */ /* 0x000fc60000000000 */
[----:B------:R-:W-:Y:S05]  /*11be0*/  BRA.DIV UR4, `(.L_x_1007) ;  /* 0x0000001604a07947 */ /* 0x000fea000b800000 */
[----:B------:R0:W1:Y:S04]  /*11bf0*/  SHFL.IDX PT, R5, R16, RZ, 0x1f ;  /* 0x00001fff10057589 */ /* 0x00006800000e0000 */
[----:B------:R0:W2:Y:S02]  /*11c00*/  SHFL.IDX PT, R4, R16, 0x1, 0x1f ;  /* 0x00201f0010047f89 */ /* 0x0000a400000e0000 */
.L_x_1053:
        /* <DEDUP_REMOVED lines=8> */
[----:B------:R-:W3:Y:S02]  /*11c90*/  LDC.64 R2, c[0x0][0xc58] ;  /* 0x00031600ff027b82 */ /* 0x000ee40000000a00 */
[----:B---3--:R-:W-:-:S06]  /*11ca0*/  IMAD.WIDE R2, R7, 0x4, R2 ;  /* 0x0000000407027825 */ /* 0x008fcc00078e0202 */
[----:B------:R3:W5:Y:S02]  /*11cb0*/  LDG.E R2, desc[UR46][R2.64] ;  /* 0x0000002e02027981 */ /* 0x000764000c1e1900 */
.L_x_1009:
[----:B------:R-:W-:Y:S05]  /*11cc0*/  BSYNC B0 ;  /* 0x0000000000007941 */ /* 0x000fea0003800000 */
.L_x_1008:
[----:B------:R-:W-:-:S03]  /*11cd0*/  UMOV UR4, 0xffffffff ;  /* 0xffffffff00047882 */ /* 0x000fc60000000000 */
[----:B------:R-:W-:Y:S05]  /*11ce0*/  BRA.DIV UR4, `(.L_x_1010) ;  /* 0x0000001604ac7947 */ /* 0x000fea000b800000 */
[----:B-----5:R-:W4:Y:S01]  /*11cf0*/  SHFL.UP PT, R14, R2, 0x1, RZ ;  /* 0x04200000020e7989 */ /* 0x020f2200000e00ff */
[C---:B------:R-:W-:Y:S02]  /*11d00*/  ISETP.NE.AND P0, PT, R27.reuse, RZ, PT ;  /* 0x000000ff1b00720c */ /* 0x040fe40003f05270 */
[C---:B------:R-:W-:Y:S02]  /*11d10*/  ISETP.GE.U32.AND P1, PT, R27.reuse, 0x2, PT ;  /* 0x000000021b00780c */ /* 0x040fe40003f26070 */
[----:B----4-:R-:W-:Y:S02]  /*11d20*/  SEL R13, R14, RZ, P0 ;  /* 0x000000ff0e0d7207 */ /* 0x010fe40000000000 */
[----:B------:R-:W-:-:S03]  /*11d30*/  ISETP.GE.U32.AND P0, PT, R27, 0x4, PT ;  /* 0x000000041b00780c */ /* 0x000fc60003f06070 */
[----:B------:R-:W-:-:S05]  /*11d40*/  IMAD.IADD R13, R2, 0x1, R13 ;  /* 0x00000001020d7824 */ /* 0x000fca00078e020d */
[----:B------:R-:W4:Y:S02]  /*11d50*/  SHFL.UP PT, R14, R13, 0x2, RZ ;  /* 0x044000000d0e7989 */ /* 0x000f2400000e00ff */
[----:B----4-:R-:W-:Y:S02]  /*11d60*/  SEL R14, R14, RZ, P1 ;  /* 0x000000ff0e0e7207 */ /* 0x010fe40000800000 */
[----:B------:R-:W-:-:S03]  /*11d70*/  ISETP.GE.U32.AND P1, PT, R27, 0x8, PT ;  /* 0x000000081b00780c */ /* 0x000fc60003f26070 */
[----:B---3--:R-:W-:-:S05]  /*11d80*/  IMAD.IADD R3, R13, 0x1, R14 ;  /* 0x000000010d037824 */ /* 0x008fca00078e020e */
[----:B------:R-:W3:Y:S02]  /*11d90*/  SHFL.UP PT, R14, R3, 0x4, RZ ;  /* 0x04800000030e7989 */ /* 0x000ee400000e00ff */
[----:B---3--:R-:W-:Y:S02]  /*11da0*/  SEL R6, R14, RZ, P0 ;  /* 0x000000ff0e067207 */ /* 0x008fe40000000000 */
[----:B------:R-:W-:-:S03]  /*11db0*/  ISETP.GE.U32.AND P0, PT, R27, 0x10, PT ;  /* 0x000000101b00780c */ /* 0x000fc60003f06070 */
[----:B------:R-:W-:-:S05]  /*11dc0*/  IMAD.IADD R6, R3, 0x1, R6 ;  /* 0x0000000103067824 */ /* 0x000fca00078e0206 */
[----:B------:R-:W3:Y:S02]  /*11dd0*/  SHFL.UP PT, R14, R6, 0x8, RZ ;  /* 0x05000000060e7989 */ /* 0x000ee400000e00ff */
[----:B---3--:R-:W-:-:S05]  /*11de0*/  SEL R7, R14, RZ, P1 ;  /* 0x000000ff0e077207 */ /* 0x008fca0000800000 */
[----:B------:R-:W-:-:S05]  /*11df0*/  IMAD.IADD R7, R6, 0x1, R7 ;  /* 0x0000000106077824 */ /* 0x000fca00078e0207 */
[----:B------:R-:W3:Y:S02]  /*11e00*/  SHFL.UP PT, R14, R7, 0x10, RZ ;  /* 0x06000000070e7989 */ /* 0x000ee400000e00ff */
[----:B---3--:R-:W-:-:S05]  /*11e10*/  SEL R8, R14, RZ, P0 ;  /* 0x000000ff0e087207 */ /* 0x008fca0000000000 */
[----:B------:R-:W-:-:S05]  /*11e20*/  IMAD.IADD R8, R7, 0x1, R8 ;  /* 0x0000000107087824 */ /* 0x000fca00078e0208 */
[----:B------:R3:W4:Y:S02]  /*11e30*/  SHFL.IDX PT, R14, R8, 0x1f, 0x1f ;  /* 0x03e01f00080e7f89 */ /* 0x00072400000e0000 */
.L_x_1061:
[----:B------:R-:W-:Y:S02]  /*11e40*/  ULDC UR4, c[0x0][0xc10] ;  /* 0x0003040000047ab9 */ /* 0x000fe40000000800 */
[----:B------:R-:W-:-:S04]  /*11e50*/  IMAD.U32 R6, RZ, RZ, UR4 ;  /* 0x00000004ff067e24 */ /* 0x000fc8000f8e00ff */
[----:B----4-:R-:W-:-:S04]  /*11e60*/  IMAD R7, R14, R6, RZ ;  /* 0x000000060e077224 */ /* 0x010fc800078e02ff */
[----:B--2---:R-:W-:-:S05]  /*11e70*/  IMAD.IADD R4, R4, 0x1, R7 ;  /* 0x0000000104047824 */ /* 0x004fca00078e0207 */
[----:B-1----:R-:W-:-:S13]  /*11e80*/  ISETP.GT.AND P0, PT, R4, R5, PT ;  /* 0x000000050400720c */ /* 0x002fda0003f04270 */
[----:B------:R-:W-:Y:S05]  /*11e90*/  @P0 BRA `(.L_x_1011) ;  /* 0x0000000000ac0947 */ /* 0x000fea0003800000 */
[----:B------:R-:W1:Y:S02]  /*11ea0*/  LDC R0, c[0x0][0xc14] ;  /* 0x00030500ff007b82 */ /* 0x000e640000000800 */
.L_x_1016:
[----:B------:R-:W-:-:S05]  /*11eb0*/  VIADD R19, R19, 0x1f ;  /* 0x0000001f13137836 */ /* 0x000fca0000000000 */
[----:B-1----:R-:W-:-:S13]  /*11ec0*/  ISETP.GE.AND P0, PT, R19, R0, PT ;  /* 0x000000001300720c */ /* 0x002fda0003f06270 */
[----:B------:R-:W-:Y:S05]  /*11ed0*/  @P0 BRA `(.L_x_1012) ;  /* 0x0000000400e00947 */ /* 0x000fea0003800000 */
[C---:B------:R-:W-:Y:S01]  /*11ee0*/  IMAD.IADD R7, R27.reuse, 0x1, R19 ;  /* 0x000000011b077824 */ /* 0x040fe200078e0213 */
[----:B------:R-:W-:Y:S01]  /*11ef0*/  ISETP.NE.AND P1, PT, R27, 0x1f, PT ;  /* 0x0000001f1b00780c */ /* 0x000fe20003f25270 */
[----:B------:R-:W-:Y:S01]  /*11f00*/  BSSY B0, `(.L_x_1013) ;  /* 0x0000007000007945 */ /* 0x000fe20003800000 */
[----:B------:R-:W-:Y:S02]  /*11f10*/  IMAD.MOV.U32 R2, RZ, RZ, RZ ;  /* 0x000000ffff027224 */ /* 0x000fe400078e00ff */
[----:B------:R-:W-:-:S13]  /*11f20*/  ISETP.GE.OR P0, PT, R7, R0, !P1 ;  /* 0x000000000700720c */ /* 0x000fda0004f06670 */
[----:B------:R-:W-:Y:S05]  /*11f30*/  @P0 BRA `(.L_x_1014) ;  /* 0x00000000000c0947 */ /* 0x000fea0003800000 */
[----:B------:R-:W1:Y:S02]  /*11f40*/  LDC.64 R2, c[0x0][0xc58] ;  /* 0x00031600ff027b82 */ /* 0x000e640000000a00 */
[----:B-1----:R-:W-:-:S06]  /*11f50*/  IMAD.WIDE R2, R7, 0x4, R2 ;  /* 0x0000000407027825 */ /* 0x002fcc00078e0202 */
[----:B------:R1:W5:Y:S02]  /*11f60*/  LDG.E R2, desc[UR46][R2.64] ;  /* 0x0000002e02027981 */ /* 0x000364000c1e1900 */
.L_x_1014:
[----:B------:R-:W-:Y:S05]  /*11f70*/  BSYNC B0 ;  /* 0x0000000000007941 */ /* 0x000fea0003800000 */
.L_x_1013:
        /* <DEDUP_REMOVED lines=11> */
[----:B-1----:R-:W-:-:S05]  /*12030*/  IMAD.IADD R3, R13, 0x1, R14 ;  /* 0x000000010d037824 */ /* 0x002fca00078e020e */
[----:B------:R-:W1:Y:S02]  /*12040*/  SHFL.UP PT, R14, R3, 0x4, RZ ;  /* 0x04800000030e7989 */ /* 0x000e6400000e00ff */
[----:B-1----:R-:W-:Y:S02]  /*12050*/  SEL R6, R14, RZ, P0 ;  /* 0x000000ff0e067207 */ /* 0x002fe40000000000 */
[----:B------:R-:W-:-:S03]  /*12060*/  ISETP.GE.U32.AND P0, PT, R27, 0x10, PT ;  /* 0x000000101b00780c */ /* 0x000fc60003f06070 */
[----:B------:R-:W-:-:S05]  /*12070*/  IMAD.IADD R6, R3, 0x1, R6 ;  /* 0x0000000103067824 */ /* 0x000fca00078e0206 */
[----:B------:R-:W1:Y:S02]  /*12080*/  SHFL.UP PT, R14, R6, 0x8, RZ ;  /* 0x05000000060e7989 */ /* 0x000e6400000e00ff */
[----:B-1----:R-:W-:-:S05]  /*12090*/  SEL R7, R14, RZ, P1 ;  /* 0x000000ff0e077207 */ /* 0x002fca0000800000 */
[----:B------:R-:W-:-:S05]  /*120a0*/  IMAD.IADD R7, R6, 0x1, R7 ;  /* 0x0000000106077824 */ /* 0x000fca00078e0207 */
[----:B------:R-:W3:Y:S02]  /*120b0*/  SHFL.UP PT, R14, R7, 0x10, RZ ;  /* 0x06000000070e7989 */ /* 0x000ee400000e00ff */
[----:B---3--:R-:W-:-:S05]  /*120c0*/  SEL R8, R14, RZ, P0 ;  /* 0x000000ff0e087207 */ /* 0x008fca0000000000 */
[----:B------:R-:W-:-:S05]  /*120d0*/  IMAD.IADD R8, R7, 0x1, R8 ;  /* 0x0000000107087824 */ /* 0x000fca00078e0208 */
[----:B------:R1:W2:Y:S02]  /*120e0*/  SHFL.IDX PT, R14, R8, 0x1f, 0x1f ;  /* 0x03e01f00080e7f89 */ /* 0x0002a400000e0000 */
.L_x_1069:
[----:B------:R-:W-:Y:S02]  /*120f0*/  ULDC UR4, c[0x0][0xc10] ;  /* 0x0003040000047ab9 */ /* 0x000fe40000000800 */
[----:B------:R-:W-:-:S04]  /*12100*/  IMAD.U32 R6, RZ, RZ, UR4 ;  /* 0x00000004ff067e24 */ /* 0x000fc8000f8e00ff */
[----:B--2---:R-:W-:-:S04]  /*12110*/  IMAD R7, R14, R6, RZ ;  /* 0x000000060e077224 */ /* 0x004fc800078e02ff */
[----:B------:R-:W-:-:S05]  /*12120*/  IMAD.IADD R4, R7, 0x1, R4 ;  /* 0x0000000107047824 */ /* 0x000fca00078e0204 */
[----:B------:R-:W-:-:S13]  /*12130*/  ISETP.GT.AND P0, PT, R4, R5, PT ;  /* 0x000000050400720c */ /* 0x000fda0003f04270 */
[----:B------:R-:W-:Y:S05]  /*12140*/  @!P0 BRA `(.L_x_1016) ;  /* 0xfffffffc00588947 */ /* 0x000fea000383ffff */
.L_x_1011:
[----:B------:R-:W-:Y:S01]  /*12150*/  IMAD.IADD R7, R4, 0x1, -R7 ;  /* 0x0000000104077824 */ /* 0x000fe200078e0a07 */
[----:B------:R-:W-:-:S03]  /*12160*/  UMOV UR4, 0xffffffff ;  /* 0xffffffff00047882 */ /* 0x000fc60000000000 */
[----:B------:R-:W-:-:S05]  /*12170*/  IMAD R4, R8, R6, R7 ;  /* 0x0000000608047224 */ /* 0x000fca00078e0207 */
[----:B------:R-:W-:Y:S01]  /*12180*/  ISETP.GT.AND P6, PT, R4, R5, PT ;  /* 0x000000050400720c */ /* 0x000fe20003fc4270 */
[----:B------:R-:W-:-:S12]  /*12190*/  BRA.DIV UR4, `(.L_x_1017) ;  /* 0x0000001a04207947 */ /* 0x000fd8000b800000 */
[----:B------:R-:W-:-:S04]  /*121a0*/  VOTE.ANY R3, PT, !P6 ;  /* 0x0000000000037806 */ /* 0x000fc800070e0100 */
[----:B------:R-:W2:Y:S02]  /*121b0*/  POPC R4, R3 ;  /* 0x0000000300047309 */ /* 0x000ea40000000000 */
[----:B--2---:R2:W4:Y:S02]  /*121c0*/  SHFL.IDX PT, R17, R2, R4, 0x1f ;  /* 0x00001f0402117589 */ /* 0x00452400000e0000 */
.L_x_1073:
[----:B------:R-:W-:Y:S01]  /*121d0*/  ISETP.NE.AND P0, PT, R3, RZ, PT ;  /* 0x000000ff0300720c */ /* 0x000fe20003f05270 */
[----:B------:R-:W-:-:S12]  /*121e0*/  IMAD.MOV.U32 R14, RZ, RZ, RZ ;  /* 0x000000ffff0e7224 */ /* 0x000fd800078e00ff */
[----:B------:R-:W-:Y:S05]  /*121f0*/  @!P0 BRA `(.L_x_1018) ;  /* 0x0000000000108947 */ /* 0x000fea0003800000 */
[----:B------:R-:W-:Y:S01]  /*12200*/  UMOV UR4, 0xffffffff ;  /* 0xffffffff00047882 */ /* 0x000fe20000000000 */
[----:B------:R-:W-:Y:S02]  /*12210*/  VIADD R12, R4, 0xffffffff ;  /* 0xffffffff040c7836 */ /* 0x000fe40000000000 */
[----:B------:R-:W-:Y:S05]  /*12220*/  BRA.DIV UR4, `(.L_x_1019) ;  /* 0x0000001a04447947 */ /* 0x000fea000b800000 */
[----:B------:R0:W0:Y:S02]  /*12230*/  SHFL.IDX PT, R14, R8, R12, 0x1f ;  /* 0x00001f0c080e7589 */ /* 0x00002400000e0000 */
.L_x_1018:
[----:B--2---:R-:W2:Y:S01]  /*12240*/  LDC.64 R2, c[0x0][0xc68] ;  /* 0x00031a00ff027b82 */ /* 0x004ea20000000a00 */
[----:B------:R-:W-:-:S04]  /*12250*/  IMAD.IADD R19, R4, 0x1, R19 ;  /* 0x0000000104137824 */ /* 0x000fc800078e0213 */
[----:B--2---:R-:W-:-:S05]  /*12260*/  IMAD.WIDE R2, R19, 0x4, R2 ;  /* 0x0000000413027825 */ /* 0x004fca00078e0202 */
[----:B01-3--:R0:W4:Y:S01]  /*12270*/  LDG.E R8, desc[UR46][R2.64] ;  /* 0x0000002e02087981 */ /* 0x00b122000c1e1900 */
[----:B------:R-:W-:-:S04]  /*12280*/  IMAD R16, R14, R6, R7 ;  /* 0x000000060e107224 */ /* 0x000fc800078e0207 */
[----:B------:R-:W-:Y:S02]  /*12290*/  IMAD.IADD R5, R5, 0x1, -R16 ;  /* 0x0000000105057824 */ /* 0x000fe400078e0a10 */
[----:B0-----:R-:W-:Y:S02]  /*122a0*/  IMAD.MOV.U32 R2, RZ, RZ, RZ ;  /* 0x000000ffff027224 */ /* 0x001fe400078e00ff */
[----:B----4-:R-:W-:-:S05]  /*122b0*/  IMAD R4, R17, R8, RZ ;  /* 0x0000000811047224 */ /* 0x010fca00078e02ff */
[----:B------:R-:W-:-:S04]  /*122c0*/  IABS R9, R4 ;  /* 0x0000000400097213 */ /* 0x000fc80000000000 */
[----:B------:R-:W0:Y:S08]  /*122d0*/  I2F.RP R10, R9 ;  /* 0x00000009000a7306 */ /* 0x000e300000209400 */
[----:B0-----:R-:W0:Y:S02]  /*122e0*/  MUFU.RCP R10, R10 ;  /* 0x0000000a000a7308 */ /* 0x001e240000001000 */
[----:B0-----:R-:W-:-:S06]  /*122f0*/  VIADD R11, R10, 0xffffffe ;  /* 0x0ffffffe0a0b7836 */ /* 0x001fcc0000000000 */
[----:B------:R-:W0:Y:S02]  /*12300*/  F2I.FTZ.U32.TRUNC.NTZ R3, R11 ;  /* 0x0000000b00037305 */ /* 0x000e24000021f000 */
[----:B0-----:R-:W-:-:S04]  /*12310*/  IMAD.MOV R12, RZ, RZ, -R3 ;  /* 0x000000ffff0c7224 */ /* 0x001fc800078e0a03 */
[----:B------:R-:W-:-:S04]  /*12320*/  IMAD R7, R12, R9, RZ ;  /* 0x000000090c077224 */ /* 0x000fc800078e02ff */
[----:B------:R-:W-:Y:S01]  /*12330*/  IMAD.HI.U32 R2, R3, R7, R2 ;  /* 0x0000000703027227 */ /* 0x000fe200078e0002 */
[----:B------:R-:W-:Y:S02]  /*12340*/  IABS R3, R5 ;  /* 0x0000000500037213 */ /* 0x000fe40000000000 */
[----:B------:R-:W-:-:S03]  /*12350*/  IABS R7, R4 ;  /* 0x0000000400077213 */ /* 0x000fc60000000000 */
[----:B------:R-:W-:-:S04]  /*12360*/  IMAD.HI.U32 R2, R2, R3, RZ ;  /* 0x0000000302027227 */ /* 0x000fc800078e00ff */
[----:B------:R-:W-:-:S04]  /*12370*/  IMAD.MOV R10, RZ, RZ, -R7 ;  /* 0x000000ffff0a7224 */ /* 0x000fc800078e0a07 */
        /* <DEDUP_REMOVED lines=16> */
[----:B------:R-:W-:Y:S01]  /*12480*/  VIADDMNMX R6, R3, R6, R8, PT ;  /* 0x0000000603067246 */ /* 0x000fe20003800108 */
[----:B------:R-:W-:-:S03]  /*12490*/  IMAD.IADD R7, R4, 0x1, R7 ;  /* 0x0000000104077824 */ /* 0x000fc600078e0207 */
[----:B------:R-:W-:-:S04]  /*124a0*/  IABS R8, R6 ;  /* 0x0000000600087213 */ /* 0x000fc80000000000 */
[----:B------:R-:W0:Y:S08]  /*124b0*/  I2F.RP R9, R8 ;  /* 0x0000000800097306 */ /* 0x000e300000209400 */
[----:B0-----:R-:W0:Y:S02]  /*124c0*/  MUFU.RCP R9, R9 ;  /* 0x0000000900097308 */ /* 0x001e240000001000 */
[----:B0-----:R-:W-:Y:S01]  /*124d0*/  VIADD R3, R9, 0xffffffe ;  /* 0x0ffffffe09037836 */ /* 0x001fe20000000000 */
[----:B------:R-:W-:-:S05]  /*124e0*/  IABS R9, R6 ;  /* 0x0000000600097213 */ /* 0x000fca0000000000 */
[----:B------:R-:W0:Y:S02]  /*124f0*/  F2I.FTZ.U32.TRUNC.NTZ R3, R3 ;  /* 0x0000000300037305 */ /* 0x000e24000021f000 */
[----:B0-----:R-:W-:-:S04]  /*12500*/  IMAD.MOV R11, RZ, RZ, -R3 ;  /* 0x000000ffff0b7224 */ /* 0x001fc800078e0a03 */
[----:B------:R-:W-:-:S04]  /*12510*/  IMAD R5, R11, R8, RZ ;  /* 0x000000080b057224 */ /* 0x000fc800078e02ff */
[----:B------:R-:W-:Y:S01]  /*12520*/  IMAD.HI.U32 R2, R3, R5, R2 ;  /* 0x0000000503027227 */ /* 0x000fe200078e0002 */
[----:B------:R-:W-:-:S03]  /*12530*/  IABS R5, R4 ;  /* 0x0000000400057213 */ /* 0x000fc60000000000 */
        /* <DEDUP_REMOVED lines=18> */
.L_x_1012:
[----:B------:R-:W-:Y:S01]  /*12660*/  UMOV UR4, URZ ;  /* 0x0000003f00047c82 */ /* 0x000fe20008000000 */
[----:B------:R-:W-:Y:S01]  /*12670*/  UMOV UR5, URZ ;  /* 0x0000003f00057c82 */ /* 0x000fe20008000000 */
[----:B------:R-:W-:Y:S01]  /*12680*/  ULDC UR6, c[0x0][0xc14] ;  /* 0x0003050000067ab9 */ /* 0x000fe20000000800 */
[----:B0-----:R-:W-:Y:S02]  /*12690*/  IMAD.MOV.U32 R16, RZ, RZ, R5 ;  /* 0x000000ffff107224 */ /* 0x001fe400078e0005 */
[----:B------:R-:W-:Y:S02]  /*126a0*/  IMAD.U32 R17, RZ, RZ, UR4 ;  /* 0x00000004ff117e24 */ /* 0x000fe4000f8e00ff */
[----:B------:R-:W-:Y:S02]  /*126b0*/  IMAD.U32 R18, RZ, RZ, UR5 ;  /* 0x00000005ff127e24 */ /* 0x000fe4000f8e00ff */
[----:B------:R-:W-:-:S07]  /*126c0*/  IMAD.U32 R19, RZ, RZ, UR6 ;  /* 0x00000006ff137e24 */ /* 0x000fce000f8e00ff */
.L_x_1020:
        /* <DEDUP_REMOVED lines=10> */
.L_x_948:
[----:B------:R-:W2:Y:S01]  /*12770*/  S2R R3, SR_CgaCtaId ;  /* 0x0000000000037919 */ /* 0x000ea20000008800 */
[----:B------:R-:W-:Y:S01]  /*12780*/  VIADD R29, R29, 0x1 ;  /* 0x000000011d1d7836 */ /* 0x000fe20000000000 */
[----:B-1----:R-:W-:Y:S01]  /*12790*/  MOV R2, 0x400 ;  /* 0x0000040000027802 */ /* 0x002fe20000000f00 */
[----:B------:R-:W-:Y:S03]  /*127a0*/  BSSY B0, `(.L_x_1022) ;  /* 0x0000008000007945 */ /* 0x000fe60003800000 */
[----:B0-----:R-:W-:-:S04]  /*127b0*/  LEA.HI R0, R29, R29, RZ, 0x1 ;  /* 0x0000001d1d007211 */ /* 0x001fc800078f08ff */
[----:B------:R-:W-:-:S05]  /*127c0*/  LOP3.LUT R0, R0, 0xfffffffe, RZ, 0xc0, !PT ;  /* 0xfffffffe00007812 */ /* 0x000fca00078ec0ff */
[----:B------:R-:W-:-:S05]  /*127d0*/  IMAD.IADD R0, R29, 0x1, -R0 ;  /* 0x000000011d007824 */ /* 0x000fca00078e0a00 */
[----:B------:R-:W-:Y:S02]  /*127e0*/  SHF.L.U32 R0, R0, 0x1f, RZ ;  /* 0x0000001f00007819 */ /* 0x000fe400000006ff */
[----:B--2---:R-:W-:-:S04]  /*127f0*/  LEA R9, R3, R2, 0x18 ;  /* 0x0000000203097211 */ /* 0x004fc800078ec0ff */
[----:B------:R-:W0:Y:S02]  /*12800*/  SYNCS.PHASECHK.TRANS64.TRYWAIT P0, [R9+URZ+0x16820], R0 ;  /* 0x01682000090075a7 */ /* 0x000e24000800017f */
[----:B0-----:R-:W-:Y:S05]  /*12810*/  @!P0 BRA `(.L_x_1023) ;  /* 0x0000001000ec8947 */ /* 0x001fea0003800000 */
.L_x_1076:
[----:B------:R-:W-:Y:S05]  /*12820*/  BSYNC B0 ;  /* 0x0000000000007941 */ /* 0x000fea0003800000 */
.L_x_1022:
[----:B------:R-:W-:-:S03]  /*12830*/  UMOV UR4, 0xffffffff ;  /* 0xffffffff00047882 */ /* 0x000fc60000000000 */
[----:B------:R-:W-:Y:S05]  /*12840*/  BRA.DIV UR4, `(.L_x_1024) ;  /* 0x0000001204f47947 */ /* 0x000fea000b800000 */
[----:B0-----:R-:W0:Y:S02]  /*12850*/  S2R R0, SR_TID.X ;  /* 0x0000000000007919 */ /* 0x001e240000002100 */
[----:B0-----:R-:W-:-:S04]  /*12860*/  SHF.R.U32.HI R0, RZ, 0x5, R0 ;  /* 0x00000005ff007819 */ /* 0x001fc80000011600 */
[----:B------:R-:W-:-:S05]  /*12870*/  LOP3.LUT R0, R0, 0x3, RZ, 0xc0, !PT ;  /* 0x0000000300007812 */ /* 0x000fca00078ec0ff */
[----:B------:R0:W1:Y:S02]  /*12880*/  SHFL.IDX PT, R14, R0, RZ, 0x1f ;  /* 0x00001fff000e7589 */ /* 0x00006400000e0000 */
.L_x_1079:
[----:B-1----:R-:W-:Y:S01]  /*12890*/  ISETP.NE.AND P0, PT, R14, RZ, PT ;  /* 0x000000ff0e00720c */ /* 0x002fe20003f05270 */
[----:B------:R-:W-:-:S12]  /*128a0*/  BSSY B0, `(.L_x_1025) ;  /* 0x0000024000007945 */ /* 0x000fd80003800000 */
[----:B------:R-:W-:Y:S05]  /*128b0*/  @P0 BRA `(.L_x_1026) ;  /* 0x0000000000880947 */ /* 0x000fea0003800000 */
[----:B------:R-:W-:-:S03]  /*128c0*/  UMOV UR4, 0xffffffff ;  /* 0xffffffff00047882 */ /* 0x000fc60000000000 */
[----:B------:R-:W-:Y:S05]  /*128d0*/  BRA.DIV UR4, `(.L_x_1027) ;  /* 0x0000001604047947 */ /* 0x000fea000b800000 */
[----:B------:R-:W-:-:S13]  /*128e0*/  ELECT P6, URZ, PT ;  /* 0x00000000003f782f */ /* 0x000fda00038c0000 */
.L_x_1082:
[----:B------:R-:W-:Y:S05]  /*128f0*/  @!P6 BRA `(.L_x_1026) ;  /* 0x000000000078e947 */ /* 0x000fea0003800000 */
[----:B------:R-:W-:-:S06]  /*12900*/  ULOP3.LUT UR4, UR36, 0x2, URZ, 0xfc, !UPT ;  /* 0x0000000224047892 */ /* 0x000fcc000f8efc3f */
[----:B0-----:R-:W-:-:S05]  /*12910*/  IMAD.U32 R0, RZ, RZ, UR4 ;  /* 0x00000004ff007e24 */ /* 0x001fca000f8e00ff */
[----:B------:R-:W-:-:S13]  /*12920*/  ISETP.NE.AND P2, PT, R0, 0x3, PT ;  /* 0x000000030000780c */ /* 0x000fda0003f45270 */
[----:B------:R-:W-:Y:S05]  /*12930*/  @!P2 BRA `(.L_x_1028) ;  /* 0x000000000004a947 */ /* 0x000fea0003800000 */
[----:B------:R-:W-:Y:S01]  /*12940*/  BPT.TRAP 0x1 ;  /* 0x000000040000795c */ /* 0x000fe20000300000 */
.L_x_1028:
        /* <DEDUP_REMOVED lines=12> */
.L_x_1083:
[----:B------:R-:W1:Y:S02]  /*12a10*/  SYNCS.PHASECHK.TRANS64.TRYWAIT P0, [R3+URZ], R0 ;  /* 0x00000000030075a7 */ /* 0x000e64000800017f */
[----:B-1----:R-:W-:Y:S05]  /*12a20*/  @!P0 BRA `(.L_x_1030) ;  /* 0x0000001000e48947 */ /* 0x002fea0003800000 */
.L_x_1084:
[----:B------:R-:W-:Y:S05]  /*12a30*/  @!P2 BRA `(.L_x_1031) ;  /* 0x000000000004a947 */ /* 0x000fea0003800000 */
[----:B------:R-:W-:Y:S01]  /*12a40*/  BPT.TRAP 0x1 ;  /* 0x000000040000795c */ /* 0x000fe20000300000 */
.L_x_1031:
[----:B-1----:R-:W-:-:S04]  /*12a50*/  VIADD R3, R9, 0x16860 ;  /* 0x0001686009037836 */ /* 0x002fc80000000000 */
[----:B------:R-:W-:-:S04]  /*12a60*/  IMAD R5, R22, 0x8, R3 ;  /* 0x0000000816057824 */ /* 0x000fc800078e0203 */
[----:B------:R-:W1:Y:S02]  /*12a70*/  SYNCS.PHASECHK.TRANS64.TRYWAIT P0, [R5+URZ], R2 ;  /* 0x00000002050075a7 */ /* 0x000e64000800017f */
[----:B-1----:R-:W-:Y:S05]  /*12a80*/  @!P0 BRA `(.L_x_1032) ;  /* 0x0000001000e08947 */ /* 0x002fea0003800000 */
.L_x_1085:
[----:B------:R-:W-:-:S07]  /*12a90*/  IMAD R3, R4, 0x8, R3 ;  /* 0x0000000804037824 */ /* 0x000fce00078e0203 */
.L_x_1033:
[----:B--2---:R2:W4:Y:S02]  /*12aa0*/  SYNCS.PHASECHK.TRANS64.TRYWAIT P0, [R3+URZ], R0 ;  /* 0x00000000030075a7 */ /* 0x004524000800017f */
[----:B----4-:R-:W-:Y:S05]  /*12ab0*/  @!P0 NANOSLEEP.SYNCS 0x989680 ;  /* 0x009896800000895d */ /* 0x010fea0003900000 */
[----:B------:R-:W4:Y:S02]  /*12ac0*/  @!P0 SYNCS.PHASECHK.TRANS64 P0, [R3+URZ], R0 ;  /* 0x00000000030085a7 */ /* 0x000f24000800007f */
[----:B----4-:R-:W-:Y:S05]  /*12ad0*/  @!P0 BRA `(.L_x_1033) ;  /* 0xfffffffc00f08947 */ /* 0x010fea000383ffff */
.L_x_1026:
[----:B------:R-:W-:Y:S05]  /*12ae0*/  BSYNC B0 ;  /* 0x0000000000007941 */ /* 0x000fea0003800000 */
.L_x_1025:
[----:B------:R-:W-:Y:S05]  /*12af0*/  EXIT ;  /* 0x000000000000794d */ /* 0x000fea0003800000 */
.L_x_852:
[----:B0-----:R-:W-:-:S04]  /*12b00*/  IMAD.U32 R3, RZ, RZ, UR45 ;  /* 0x0000002dff037e24 */ /* 0x001fc8000f8e00ff */
[----:B------:R0:W1:Y:S03]  /*12b10*/  SYNCS.PHASECHK.TRANS64.TRYWAIT P1, [R3+URZ+0x16800], R0 ;  /* 0x01680000030075a7 */ /* 0x000066000802017f */
[----:B-1----:R-:W-:Y:S05]  /*12b20*/  @!P1 NANOSLEEP.SYNCS 0x989680 ;  /* 0x009896800000995d */ /* 0x002fea0003900000 */
[----:B------:R-:W1:Y:S02]  /*12b30*/  @!P1 SYNCS.PHASECHK.TRANS64 P1, [R3+URZ+0x16800], R0 ;  /* 0x01680000030095a7 */ /* 0x000e64000802007f */
[----:B-1----:R-:W-:Y:S05]  /*12b40*/  @!P1 BRA `(.L_x_852) ;  /* 0xfffffffc00ec9947 */ /* 0x002fea000383ffff */
[----:B------:R-:W-:Y:S05]  /*12b50*/  BRA `(.L_x_1034) ;  /* 0xfffffeec00907947 */ /* 0x000fea000383ffff */
.L_x_856:
[----:B-1----:R1:W2:Y:S02]  /*12b60*/  SYNCS.PHASECHK.TRANS64.TRYWAIT P2, [R5+URZ+0x16830], R0 ;  /* 0x01683000050075a7 */ /* 0x0022a4000804017f */
[----:B--2---:R-:W-:Y:S05]  /*12b70*/  @!P2 NANOSLEEP.SYNCS 0x989680 ;  /* 0x009896800000a95d */ /* 0x004fea0003900000 */
[----:B------:R-:W2:Y:S02]  /*12b80*/  @!P2 SYNCS.PHASECHK.TRANS64 P2, [R5+URZ+0x16830], R0 ;  /* 0x016830000500a5a7 */ /* 0x000ea4000804007f */
[----:B--2---:R-:W-:Y:S05]  /*12b90*/  @!P2 BRA `(.L_x_856) ;  /* 0xfffffffc00f0a947 */ /* 0x004fea000383ffff */
[----:B------:R-:W-:Y:S05]  /*12ba0*/  BRA `(.L_x_855) ;  /* 0xfffffeec00b47947 */ /* 0x000fea000383ffff */
.L_x_872:
[----:B-1----:R-:W-:-:S04]  /*12bb0*/  IMAD.U32 R15, RZ, RZ, UR6 ;  /* 0x00000006ff0f7e24 */ /* 0x002fc8000f8e00ff */
[----:B------:R1:W2:Y:S03]  /*12bc0*/  SYNCS.PHASECHK.TRANS64.TRYWAIT P2, [R15+URZ+0x16830], R8 ;  /* 0x016830080f0075a7 */ /* 0x0002a6000804017f */
[----:B--2---:R-:W-:Y:S05]  /*12bd0*/  @!P2 NANOSLEEP.SYNCS 0x989680 ;  /* 0x009896800000a95d */ /* 0x004fea0003900000 */
[----:B------:R-:W2:Y:S02]  /*12be0*/  @!P2 SYNCS.PHASECHK.TRANS64 P2, [R15+URZ+0x16830], R8 ;  /* 0x016830080f00a5a7 */ /* 0x000ea4000804007f */
[----:B--2---:R-:W-:Y:S05]  /*12bf0*/  @!P2 BRA `(.L_x_872) ;  /* 0xfffffffc00eca947 */ /* 0x004fea000383ffff */
[----:B------:R-:W-:Y:S05]  /*12c00*/  BRA `(.L_x_869) ;  /* 0xffffff1c00f07947 */ /* 0x000fea000383ffff */
.L_x_876:
[----:B-1----:R-:W-:-:S04]  /*12c10*/  IMAD.U32 R15, RZ, RZ, UR6 ;  /* 0x00000006ff0f7e24 */ /* 0x002fc8000f8e00ff */
[----:B------:R1:W2:Y:S03]  /*12c20*/  SYNCS.PHASECHK.TRANS64.TRYWAIT P2, [R15+URZ+0x16850], R8 ;  /* 0x016850080f0075a7 */ /* 0x0002a6000804017f */
[----:B--2---:R-:W-:Y:S05]  /*12c30*/  @!P2 NANOSLEEP.SYNCS 0x989680 ;  /* 0x009896800000a95d */ /* 0x004fea0003900000 */
[----:B------:R-:W2:Y:S02]  /*12c40*/  @!P2 SYNCS.PHASECHK.TRANS64 P2, [R15+URZ+0x16850], R8 ;  /* 0x016850080f00a5a7 */ /* 0x000ea4000804007f */
[----:B--2---:R-:W-:Y:S05]  /*12c50*/  @!P2 BRA `(.L_x_876) ;  /* 0xfffffffc00eca947 */ /* 0x004fea000383ffff */
[----:B------:R-:W-:Y:S05]  /*12c60*/  BRA `(.L_x_873) ;  /* 0xffffff2000687947 */ /* 0x000fea000383ffff */
.L_x_893:
[----:B-1----:R-:W-:-:S04]  /*12c70*/  IMAD.U32 R11, RZ, RZ, UR6 ;  /* 0x00000006ff0b7e24 */ /* 0x002fc8000f8e00ff */
[----:B------:R1:W2:Y:S03]  /*12c80*/  SYNCS.PHASECHK.TRANS64.TRYWAIT P2, [R11+URZ+0x16830], R0 ;  /* 0x016830000b0075a7 */ /* 0x0002a6000804017f */
[----:B--2---:R-:W-:Y:S05]  /*12c90*/  @!P2 NANOSLEEP.SYNCS 0x989680 ;  /* 0x009896800000a95d */ /* 0x004fea0003900000 */
[----:B------:R-:W2:Y:S02]  /*12ca0*/  @!P2 SYNCS.PHASECHK.TRANS64 P2, [R11+URZ+0x16830], R0 ;  /* 0x016830000b00a5a7 */ /* 0x000ea4000804007f */
[----:B--2---:R-:W-:Y:S05]  /*12cb0*/  @!P2 BRA `(.L_x_893) ;  /* 0xfffffffc00eca947 */ /* 0x004fea000383ffff */
[----:B------:R-:W-:Y:S05]  /*12cc0*/  BRA `(.L_x_890) ;  /* 0xffffff4c00947947 */ /* 0x000fea000383ffff */
.L_x_897:
[----:B-1----:R-:W-:-:S04]  /*12cd0*/  IMAD.U32 R11, RZ, RZ, UR6 ;  /* 0x00000006ff0b7e24 */ /* 0x002fc8000f8e00ff */
[----:B------:R1:W2:Y:S03]  /*12ce0*/  SYNCS.PHASECHK.TRANS64.TRYWAIT P2, [R11+URZ+0x16850], R0 ;  /* 0x016850000b0075a7 */ /* 0x0002a6000804017f */
[----:B--2---:R-:W-:Y:S05]  /*12cf0*/  @!P2 NANOSLEEP.SYNCS 0x989680 ;  /* 0x009896800000a95d */ /* 0x004fea0003900000 */
[----:B------:R-:W2:Y:S02]  /*12d00*/  @!P2 SYNCS.PHASECHK.TRANS64 P2, [R11+URZ+0x16850], R0 ;  /* 0x016850000b00a5a7 */ /* 0x000ea4000804007f */
[----:B--2---:R-:W-:Y:S05]  /*12d10*/  @!P2 BRA `(.L_x_897) ;  /* 0xfffffffc00eca947 */ /* 0x004fea000383ffff */
[----:B------:R-:W-:Y:S05]  /*12d20*/  BRA `(.L_x_894) ;  /* 0xffffff50000c7947 */ /* 0x000fea000383ffff */
.L_x_903:
[----:B-1----:R-:W-:-:S04]  /*12d30*/  IMAD.U32 R21, RZ, RZ, UR6 ;  /* 0x00000006ff157e24 */ /* 0x002fc8000f8e00ff */
[----:B------:R1:W2:Y:S03]  /*12d40*/  SYNCS.PHASECHK.TRANS64.TRYWAIT P2, [R21+URZ+0x16830], R0 ;  /* 0x01683000150075a7 */ /* 0x0002a6000804017f */
[----:B--2---:R-:W-:Y:S05]  /*12d50*/  @!P2 NANOSLEEP.SYNCS 0x989680 ;  /* 0x009896800000a95d */ /* 0x004fea0003900000 */
[----:B------:R-:W2:Y:S02]  /*12d60*/  @!P2 SYNCS.PHASECHK.TRANS64 P2, [R21+URZ+0x16830], R0 ;  /* 0x016830001500a5a7 */ /* 0x000ea4000804007f */
[----:B--2---:R-:W-:Y:S05]  /*12d70*/  @!P2 BRA `(.L_x_903) ;  /* 0xfffffffc00eca947 */ /* 0x004fea000383ffff */
[----:B------:R-:W-:Y:S05]  /*12d80*/  BRA `(.L_x_900) ;  /* 0xffffff6800c47947 */ /* 0x000fea000383ffff */
.L_x_907:
[----:B-1----:R-:W-:-:S04]  /*12d90*/  IMAD.U32 R21, RZ, RZ, UR6 ;  /* 0x00000006ff157e24 */ /* 0x002fc8000f8e00ff */
[----:B------:R1:W2:Y:S03]  /*12da0*/  SYNCS.PHASECHK.TRANS64.TRYWAIT P2, [R21+URZ+0x16850], R0 ;  /* 0x01685000150075a7 */ /* 0x0002a6000804017f */
[----:B--2---:R-:W-:Y:S05]  /*12db0*/  @!P2 NANOSLEEP.SYNCS 0x989680 ;  /* 0x009896800000a95d */ /* 0x004fea0003900000 */
[----:B------:R-:W2:Y:S02]  /*12dc0*/  @!P2 SYNCS.PHASECHK.TRANS64 P2, [R21+URZ+0x16850], R0 ;  /* 0x016850001500a5a7 */ /* 0x000ea4000804007f */
[----:B--2---:R-:W-:Y:S05]  /*12dd0*/  @!P2 BRA `(.L_x_907) ;  /* 0xfffffffc00eca947 */ /* 0x004fea000383ffff */
[----:B------:R-:W-:Y:S05]  /*12de0*/  BRA `(.L_x_904) ;  /* 0xffffff6c003c7947 */ /* 0x000fea000383ffff */
.L_x_920:
[----:B-1----:R-:W-:-:S04]  /*12df0*/  IMAD.U32 R4, RZ, RZ, UR5 ;  /* 0x00000005ff047e24 */ /* 0x002fc8000f8e00ff */
[----:B------:R1:W2:Y:S03]  /*12e00*/  SYNCS.PHASECHK.TRANS64.TRYWAIT P0, [R4+URZ+0x16850], R3 ;  /* 0x01685003040075a7 */ /* 0x0002a6000800017f */
[----:B--2---:R-:W-:Y:S05]  /*12e10*/  @!P0 NANOSLEEP.SYNCS 0x989680 ;  /* 0x009896800000895d */ /* 0x004fea0003900000 */
[----:B------:R-:W2:Y:S02]  /*12e20*/  @!P0 SYNCS.PHASECHK.TRANS64 P0, [R4+URZ+0x16850], R3 ;  /* 0x01685003040085a7 */ /* 0x000ea4000800007f */
[----:B--2---:R-:W-:Y:S05]  /*12e30*/  @!P0 BRA `(.L_x_920) ;  /* 0xfffffffc00ec8947 */ /* 0x004fea000383ffff */
[----:B------:R-:W-:Y:S05]  /*12e40*/  BRA `(.L_x_919) ;  /* 0xffffff9400a07947 */ /* 0x000fea000383ffff */
.L_x_967:
        /* <DEDUP_REMOVED lines=8> */
[----:B------:R-:W-:Y:S05]  /*12ed0*/  WARPSYNC.COLLECTIVE R15, `(.L_x_1036) ;  /* 0x000000000f087348 */ /* 0x000fea0003c00000 */
[----:B------:R0:W1:Y:S02]  /*12ee0*/  SHFL.IDX P6, R14, R13, R12, R11 ;  /* 0x0000000c0d0e7389 */ /* 0x00006400000c000b */
[----:B01----:R-:W-:Y:S01]  /*12ef0*/  ENDCOLLECTIVE ;  /* 0x000000000000791b */ /* 0x003fe20003800000 */
.L_x_1036:
[----:B------:R-:W-:Y:S05]  /*12f00*/  BSYNC B0 ;  /* 0x0000000000007941 */ /* 0x000fea0003800000 */
.L_x_1035:
[----:B------:R-:W-:Y:S05]  /*12f10*/  BRA `(.L_x_1037) ;  /* 0xffffffd0005c7947 */ /* 0x000fea000383ffff */
.L_x_968:
[----:B------:R-:W-:Y:S01]  /*12f20*/  BSSY B0, `(.L_x_1038) ;  /* 0x0000006000007945 */ /* 0x000fe20003800000 */
[----:B------:R-:W-:-:S07]  /*12f30*/  IMAD.MOV.U32 R15, RZ, RZ, -0x1 ;  /* 0xffffffffff0f7424 */ /* 0x000fce00078e00ff */
[----:B------:R-:W-:Y:S05]  /*12f40*/  WARPSYNC.COLLECTIVE R15, `(.L_x_1039) ;  /* 0x000000000f0c7348 */ /* 0x000fea0003c00000 */
[----:B------:R-:W-:Y:S02]  /*12f50*/  ELECT P6, UR62, PT ;  /* 0x00000000003e782f */ /* 0x000fe400038c0000 */
[----:B------:R-:W-:Y:S01]  /*12f60*/  MOV R14, UR62 ;  /* 0x0000003e000e7c02 */ /* 0x000fe20008000f00 */
[----:B------:R-:W-:Y:S10]  /*12f70*/  ENDCOLLECTIVE ;  /* 0x000000000000791b */ /* 0x000ff40003800000 */
.L_x_1039:
[----:B------:R-:W-:Y:S05]  /*12f80*/  BSYNC B0 ;  /* 0x0000000000007941 */ /* 0x000fea0003800000 */
.L_x_1038:
[----:B------:R-:W-:Y:S05]  /*12f90*/  BRA `(.L_x_1040) ;  /* 0xffffffd0004c7947 */ /* 0x000fea000383ffff */
.L_x_971:
[----:B-1----:R1:W2:Y:S02]  /*12fa0*/  SYNCS.PHASECHK.TRANS64.TRYWAIT P0, [R5+URZ+0x16840], R4 ;  /* 0x01684004050075a7 */ /* 0x0022a4000800017f */
[----:B--2---:R-:W-:Y:S05]  /*12fb0*/  @!P0 NANOSLEEP.SYNCS 0x989680 ;  /* 0x009896800000895d */ /* 0x004fea0003900000 */
[----:B------:R-:W2:Y:S02]  /*12fc0*/  @!P0 SYNCS.PHASECHK.TRANS64 P0, [R5+URZ+0x16840], R4 ;  /* 0x01684004050085a7 */ /* 0x000ea4000800007f */
[----:B--2---:R-:W-:Y:S05]  /*12fd0*/  @!P0 BRA `(.L_x_971) ;  /* 0xfffffffc00f08947 */ /* 0x004fea000383ffff */
[----:B------:R-:W-:Y:S05]  /*12fe0*/  BRA `(.L_x_1041) ;  /* 0xffffffd000a07947 */ /* 0x000fea000383ffff */
.L_x_974:
[----:B-1----:R1:W2:Y:S02]  /*12ff0*/  SYNCS.PHASECHK.TRANS64.TRYWAIT P0, [R25+URZ+0x16820], R4 ;  /* 0x01682004190075a7 */ /* 0x0022a4000800017f */
[----:B--2---:R-:W-:Y:S05]  /*13000*/  @!P0 NANOSLEEP.SYNCS 0x989680 ;  /* 0x009896800000895d */ /* 0x004fea0003900000 */
[----:B------:R-:W2:Y:S02]  /*13010*/  @!P0 SYNCS.PHASECHK.TRANS64 P0, [R25+URZ+0x16820], R4 ;  /* 0x01682004190085a7 */ /* 0x000ea4000800007f */
[----:B--2---:R-:W-:Y:S05]  /*13020*/  @!P0 BRA `(.L_x_974) ;  /* 0xfffffffc00f08947 */ /* 0x004fea000383ffff */
[----:B------:R-:W-:Y:S05]  /*13030*/  BRA `(.L_x_1042) ;  /* 0xffffffd400587947 */ /* 0x000fea000383ffff */
.L_x_982:
[----:B0-----:R0:W1:Y:S02]  /*13040*/  SYNCS.PHASECHK.TRANS64.TRYWAIT P0, [R3+URZ+0x16840], R2 ;  /* 0x01684002030075a7 */ /* 0x001064000800017f */
[----:B-1----:R-:W-:Y:S05]  /*13050*/  @!P0 NANOSLEEP.SYNCS 0x989680 ;  /* 0x009896800000895d */ /* 0x002fea0003900000 */
[----:B------:R-:W1:Y:S02]  /*13060*/  @!P0 SYNCS.PHASECHK.TRANS64 P0, [R3+URZ+0x16840], R2 ;  /* 0x01684002030085a7 */ /* 0x000e64000800007f */
[----:B-1----:R-:W-:Y:S05]  /*13070*/  @!P0 BRA `(.L_x_982) ;  /* 0xfffffffc00f08947 */ /* 0x002fea000383ffff */
[----:B------:R-:W-:Y:S05]  /*13080*/  BRA `(.L_x_1043) ;  /* 0xffffffd400fc7947 */ /* 0x000fea000383ffff */
.L_x_984:
[----:B0-----:R0:W1:Y:S02]  /*13090*/  SYNCS.PHASECHK.TRANS64.TRYWAIT P0, [R2+URZ+0x60], R5 ;  /* 0x00006005020075a7 */ /* 0x001064000800017f */
[----:B-1----:R-:W-:Y:S05]  /*130a0*/  @!P0 NANOSLEEP.SYNCS 0x989680 ;  /* 0x009896800000895d */ /* 0x002fea0003900000 */
[----:B------:R-:W1:Y:S02]  /*130b0*/  @!P0 SYNCS.PHASECHK.TRANS64 P0, [R2+URZ+0x60], R5 ;  /* 0x00006005020085a7 */ /* 0x000e64000800007f */
[----:B-1----:R-:W-:Y:S05]  /*130c0*/  @!P0 BRA `(.L_x_984) ;  /* 0xfffffffc00f08947 */ /* 0x002fea000383ffff */
[----:B------:R-:W-:Y:S05]  /*130d0*/  BRA `(.L_x_1044) ;  /* 0xffffffd800607947 */ /* 0x000fea000383ffff */
.L_x_989:
[----:B-1----:R1:W2:Y:S02]  /*130e0*/  SYNCS.PHASECHK.TRANS64.TRYWAIT P0, [R3+URZ+0x16840], R2 ;  /* 0x01684002030075a7 */ /* 0x0022a4000800017f */
[----:B--2---:R-:W-:Y:S05]  /*130f0*/  @!P0 NANOSLEEP.SYNCS 0x989680 ;  /* 0x009896800000895d */ /* 0x004fea0003900000 */
[----:B------:R-:W2:Y:S02]  /*13100*/  @!P0 SYNCS.PHASECHK.TRANS64 P0, [R3+URZ+0x16840], R2 ;  /* 0x01684002030085a7 */ /* 0x000ea4000800007f */
[----:B--2---:R-:W-:Y:S05]  /*13110*/  @!P0 BRA `(.L_x_989) ;  /* 0xfffffffc00f08947 */ /* 0x004fea000383ffff */
[----:B------:R-:W-:Y:S05]  /*13120*/  BRA `(.L_x_1045) ;  /* 0xffffffdc006c7947 */ /* 0x000fea000383ffff */
.L_x_991:
[----:B0-----:R0:W1:Y:S02]  /*13130*/  SYNCS.PHASECHK.TRANS64.TRYWAIT P1, [R3+URZ+0x60], R24 ;  /* 0x00006018030075a7 */ /* 0x001064000802017f */
[----:B-1----:R-:W-:Y:S05]  /*13140*/  @!P1 NANOSLEEP.SYNCS 0x989680 ;  /* 0x009896800000995d */ /* 0x002fea0003900000 */
[----:B------:R-:W1:Y:S02]  /*13150*/  @!P1 SYNCS.PHASECHK.TRANS64 P1, [R3+URZ+0x60], R24 ;  /* 0x00006018030095a7 */ /* 0x000e64000802007f */
[----:B-1----:R-:W-:Y:S05]  /*13160*/  @!P1 BRA `(.L_x_991) ;  /* 0xfffffffc00f09947 */ /* 0x002fea000383ffff */
[----:B------:R-:W-:Y:S05]  /*13170*/  BRA `(.L_x_1046) ;  /* 0xffffffdc00d07947 */ /* 0x000fea000383ffff */
.L_x_996:
[----:B-1----:R1:W2:Y:S02]  /*13180*/  SYNCS.PHASECHK.TRANS64.TRYWAIT P0, [R2+URZ+0x16840], R3 ;  /* 0x01684003020075a7 */ /* 0x0022a4000800017f */
[----:B--2---:R-:W-:Y:S05]  /*13190*/  @!P0 NANOSLEEP.SYNCS 0x989680 ;  /* 0x009896800000895d */ /* 0x004fea0003900000 */
[----:B------:R-:W2:Y:S02]  /*131a0*/  @!P0 SYNCS.PHASECHK.TRANS64 P0, [R2+URZ+0x16840], R3 ;  /* 0x01684003020085a7 */ /* 0x000ea4000800007f */
[----:B--2---:R-:W-:Y:S05]  /*131b0*/  @!P0 BRA `(.L_x_996) ;  /* 0xfffffffc00f08947 */ /* 0x004fea000383ffff */
[----:B------:R-:W-:Y:S05]  /*131c0*/  BRA `(.L_x_1047) ;  /* 0xffffffe000b07947 */ /* 0x000fea000383ffff */
.L_x_998:
[----:B0-----:R0:W1:Y:S02]  /*131d0*/  SYNCS.PHASECHK.TRANS64.TRYWAIT P1, [R2+URZ+0x60], R3 ;  /* 0x00006003020075a7 */ /* 0x001064000802017f */
[----:B-1----:R-:W-:Y:S05]  /*131e0*/  @!P1 NANOSLEEP.SYNCS 0x989680 ;  /* 0x009896800000995d */ /* 0x002fea0003900000 */
[----:B------:R-:W1:Y:S02]  /*131f0*/  @!P1 SYNCS.PHASECHK.TRANS64 P1, [R2+URZ+0x60], R3 ;  /* 0x00006003020095a7 */ /* 0x000e64000802007f */
[----:B-1----:R-:W-:Y:S05]  /*13200*/  @!P1 BRA `(.L_x_998) ;  /* 0xfffffffc00f09947 */ /* 0x002fea000383ffff */
[----:B------:R-:W-:Y:S05]  /*13210*/  BRA `(.L_x_1048) ;  /* 0xffffffe400187947 */ /* 0x000fea000383ffff */
.L_x_1005:
[----:B0-----:R0:W1:Y:S02]  /*13220*/  SYNCS.PHASECHK.TRANS64.TRYWAIT P0, [R3+URZ+0x16860], R2 ;  /* 0x01686002030075a7 */ /* 0x001064000800017f */
[----:B-1----:R-:W-:Y:S05]  /*13230*/  @!P0 NANOSLEEP.SYNCS 0x989680 ;  /* 0x009896800000895d */ /* 0x002fea0003900000 */
[----:B------:R-:W1:Y:S02]  /*13240*/  @!P0 SYNCS.PHASECHK.TRANS64 P0, [R3+URZ+0x16860], R2 ;  /* 0x01686002030085a7 */ /* 0x000e64000800007f */
[----:B-1----:R-:W-:Y:S05]  /*13250*/  @!P0 BRA `(.L_x_1005) ;  /* 0xfffffffc00f08947 */ /* 0x002fea000383ffff */
[----:B------:R-:W-:Y:S05]  /*13260*/  BRA `(.L_x_1049) ;  /* 0xffffffe400d47947 */ /* 0x000fea000383ffff */
.L_x_1007:
[----:B------:R-:W-:Y:S01]  /*13270*/  BSSY B0, `(.L_x_1050) ;  /* 0x0000008000007945 */ /* 0x000fe20003800000 */
[----:B------:R-:W-:Y:S02]  /*13280*/  IMAD.MOV.U32 R13, RZ, RZ, R16 ;  /* 0x000000ffff0d7224 */ /* 0x000fe400078e0010 */
[----:B------:R-:W-:Y:S02]  /*13290*/  IMAD.MOV.U32 R12, RZ, RZ, RZ ;  /* 0x000000ffff0c7224 */ /* 0x000fe400078e00ff */
[----:B------:R-:W-:Y:S02]  /*132a0*/  IMAD.MOV.U32 R11, RZ, RZ, 0x1f ;  /* 0x0000001fff0b7424 */ /* 0x000fe400078e00ff */
[----:B------:R-:W-:-:S07]  /*132b0*/  IMAD.MOV.U32 R15, RZ, RZ, -0x1 ;  /* 0xffffffffff0f7424 */ /* 0x000fce00078e00ff */
[----:B------:R-:W-:Y:S05]  /*132c0*/  WARPSYNC.COLLECTIVE R15, `(.L_x_1051) ;  /* 0x000000000f087348 */ /* 0x000fea0003c00000 */
[----:B------:R0:W1:Y:S02]  /*132d0*/  SHFL.IDX P6, R14, R13, R12, R11 ;  /* 0x0000000c0d0e7389 */ /* 0x00006400000c000b */
[----:B01----:R-:W-:Y:S01]  /*132e0*/  ENDCOLLECTIVE ;  /* 0x000000000000791b */ /* 0x003fe20003800000 */
.L_x_1051:
[----:B------:R-:W-:Y:S05]  /*132f0*/  BSYNC B0 ;  /* 0x0000000000007941 */ /* 0x000fea0003800000 */
.L_x_1050:
        /* <DEDUP_REMOVED lines=8> */
.L_x_1052:
[----:B------:R-:W-:Y:S01]  /*13380*/  IMAD.MOV.U32 R4, RZ, RZ, R14 ;  /* 0x000000ffff047224 */ /* 0x000fe200078e000e */
[----:B------:R-:W-:Y:S06]  /*13390*/  BRA `(.L_x_1053) ;  /* 0xffffffe8001c7947 */ /* 0x000fec000383ffff */
.L_x_1010:
[----:B------:R-:W-:Y:S01]  /*133a0*/  BSSY B0, `(.L_x_1054) ;  /* 0x0000008000007945 */ /* 0x000fe20003800000 */
[----:B-----5:R-:W-:Y:S02]  /*133b0*/  IMAD.MOV.U32 R13, RZ, RZ, R2 ;  /* 0x000000ffff0d7224 */ /* 0x020fe400078e0002 */
[----:B------:R-:W-:Y:S02]  /*133c0*/  IMAD.MOV.U32 R12, RZ, RZ, 0x1 ;  /* 0x00000001ff0c7424 */ /* 0x000fe400078e00ff */
[----:B------:R-:W-:Y:S02]  /*133d0*/  IMAD.MOV.U32 R11, RZ, RZ, RZ ;  /* 0x000000ffff0b7224 */ /* 0x000fe400078e00ff */
[----:B------:R-:W-:-:S07]  /*133e0*/  IMAD.MOV.U32 R15, RZ, RZ, -0x1 ;  /* 0xffffffffff0f7424 */ /* 0x000fce00078e00ff */
[----:B0123--:R-:W-:Y:S05]  /*133f0*/  WARPSYNC.COLLECTIVE R15, `(.L_x_1055) ;  /* 0x000000000f087348 */ /* 0x00ffea0003c00000 */
[----:B------:R4:W0:Y:S02]  /*13400*/  SHFL.UP P6, R14, R13, R12, R11 ;  /* 0x0400000c0d0e7389 */ /* 0x00082400000c000b */
[----:B01234-:R-:W-:Y:S01]  /*13410*/  ENDCOLLECTIVE ;  /* 0x000000000000791b */ /* 0x01ffe20003800000 */
.L_x_1055:
[----:B------:R-:W-:Y:S05]  /*13420*/  BSYNC B0 ;  /* 0x0000000000007941 */ /* 0x000fea0003800000 */
.L_x_1054:
        /* <DEDUP_REMOVED lines=10> */
.L_x_1056:
        /* <DEDUP_REMOVED lines=8> */
.L_x_1057:
        /* <DEDUP_REMOVED lines=8> */
.L_x_1058:
        /* <DEDUP_REMOVED lines=8> */
.L_x_1059:
        /* <DEDUP_REMOVED lines=8> */
.L_x_1060:
[----:B------:R-:W-:Y:S05]  /*136d0*/  BRA `(.L_x_1061) ;  /* 0xffffffe400d87947 */ /* 0x000fea000383ffff */
.L_x_1015:
[----:B------:R-:W-:Y:S01]  /*136e0*/  BSSY B0, `(.L_x_1062) ;  /* 0x0000008000007945 */ /* 0x000fe20003800000 */
[----:B-----5:R-:W-:Y:S02]  /*136f0*/  IMAD.MOV.U32 R13, RZ, RZ, R2 ;  /* 0x000000ffff0d7224 */ /* 0x020fe400078e0002 */
[----:B------:R-:W-:Y:S02]  /*13700*/  IMAD.MOV.U32 R12, RZ, RZ, 0x1 ;  /* 0x00000001ff0c7424 */ /* 0x000fe400078e00ff */
[----:B------:R-:W-:Y:S02]  /*13710*/  IMAD.MOV.U32 R11, RZ, RZ, RZ ;  /* 0x000000ffff0b7224 */ /* 0x000fe400078e00ff */
[----:B------:R-:W-:-:S07]  /*13720*/  IMAD.MOV.U32 R15, RZ, RZ, -0x1 ;  /* 0xffffffffff0f7424 */ /* 0x000fce00078e00ff */
[----:B01-3--:R-:W-:Y:S05]  /*13730*/  WARPSYNC.COLLECTIVE R15, `(.L_x_1063) ;  /* 0x000000000f087348 */ /* 0x00bfea0003c00000 */
[----:B------:R2:W4:Y:S02]  /*13740*/  SHFL.UP P6, R14, R13, R12, R11 ;  /* 0x0400000c0d0e7389 */ /* 0x00052400000c000b */
[----:B01234-:R-:W-:Y:S01]  /*13750*/  ENDCOLLECTIVE ;  /* 0x000000000000791b */ /* 0x01ffe20003800000 */
.L_x_1063:
[----:B------:R-:W-:Y:S05]  /*13760*/  BSYNC B0 ;  /* 0x0000000000007941 */ /* 0x000fea0003800000 */
.L_x_1062:
        /* <DEDUP_REMOVED lines=10> */
.L_x_1064:
        /* <DEDUP_REMOVED lines=8> */
.L_x_1065:
        /* <DEDUP_REMOVED lines=8> */
.L_x_1066:
        /* <DEDUP_REMOVED lines=8> */
.L_x_1067:
        /* <DEDUP_REMOVED lines=8> */
.L_x_1068:
[----:B------:R-:W-:Y:S05]  /*13a10*/  BRA `(.L_x_1069) ;  /* 0xffffffe400b47947 */ /* 0x000fea000383ffff */
.L_x_1017:
[----:B------:R-:W-:Y:S01]  /*13a20*/  BSSY B0, `(.L_x_1070) ;  /* 0x0000006000007945 */ /* 0x000fe20003800000 */
[----:B------:R-:W-:Y:S01]  /*13a30*/  PLOP3.LUT P6, PT, P6, PT, PT, 0x8, 0x0 ;  /* 0x000000000000781c */ /* 0x000fe200037ce170 */
[----:B------:R-:W-:-:S12]  /*13a40*/  IMAD.MOV.U32 R15, RZ, RZ, -0x1 ;  /* 0xffffffffff0f7424 */ /* 0x000fd800078e00ff */
[----:B01-3--:R-:W-:Y:S05]  /*13a50*/  WARPSYNC.COLLECTIVE R15, `(.L_x_1071) ;  /* 0x000000000f087348 */ /* 0x00bfea0003c00000 */
[----:B------:R-:W-:Y:S01]  /*13a60*/  VOTE.ANY R14, PT, P6 ;  /* 0x00000000000e7806 */ /* 0x000fe200030e0100 */
[----:B01-3--:R-:W-:Y:S06]  /*13a70*/  ENDCOLLECTIVE ;  /* 0x000000000000791b */ /* 0x00bfec0003800000 */
.L_x_1071:
[----:B------:R-:W-:Y:S05]  /*13a80*/  BSYNC B0 ;  /* 0x0000000000007941 */ /* 0x000fea0003800000 */
.L_x_1070:
        /* <DEDUP_REMOVED lines=9> */
.L_x_1072:
[----:B------:R-:W-:Y:S01]  /*13b20*/  IMAD.MOV.U32 R17, RZ, RZ, R14 ;  /* 0x000000ffff117224 */ /* 0x000fe200078e000e */
[----:B------:R-:W-:Y:S06]  /*13b30*/  BRA `(.L_x_1073) ;  /* 0xffffffe400a47947 */ /* 0x000fec000383ffff */
.L_x_1019:
[----:B------:R-:W-:Y:S01]  /*13b40*/  BSSY B0, `(.L_x_1074) ;  /* 0x0000007000007945 */ /* 0x000fe20003800000 */
[----:B------:R-:W-:Y:S02]  /*13b50*/  IMAD.MOV.U32 R13, RZ, RZ, R8 ;  /* 0x000000ffff0d7224 */ /* 0x000fe400078e0008 */
[----:B------:R-:W-:Y:S02]  /*13b60*/  IMAD.MOV.U32 R11, RZ, RZ, 0x1f ;  /* 0x0000001fff0b7424 */ /* 0x000fe400078e00ff */
[----:B------:R-:W-:-:S07]  /*13b70*/  IMAD.MOV.U32 R15, RZ, RZ, -0x1 ;  /* 0xffffffffff0f7424 */ /* 0x000fce00078e00ff */
[----:B01234-:R-:W-:Y:S05]  /*13b80*/  WARPSYNC.COLLECTIVE R15, `(.L_x_1075) ;  /* 0x000000000f087348 */ /* 0x01ffea0003c00000 */
[----:B------:R0:W0:Y:S02]  /*13b90*/  SHFL.IDX P6, R14, R13, R12, R11 ;  /* 0x0000000c0d0e7389 */ /* 0x00002400000c000b */
[----:B01234-:R-:W-:Y:S01]  /*13ba0*/  ENDCOLLECTIVE ;  /* 0x000000000000791b */ /* 0x01ffe20003800000 */
.L_x_1075:
[----:B------:R-:W-:Y:S05]  /*13bb0*/  BSYNC B0 ;  /* 0x0000000000007941 */ /* 0x000fea0003800000 */
.L_x_1074:
[----:B------:R-:W-:Y:S05]  /*13bc0*/  BRA `(.L_x_1018) ;  /* 0xffffffe4009c7947 */ /* 0x000fea000383ffff */
.L_x_1023:
[----:B0-----:R0:W1:Y:S02]  /*13bd0*/  SYNCS.PHASECHK.TRANS64.TRYWAIT P0, [R9+URZ+0x16820], R0 ;  /* 0x01682000090075a7 */ /* 0x001064000800017f */
[----:B-1----:R-:W-:Y:S05]  /*13be0*/  @!P0 NANOSLEEP.SYNCS 0x989680 ;  /* 0x009896800000895d */ /* 0x002fea0003900000 */
[----:B------:R-:W1:Y:S02]  /*13bf0*/  @!P0 SYNCS.PHASECHK.TRANS64 P0, [R9+URZ+0x16820], R0 ;  /* 0x01682000090085a7 */ /* 0x000e64000800007f */
[----:B-1----:R-:W-:Y:S05]  /*13c00*/  @!P0 BRA `(.L_x_1023) ;  /* 0xfffffffc00f08947 */ /* 0x002fea000383ffff */
[----:B------:R-:W-:Y:S05]  /*13c10*/  BRA `(.L_x_1076) ;  /* 0xffffffec00007947 */ /* 0x000fea000383ffff */
.L_x_1024:
        /* <DEDUP_REMOVED lines=8> */
[----:B0--3--:R-:W-:Y:S05]  /*13ca0*/  WARPSYNC.COLLECTIVE R15, `(.L_x_1078) ;  /* 0x000000000f087348 */ /* 0x009fea0003c00000 */
[----:B------:R1:W2:Y:S02]  /*13cb0*/  SHFL.IDX P6, R14, R13, R12, R11 ;  /* 0x0000000c0d0e7389 */ /* 0x0002a400000c000b */
[----:B0123--:R-:W-:Y:S01]  /*13cc0*/  ENDCOLLECTIVE ;  /* 0x000000000000791b */ /* 0x00ffe20003800000 */
.L_x_1078:
[----:B------:R-:W-:Y:S05]  /*13cd0*/  BSYNC B0 ;  /* 0x0000000000007941 */ /* 0x000fea0003800000 */
.L_x_1077:
[----:B------:R-:W-:Y:S05]  /*13ce0*/  BRA `(.L_x_1079) ;  /* 0xffffffe800e87947 */ /* 0x000fea000383ffff */
.L_x_1027:
[----:B------:R-:W-:Y:S01]  /*13cf0*/  BSSY B1, `(.L_x_1080) ;  /* 0x0000006000017945 */ /* 0x000fe20003800000 */
[----:B------:R-:W-:-:S07]  /*13d00*/  IMAD.MOV.U32 R15, RZ, RZ, -0x1 ;  /* 0xffffffffff0f7424 */ /* 0x000fce00078e00ff */
[----:B0--3--:R-:W-:Y:S05]  /*13d10*/  WARPSYNC.COLLECTIVE R15, `(.L_x_1081) ;  /* 0x000000000f0c7348 */ /* 0x009fea0003c00000 */
[----:B------:R-:W-:Y:S02]  /*13d20*/  ELECT P6, UR62, PT ;  /* 0x00000000003e782f */ /* 0x000fe400038c0000 */
[----:B------:R-:W-:Y:S01]  /*13d30*/  MOV R14, UR62 ;  /* 0x0000003e000e7c02 */ /* 0x000fe20008000f00 */
[----:B0--3--:R-:W-:Y:S10]  /*13d40*/  ENDCOLLECTIVE ;  /* 0x000000000000791b */ /* 0x009ff40003800000 */
.L_x_1081:
[----:B------:R-:W-:Y:S05]  /*13d50*/  BSYNC B1 ;  /* 0x0000000000017941 */ /* 0x000fea0003800000 */
.L_x_1080:
[----:B------:R-:W-:Y:S05]  /*13d60*/  BRA `(.L_x_1082) ;  /* 0xffffffe800e07947 */ /* 0x000fea000383ffff */
.L_x_1029:
[----:B0-----:R0:W1:Y:S02]  /*13d70*/  SYNCS.PHASECHK.TRANS64.TRYWAIT P0, [R7+URZ], R2 ;  /* 0x00000002070075a7 */ /* 0x001064000800017f */
[----:B-1----:R-:W-:Y:S05]  /*13d80*/  @!P0 NANOSLEEP.SYNCS 0x989680 ;  /* 0x009896800000895d */ /* 0x002fea0003900000 */
[----:B------:R-:W1:Y:S02]  /*13d90*/  @!P0 SYNCS.PHASECHK.TRANS64 P0, [R7+URZ], R2 ;  /* 0x00000002070085a7 */ /* 0x000e64000800007f */
[----:B-1----:R-:W-:Y:S05]  /*13da0*/  @!P0 BRA `(.L_x_1029) ;  /* 0xfffffffc00f08947 */ /* 0x002fea000383ffff */
[----:B------:R-:W-:Y:S05]  /*13db0*/  BRA `(.L_x_1083) ;  /* 0xffffffec00147947 */ /* 0x000fea000383ffff */
.L_x_1030:
[----:B-1----:R1:W2:Y:S02]  /*13dc0*/  SYNCS.PHASECHK.TRANS64.TRYWAIT P0, [R3+URZ], R0 ;  /* 0x00000000030075a7 */ /* 0x0022a4000800017f */
[----:B--2---:R-:W-:Y:S05]  /*13dd0*/  @!P0 NANOSLEEP.SYNCS 0x989680 ;  /* 0x009896800000895d */ /* 0x004fea0003900000 */
[----:B------:R-:W2:Y:S02]  /*13de0*/  @!P0 SYNCS.PHASECHK.TRANS64 P0, [R3+URZ], R0 ;  /* 0x00000000030085a7 */ /* 0x000ea4000800007f */
[----:B--2---:R-:W-:Y:S05]  /*13df0*/  @!P0 BRA `(.L_x_1030) ;  /* 0xfffffffc00f08947 */ /* 0x004fea000383ffff */
[----:B------:R-:W-:Y:S05]  /*13e00*/  BRA `(.L_x_1084) ;  /* 0xffffffec00087947 */ /* 0x000fea000383ffff */
.L_x_1032:
[----:B-1----:R1:W2:Y:S02]  /*13e10*/  SYNCS.PHASECHK.TRANS64.TRYWAIT P0, [R5+URZ], R2 ;  /* 0x00000002050075a7 */ /* 0x0022a4000800017f */
[----:B--2---:R-:W-:Y:S05]  /*13e20*/  @!P0 NANOSLEEP.SYNCS 0x989680 ;  /* 0x009896800000895d */ /* 0x004fea0003900000 */
[----:B------:R-:W2:Y:S02]  /*13e30*/  @!P0 SYNCS.PHASECHK.TRANS64 P0, [R5+URZ], R2 ;  /* 0x00000002050085a7 */ /* 0x000ea4000800007f */
[----:B--2---:R-:W-:Y:S05]  /*13e40*/  @!P0 BRA `(.L_x_1032) ;  /* 0xfffffffc00f08947 */ /* 0x004fea000383ffff */
[----:B------:R-:W-:Y:S05]  /*13e50*/  BRA `(.L_x_1085) ;  /* 0xffffffec000c7947 */ /* 0x000fea000383ffff */
.L_x_1086:
        /* <DEDUP_REMOVED lines=10> */
.L_x_2280:


//--------------------- .text._ZN7cutlass13device_kernelIN5flash11enable_sm90INS1_16FlashAttnFwdSm90INS1_25CollectiveMainloopFwdSm90ILi2EN4cute5tupleIJNS5_1CILi1EEES8_S8_EEENS6_IJNS7_ILi192EEENS7_ILi128EEENS7_ILi64EEEEEELi64ENS_10bfloat16_tEfNS_4arch4Sm90ELb0ELb1ELb0ELb1ELb0ELb1ELb0ELb1ELb1ELb0ELb0ELb0EEENS1_21CollectiveEpilogueFwdINS6_IJSA_SC_SB_EEES9_SE_SG_Li384ELb1ELb0ELb0ELb0EEENS1_36VarlenDynamicPersistentTileSchedulerILi192ELi128ELi384ELi32ELb0ELb0ELb1ELb1ELb0ELb1EEEEEEEEEvNT_6ParamsE --------------------------
	.section	.text._ZN7cutlass13device_kernelIN5flash11enable_sm90INS1_16FlashAttnFwdSm90INS1_25CollectiveMainloopFwdSm90ILi2EN4cute5tupleIJNS5_1CILi1EEES8_S8_EEENS6_IJNS7_ILi192EEENS7_ILi128EEENS7_ILi64EEEEEELi64ENS_10bfloat16_tEfNS_4arch4Sm90ELb0ELb1ELb0ELb1ELb0ELb1ELb0ELb1ELb1ELb0ELb0ELb0EEENS1_21CollectiveEpilogueFwdINS6_IJSA_SC_SB_EEES9_SE_SG_Li384ELb1ELb0ELb0ELb0EEENS1_36VarlenDynamicPersistentTileSchedulerILi192ELi128ELi384ELi32ELb0ELb0ELb1ELb1ELb0ELb1EEEEEEEEEvNT_6ParamsE,"ax",@progbits
	.align	128
.text._ZN7cutlass13device_kernelIN5flash11enable_sm90INS1_16FlashAttnFwdSm90INS1_25CollectiveMainloopFwdSm90ILi2EN4cute5tupleIJNS5_1CILi1EEES8_S8_EEENS6_IJNS7_ILi192EEENS7_ILi128EEENS7_ILi64EEEEEELi64ENS_10bfloat16_tEfNS_4arch4Sm90ELb0ELb1ELb0ELb1ELb0ELb1ELb0ELb1ELb1ELb0ELb0ELb0EEENS1_21CollectiveEpilogueFwdINS6_IJSA_SC_SB_EEES9_SE_SG_Li384ELb1ELb0ELb0ELb0EEENS1_36VarlenDynamicPersistentTileSchedulerILi192ELi128ELi384ELi32ELb0ELb0ELb1ELb1ELb0ELb1EEEEEEEEEvNT_6ParamsE:
        .type           _ZN7cutlass13device_kernelIN5flash11enable_sm90INS1_16FlashAttnFwdSm90INS1_25CollectiveMainloopFwdSm90ILi2EN4cute5tupleIJNS5_1CILi1EEES8_S8_EEENS6_IJNS7_ILi192EEENS7_ILi128EEENS7_ILi64EEEEEELi64ENS_10bfloat16_tEfNS_4arch4Sm90ELb0ELb1ELb0ELb1ELb0ELb1ELb0ELb1ELb1ELb0ELb0ELb0EEENS1_21CollectiveEpilogueFwdINS6_IJSA_SC_SB_EEES9_SE_SG_Li384ELb1ELb0ELb0ELb0EEENS1_36VarlenDynamicPersistentTileSchedulerILi192ELi128ELi384ELi32ELb0ELb0ELb1ELb1ELb0ELb1EEEEEEEEEvNT_6ParamsE,@function
        .size           _ZN7cutlass13device_kernelIN5flash11enable_sm90INS1_16FlashAttnFwdSm90INS1_25CollectiveMainloopFwdSm90ILi2EN4cute5tupleIJNS5_1CILi1EEES8_S8_EEENS6_IJNS7_ILi192EEENS7_ILi128EEENS7_ILi64EEEEEELi64ENS_10bfloat16_tEfNS_4arch4Sm90ELb0ELb1ELb0ELb1ELb0ELb1ELb0ELb1ELb1ELb0ELb0ELb0EEENS1_21CollectiveEpilogueFwdINS6_IJSA_SC_SB_EEES9_SE_SG_Li384ELb1ELb0ELb0ELb0EEENS1_36VarlenDynamicPersistentTileSchedulerILi192ELi128ELi384ELi32ELb0ELb0ELb1ELb1ELb0ELb1EEEEEEEEEvNT_6ParamsE,(.L_x_2281 - _ZN7cutlass13device_kernelIN5flash11enable_sm90INS1_16FlashAttnFwdSm90INS1_25CollectiveMainloopFwdSm90ILi2EN4cute5tupleIJNS5_1CILi1EEES8_S8_EEENS6_IJNS7_ILi192EEENS7_ILi128EEENS7_ILi64EEEEEELi64ENS_10bfloat16_tEfNS_4arch4Sm90ELb0ELb1ELb0ELb1ELb0ELb1ELb0ELb1ELb1ELb0ELb0ELb0EEENS1_21CollectiveEpilogueFwdINS6_IJSA_SC_SB_EEES9_SE_SG_Li384ELb1ELb0ELb0ELb0EEENS1_36VarlenDynamicPersistentTileSchedulerILi192ELi128ELi384ELi32ELb0ELb0ELb1ELb1ELb0ELb1EEEEEEEEEvNT_6ParamsE)
        .other          _ZN7cutlass13device_kernelIN5flash11enable_sm90INS1_16FlashAttnFwdSm90INS1_25CollectiveMainloopFwdSm90ILi2EN4cute5tupleIJNS5_1CILi1EEES8_S8_EEENS6_IJNS7_ILi192EEENS7_ILi128EEENS7_ILi64EEEEEELi64ENS_10bfloat16_tEfNS_4arch4Sm90ELb0ELb1ELb0ELb1ELb0ELb1ELb0ELb1ELb1ELb0ELb0ELb0EEENS1_21CollectiveEpilogueFwdINS6_IJSA_SC_SB_EEES9_SE_SG_Li384ELb1ELb0ELb0ELb0EEENS1_36VarlenDynamicPersistentTileSchedulerILi192ELi128ELi384ELi32ELb0ELb0ELb1ELb1ELb0ELb1EEEEEEEEEvNT_6ParamsE,@"STO_CUDA_ENTRY STV_DEFAULT"
_ZN7cutlass13device_kernelIN5flash11enable_sm90INS1_16FlashAttnFwdSm90INS1_25CollectiveMainloopFwdSm90ILi2EN4cute5tupleIJNS5_1CILi1EEES8_S8_EEENS6_IJNS7_ILi192EEENS7_ILi128EEENS7_ILi64EEEEEELi64ENS_10bfloat16_tEfNS_4arch4Sm90ELb0ELb1ELb0ELb1ELb0ELb1ELb0ELb1ELb1ELb0ELb0ELb0EEENS1_21CollectiveEpilogueFwdINS6_IJSA_SC_SB_EEES9_SE_SG_Li384ELb1ELb0ELb0ELb0EEENS1_36VarlenDynamicPersistentTileSchedulerILi192ELi128ELi384ELi32ELb0ELb0ELb1ELb1ELb0ELb1EEEEEEEEEvNT_6ParamsE:
        /* <DEDUP_REMOVED lines=27> */
.L_x_1088:
[----:B------:R-:W-:Y:S05]  /*01b0*/  BSYNC B0 ;  /* 0x0000000000007941 */ /* 0x000fea0003800000 */
.L_x_1087:
        /* <DEDUP_REMOVED lines=41> */
.L_x_1089:
        /* <DEDUP_REMOVED lines=22> */
.L_x_1090:
        /* <DEDUP_REMOVED lines=18> */
.L_x_1091:
        /* <DEDUP_REMOVED lines=22> */
.L_x_1092:
        /* <DEDUP_REMOVED lines=22> */
.L_x_1093:
[----:B------:R-:W-:Y:S01]  /*0990*/  PLOP3.LUT P0, PT, PT, PT, UP0, 0x80, 0x0 ;  /* 0x000000000000781c */ /* 0x000fe20003f0f008 */
[----:B------:R-:W-:Y:S01]  /*09a0*/  UMOV UR36, 0x1 ;  /* 0x0000000100247882 */ /* 0x000fe20000000000 */
[----:B------:R-:W-:Y:S01]  /*09b0*/  NOP ;  /* 0x0000000000007918 */ /* 0x000fe20000000000 */
[----:B------:R-:W-:Y:S01]  /*09c0*/  USEL UR36, UR36, 0x2, !UP0 ;  /* 0x0000000224247887 */ /* 0x000fe2000c000000 */
[----:B------:R-:W-:Y:S01]  /*09d0*/  BSSY B7, `(.L_x_1094) ;  /* 0x0001b80000077945 */ /* 0x000fe20003800000 */
[----:B------:R-:W-:Y:S01]  /*09e0*/  ULDC.64 UR38, c[0x0][0x208] ;  /* 0x0000820000267ab9 */ /* 0x000fe20000000a00 */
[----:B012-4-:R-:W-:Y:S07]  /*09f0*/  BAR.SYNC.DEFER_BLOCKING 0x0 ;  /* 0x0000000000007b1d */ /* 0x017fee0000010000 */
[----:B------:R-:W-:Y:S05]  /*0a00*/  @!P0 BRA `(.L_x_1095) ;  /* 0x0000016000b08947 */ /* 0x000fea0003800000 */
.L_x_1096:
[----:B------:R-:W-:-:S08]  /*0a10*/  NOP ;  /* 0x0000000000007918 */ /* 0x000fd00000000000 */
[----:B------:R-:W0:Y:S02]  /*0a20*/  USETMAXREG.TRY_ALLOC.CTAPOOL UP0, 0xa0 ;  /* 0x000000a0000079c8 */ /* 0x000e240008000600 */
[----:B0-----:R-:W-:-:S13]  /*0a30*/  PLOP3.LUT P0, PT, PT, PT, UP0, 0x80, 0x0 ;  /* 0x000000000000781c */ /* 0x001fda0003f0f008 */
[----:B------:R-:W-:Y:S05]  /*0a40*/  @!P0 BRA `(.L_x_1096) ;  /* 0xfffffffc00f08947 */ /* 0x000fea000383ffff */
[----:B------:R-:W0:Y:S01]  /*0a50*/  S2R R0, SR_TID.X ;  /* 0x0000000000007919 */ /* 0x000e220000002100 */
[----:B------:R-:W1:Y:S01]  /*0a60*/  S2UR UR5, SR_CgaCtaId ;  /* 0x00000000000579c3 */ /* 0x000e620000008800 */
[----:B------:R-:W-:Y:S01]  /*0a70*/  UMOV UR4, 0x400 ;  /* 0x0000040000047882 */ /* 0x000fe20000000000 */
[----:B------:R-:W-:-:S06]  /*0a80*/  LOP3.LUT R22, R22, 0xefffffff, RZ, 0xc0, !PT ;  /* 0xefffffff16167812 */ /* 0x000fcc00078ec0ff */
[----:B------:R-:W-:Y:S06]  /*0a90*/  BAR.ARV 0x8, 0x1a0 ;  /* 0x0206800000007b1d */ /* 0x000fec0000002000 */
[----:B-1----:R-:W-:-:S06]  /*0aa0*/  ULEA UR4, UR5, UR4, 0x18 ;  /* 0x0000000405047291 */ /* 0x002fcc000f8ec03f */
[----:B------:R-:W-:Y:S01]  /*0ab0*/  IMAD.U32 R2, RZ, RZ, UR4 ;  /* 0x00000004ff027e24 */ /* 0x000fe2000f8e00ff */
[----:B0-----:R-:W-:Y:S01]  /*0ac0*/  SHF.R.U32.HI R0, RZ, 0x7, R0 ;  /* 0x00000007ff007819 */ /* 0x001fe20000011600 */
[----:B------:R-:W-:-:S03]  /*0ad0*/  ULDC UR4, c[0x0][0xc14] ;  /* 0x0003050000047ab9 */ /* 0x000fc60000000800 */
[----:B------:R-:W-:-:S13]  /*0ae0*/  ISETP.NE.AND P0, PT, R0, 0x1, PT ;  /* 0x000000010000780c */ /* 0x000fda0003f05270 */
[----:B------:R-:W-:Y:S01]  /*0af0*/  @P0 LOP3.LUT R22, R22, 0x10000000, RZ, 0xfc, !PT ;  /* 0x1000000016160812 */ /* 0x000fe200078efcff */
[----:B------:R-:W-:Y:S08]  /*0b00*/  @!P0 BAR.ARV 0x9, 0x100 ;  /* 0x0244000000008b1d */ /* 0x000ff00000002000 */
[----:B------:R-:W-:Y:S06]  /*0b10*/  BAR.SYNC.DEFER_BLOCKING 0x5, 0x1a0 ;  /* 0x0146800000007b1d */ /* 0x000fec0000010000 */
[----:B------:R-:W0:Y:S02]  /*0b20*/  LDS.128 R12, [R2+0x168d0] ;  /* 0x0168d000020c7984 */ /* 0x000e240000000c00 */
[----:B------:R-:W-:Y:S06]  /*0b30*/  BAR.ARV 0x4, 0x1a0 ;  /* 0x0106800000007b1d */ /* 0x000fec0000002000 */
[----:B0-----:R-:W-:-:S13]  /*0b40*/  ISETP.GE.AND P0, PT, R15, UR4, PT ;  /* 0x000000040f007c0c */ /* 0x001fda000bf06270 */
[----:B------:R-:W-:Y:S05]  /*0b50*/  @P0 BRA `(.L_x_1097) ;  /* 0x000001b4009c0947 */ /* 0x000fea0003800000 */
[----:B------:R-:W0:Y:S01]  /*0b60*/  S2R R0, SR_TID.X ;  /* 0x0000000000007919 */ /* 0x000e220000002100 */
[----:B------:R-:W-:Y:S01]  /*0b70*/  CS2R R18, SRZ ;  /* 0x0000000000127805 */ /* 0x000fe2000001ff00 */
[----:B------:R-:W-:Y:S01]  /*0b80*/  IMAD.MOV.U32 R16, RZ, RZ, RZ ;  /* 0x000000ffff107224 */ /* 0x000fe200078e00ff */
[----:B------:R-:W-:Y:S01]  /*0b90*/  ULOP3.LUT UR37, UR36, 0x1, URZ, 0xfc, !UPT ;  /* 0x0000000124257892 */ /* 0x000fe2000f8efc3f */
[----:B------:R1:W-:Y:S01]  /*0ba0*/  STL [R1+0x4], R13 ;  /* 0x0000040d01007387 */ /* 0x0003e20000100800 */
[----:B0-----:R-:W-:-:S05]  /*0bb0*/  VIADD R10, R0, 0xffffff80 ;  /* 0xffffff80000a7836 */ /* 0x001fca0000000000 */
[----:B------:R-:W-:-:S04]  /*0bc0*/  SHF.R.S32.HI R0, RZ, 0x1f, R10 ;  /* 0x0000001fff007819 */ /* 0x000fc8000001140a */
[CC--:B------:R-:W-:Y:S02]  /*0bd0*/  LEA.HI R4, R0.reuse, R10.reuse, RZ, 0x2 ;  /* 0x0000000a00047211 */ /* 0x0c0fe400078f10ff */
[-C--:B------:R-:W-:Y:S02]  /*0be0*/  LEA.HI R3, R0, R10.reuse, RZ, 0x7 ;  /* 0x0000000a00037211 */ /* 0x080fe400078f38ff */
[--C-:B------:R-:W-:Y:S02]  /*0bf0*/  SHF.R.S32.HI R17, RZ, 0x2, R4.reuse ;  /* 0x00000002ff117819 */ /* 0x100fe40000011404 */
[----:B------:R-:W-:Y:S02]  /*0c00*/  LOP3.LUT R5, R3, 0xffffff80, RZ, 0xc0, !PT ;  /* 0xffffff8003057812 */ /* 0x000fe400078ec0ff */
[----:B------:R-:W-:Y:S01]  /*0c10*/  LOP3.LUT R3, R4, 0xfffffffc, RZ, 0xc0, !PT ;  /* 0xfffffffc04037812 */ /* 0x000fe200078ec0ff */
[----:B------:R-:W-:Y:S01]  /*0c20*/  VIADD R9, R17, 0x60 ;  /* 0x0000006011097836 */ /* 0x000fe20000000000 */
[----:B------:R-:W-:Y:S01]  /*0c30*/  SHF.R.S32.HI R4, RZ, 0x1f, R4 ;  /* 0x0000001fff047819 */ /* 0x000fe20000011404 */
[----:B------:R-:W-:Y:S01]  /*0c40*/  IMAD.IADD R5, R10, 0x1, -R5 ;  /* 0x000000010a057824 */ /* 0x000fe200078e0a05 */
[----:B------:R-:W-:Y:S01]  /*0c50*/  LEA.HI R0, R0, R10, RZ, 0x5 ;  /* 0x0000000a00007211 */ /* 0x000fe200078f28ff */
[----:B------:R-:W-:Y:S01]  /*0c60*/  IMAD.SHL.U32 R7, R9, 0x40, RZ ;  /* 0x0000004009077824 */ /* 0x000fe200078e00ff */
[----:B------:R-:W-:Y:S01]  /*0c70*/  SHF.R.S32.HI R8, RZ, 0x1f, R9 ;  /* 0x0000001fff087819 */ /* 0x000fe20000011409 */
[----:B------:R-:W-:Y:S01]  /*0c80*/  IMAD.IADD R11, R10, 0x1, -R3 ;  /* 0x000000010a0b7824 */ /* 0x000fe200078e0a03 */
[----:B------:R-:W-:-:S02]  /*0c90*/  SHF.R.S32.HI R6, RZ, 0x1f, R5 ;  /* 0x0000001fff067819 */ /* 0x000fc40000011405 */
[----:B------:R-:W-:Y:S01]  /*0ca0*/  LEA.HI R9, R8, R9, RZ, 0x3 ;  /* 0x0000000908097211 */ /* 0x000fe200078f18ff */
[----:B------:R-:W-:Y:S01]  /*0cb0*/  IMAD.SHL.U32 R3, R11, 0x8, RZ ;  /* 0x000000080b037824 */ /* 0x000fe200078e00ff */
[----:B------:R-:W-:Y:S02]  /*0cc0*/  LOP3.LUT R8, R7, 0x1c0, RZ, 0xc0, !PT ;  /* 0x000001c007087812 */ /* 0x000fe400078ec0ff */
[----:B------:R-:W-:Y:S01]  /*0cd0*/  LEA.HI R6, R6, R5, RZ, 0x2 ;  /* 0x0000000506067211 */ /* 0x000fe200078f10ff */
[----:B------:R-:W-:Y:S01]  /*0ce0*/  IMAD.SHL.U32 R9, R9, 0x40, RZ ;  /* 0x0000004009097824 */ /* 0x000fe200078e00ff */
[----:B------:R-:W-:Y:S02]  /*0cf0*/  LOP3.LUT R3, R8, 0x38, R3, 0xf8, !PT ;  /* 0x0000003808037812 */ /* 0x000fe400078ef803 */
[----:B------:R-:W-:Y:S02]  /*0d00*/  SHF.R.U32.HI R8, RZ, 0x3, R8 ;  /* 0x00000003ff087819 */ /* 0x000fe40000011608 */
[----:B------:R-:W-:-:S02]  /*0d10*/  LOP3.LUT R11, R9, 0xfffffe00, RZ, 0xc0, !PT ;  /* 0xfffffe00090b7812 */ /* 0x000fc400078ec0ff */
[----:B------:R-:W-:Y:S02]  /*0d20*/  LEA.HI R4, R4, R17, RZ, 0x3 ;  /* 0x0000001104047211 */ /* 0x000fe400078f18ff */
[----:B------:R-:W-:Y:S01]  /*0d30*/  LOP3.LUT R6, R6, 0x7ffffffc, RZ, 0xc0, !PT ;  /* 0x7ffffffc06067812 */ /* 0x000fe200078ec0ff */
[----:B------:R1:W-:Y:S01]  /*0d40*/  STL [R1+0x2c], R11 ;  /* 0x00002c0b01007387 */ /* 0x0003e20000100800 */
[----:B------:R-:W-:Y:S02]  /*0d50*/  LOP3.LUT R3, R11, R3, R8, 0xf6, !PT ;  /* 0x000000030b037212 */ /* 0x000fe400078ef608 */
[----:B------:R-:W-:Y:S01]  /*0d60*/  LOP3.LUT R4, R4, 0xfffffff8, RZ, 0xc0, !PT ;  /* 0xfffffff804047812 */ /* 0x000fe200078ec0ff */
[----:B------:R-:W-:Y:S01]  /*0d70*/  IMAD.IADD R155, R5, 0x1, -R6 ;  /* 0x00000001059b7824 */ /* 0x000fe200078e0a06 */
[----:B------:R-:W-:Y:S01]  /*0d80*/  SHF.R.S32.HI R5, RZ, 0x5, R0 ;  /* 0x00000005ff057819 */ /* 0x000fe20000011400 */
[----:B------:R-:W-:Y:S01]  /*0d90*/  IMAD R0, R3, 0x2, R2 ;  /* 0x0000000203007824 */ /* 0x000fe200078e0202 */
[----:B------:R1:W-:Y:S01]  /*0da0*/  STL [R1+0x8], R14 ;  /* 0x0000080e01007387 */ /* 0x0003e20000100800 */
[----:B------:R-:W-:-:S03]  /*0db0*/  IMAD.IADD R4, R17, 0x1, -R4 ;  /* 0x0000000111047824 */ /* 0x000fc600078e0a04 */
[----:B------:R1:W-:Y:S04]  /*0dc0*/  STL [R1+0xc], R15 ;  /* 0x00000c0f01007387 */ /* 0x0003e80000100800 */
[----:B------:R1:W-:Y:S04]  /*0dd0*/  STL [R1+0x38], RZ ;  /* 0x000038ff01007387 */ /* 0x0003e80000100800 */
[----:B------:R1:W-:Y:S04]  /*0de0*/  STL [R1+0x10], RZ ;  /* 0x000010ff01007387 */ /* 0x0003e80000100800 */
[----:B------:R1:W-:Y:S04]  /*0df0*/  STL [R1+0x40], R0 ;  /* 0x0000400001007387 */ /* 0x0003e80000100800 */
[----:B------:R1:W-:Y:S02]  /*0e00*/  STL [R1+0x28], R4 ;  /* 0x0000280401007387 */ /* 0x0003e40000100800 */
.L_x_1311:
[----:B------:R-:W2:Y:S01]  /*0e10*/  LDL R34, [R1+0xc] ;  /* 0x00000c0001227983 */ /* 0x000ea20000100800 */
[----:B------:R-:W-:Y:S05]  /*0e20*/  YIELD ;  /* 0x0000000000007946 */ /* 0x000fea0003800000 */
[----:B------:R-:W-:Y:S01]  /*0e30*/  ULDC.64 UR4, c[0x0][0xa28] ;  /* 0x00028a0000047ab9 */ /* 0x000fe20000000a00 */
[----:B01-345:R-:W2:Y:S01]  /*0e40*/  LDC.64 R6, c[0x0][0xa08] ;  /* 0x00028200ff067b82 */ /* 0x03bea20000000a00 */
[----:B------:R-:W-:Y:S01]  /*0e50*/  ISETP.NE.U32.AND P1, PT, RZ, UR4, PT ;  /* 0x00000004ff007c0c */ /* 0x000fe2000bf25070 */
[----:B-1----:R-:W-:Y:S02]  /*0e60*/  IMAD.MOV.U32 R0, RZ, RZ, RZ ;  /* 0x000000ffff007224 */ /* 0x002fe400078e00ff */
[----:B------:R-:W-:Y:S01]  /*0e70*/  IMAD.MOV.U32 R32, RZ, RZ, RZ ;  /* 0x000000ffff207224 */ /* 0x000fe200078e00ff */
[----:B------:R-:W-:Y:S01]  /*0e80*/  ISETP.NE.AND.EX P1, PT, RZ, UR5, PT, P1 ;  /* 0x00000005ff007c0c */ /* 0x000fe2000bf25310 */
[----:B------:R-:W-:-:S02]  /*0e90*/  ULDC.64 UR4, c[0x0][0xa18] ;  /* 0x0002860000047ab9 */ /* 0x000fc40000000a00 */
[----:B------:R-:W-:-:S04]  /*0ea0*/  ISETP.NE.U32.AND P2, PT, RZ, UR4, PT ;  /* 0x00000004ff007c0c */ /* 0x000fc8000bf45070 */
[----:B------:R-:W-:Y:S01]  /*0eb0*/  ISETP.NE.AND.EX P2, PT, RZ, UR5, PT, P2 ;  /* 0x00000005ff007c0c */ /* 0x000fe2000bf45320 */
[----:B------:R-:W-:Y:S02]  /*0ec0*/  ULDC.64 UR4, c[0x0][0xa08] ;  /* 0x0002820000047ab9 */ /* 0x000fe40000000a00 */
[----:B------:R-:W-:-:S03]  /*0ed0*/  ISETP.NE.U32.AND P0, PT, RZ, UR4, PT ;  /* 0x00000004ff007c0c */ /* 0x000fc6000bf05070 */
[----:B------:R-:W0:Y:S08]  /*0ee0*/  @P1 LDC.64 R4, c[0x0][0xa28] ;  /* 0x00028a00ff041b82 */ /* 0x000e300000000a00 */
[----:B------:R-:W1:Y:S01]  /*0ef0*/  @P2 LDC.64 R8, c[0x0][0xa18] ;  /* 0x00028600ff082b82 */ /* 0x000e620000000a00 */
[----:B------:R-:W-:Y:S01]  /*0f00*/  ULDC UR4, c[0x0][0x288] ;  /* 0x0000a20000047ab9 */ /* 0x000fe20000000800 */
[----:B------:R-:W-:Y:S01]  /*0f10*/  ISETP.NE.AND.EX P0, PT, RZ, UR5, PT, P0 ;  /* 0x00000005ff007c0c */ /* 0x000fe2000bf05300 */
[----:B------:R-:W-:Y:S01]  /*0f20*/  IMAD.U32 R3, RZ, RZ, UR4 ;  /* 0x00000004ff037e24 */ /* 0x000fe2000f8e00ff */
[----:B------:R-:W-:Y:S01]  /*0f30*/  ULDC.64 UR4, c[0x0][0x3f8] ;  /* 0x0000fe0000047ab9 */ /* 0x000fe20000000a00 */
[----:B--2---:R-:W-:-:S04]  /*0f40*/  IMAD.WIDE R10, R34, 0x4, R6 ;  /* 0x00000004220a7825 */ /* 0x004fc800078e0206 */
[----:B-1----:R-:W-:-:S06]  /*0f50*/  @P2 IMAD.WIDE R6, R34, 0x4, R8 ;  /* 0x0000000422062825 */ /* 0x002fcc00078e0208 */
[----:B------:R1:W5:Y:S01]  /*0f60*/  @P0 LDG.E R32, desc[UR38][R10.64] ;  /* 0x000000260a200981 */ /* 0x000362000c1e1900 */
[----:B0-----:R-:W-:-:S03]  /*0f70*/  @P1 IMAD.WIDE R4, R34, 0x4, R4 ;  /* 0x0000000422041825 */ /* 0x001fc600078e0204 */
[----:B------:R-:W2:Y:S04]  /*0f80*/  @P2 LDG.E R3, desc[UR38][R6.64] ;  /* 0x0000002606032981 */ /* 0x000ea8000c1e1900 */
        /* <DEDUP_REMOVED lines=9> */
[----:B------:R-:W-:Y:S01]  /*1020*/  IMAD.U32 R31, RZ, RZ, UR4 ;  /* 0x00000004ff1f7e24 */ /* 0x000fe2000f8e00ff */
[----:B--2---:R1:W-:Y:S01]  /*1030*/  STL [R1+0x20], R3 ;  /* 0x0000200301007387 */ /* 0x0043e20000100800 */
[----:B------:R-:W-:Y:S01]  /*1040*/  IMAD.MOV.U32 R14, RZ, RZ, R3 ;  /* 0x000000ffff0e7224 */ /* 0x000fe200078e0003 */
[----:B------:R-:W-:Y:S06]  /*1050*/  @P2 BRA `(.L_x_1098) ;  /* 0x0000000000282947 */ /* 0x000fec0003800000 */
[----:B------:R-:W-:Y:S02]  /*1060*/  ULDC.64 UR4, c[0x0][0xa00] ;  /* 0x0002800000047ab9 */ /* 0x000fe40000000a00 */
[----:B------:R-:W-:-:S04]  /*1070*/  ISETP.NE.U32.AND P1, PT, RZ, UR4, PT ;  /* 0x00000004ff007c0c */ /* 0x000fc8000bf25070 */
[----:B------:R-:W-:-:S13]  /*1080*/  ISETP.NE.AND.EX P1, PT, RZ, UR5, PT, P1 ;  /* 0x00000005ff007c0c */ /* 0x000fda000bf25310 */
[----:B------:R-:W-:Y:S05]  /*1090*/  @!P1 BRA `(.L_x_1098) ;  /* 0x0000000000189947 */ /* 0x000fea0003800000 */
[----:B-1----:R-:W0:Y:S02]  /*10a0*/  LDC.64 R4, c[0x0][0xa00] ;  /* 0x00028000ff047b82 */ /* 0x002e240000000a00 */
[----:B0-----:R-:W-:-:S05]  /*10b0*/  IMAD.WIDE R4, R34, 0x4, R4 ;  /* 0x0000000422047825 */ /* 0x001fca00078e0204 */
[----:B------:R-:W2:Y:S04]  /*10c0*/  LDG.E R3, desc[UR38][R4.64] ;  /* 0x0000002604037981 */ /* 0x000ea8000c1e1900 */
[----:B------:R-:W2:Y:S02]  /*10d0*/  LDG.E R6, desc[UR38][R4.64+0x4] ;  /* 0x0000042604067981 */ /* 0x000ea4000c1e1900 */
[----:B--2---:R-:W-:-:S05]  /*10e0*/  IMAD.IADD R14, R6, 0x1, -R3 ;  /* 0x00000001060e7824 */ /* 0x004fca00078e0a03 */
[----:B------:R0:W-:Y:S02]  /*10f0*/  STL [R1+0x20], R14 ;  /* 0x0000200e01007387 */ /* 0x0001e40000100800 */
.L_x_1098:
[----:B------:R-:W2:Y:S01]  /*1100*/  LDL R13, [R1+0x4] ;  /* 0x00000400010d7983 */ /* 0x000ea20000100800 */
[----:B------:R-:W-:-:S03]  /*1110*/  ULDC.64 UR4, c[0x0][0xa20] ;  /* 0x0002880000047ab9 */ /* 0x000fc60000000a00 */
[----:B------:R-:W3:Y:S01]  /*1120*/  LDL R33, [R1+0x8] ;  /* 0x0000080001217983 */ /* 0x000ee20000100800 */
[----:B------:R-:W-:-:S04]  /*1130*/  ISETP.NE.U32.AND P1, PT, RZ, UR4, PT ;  /* 0x00000004ff007c0c */ /* 0x000fc8000bf25070 */
[----:B------:R-:W-:Y:S01]  /*1140*/  ISETP.NE.AND.EX P1, PT, RZ, UR5, PT, P1 ;  /* 0x00000005ff007c0c */ /* 0x000fe2000bf25310 */
[----:B--2---:R2:W-:Y:S04]  /*1150*/  STL [R1+0x3c], R13 ;  /* 0x00003c0d01007387 */ /* 0x0045e80000100800 */
[----:B---3--:R2:W-:Y:S04]  /*1160*/  STL [R1+0x30], R33 ;  /* 0x0000302101007387 */ /* 0x0085e80000100800 */
[----:B------:R2:W-:Y:S04]  /*1170*/  STL [R1+0x34], R34 ;  /* 0x0000342201007387 */ /* 0x0005e80000100800 */
[----:B------:R-:W-:Y:S05]  /*1180*/  @!P1 BRA `(.L_x_1099) ;  /* 0x0000000000109947 */ /* 0x000fea0003800000 */
[----:B-1----:R-:W1:Y:S02]  /*1190*/  LDC.64 R4, c[0x0][0xa20] ;  /* 0x00028800ff047b82 */ /* 0x002e640000000a00 */
[----:B-1----:R-:W-:-:S05]  /*11a0*/  IMAD.WIDE R4, R34, 0x4, R4 ;  /* 0x0000000422047825 */ /* 0x002fca00078e0204 */
[----:B------:R3:W5:Y:S01]  /*11b0*/  LDG.E R31, desc[UR38][R4.64] ;  /* 0x00000026041f7981 */ /* 0x000762000c1e1900 */
[----:B------:R-:W-:Y:S05]  /*11c0*/  BRA `(.L_x_1100) ;  /* 0x0000000000107947 */ /* 0x000fea0003800000 */
.L_x_1099:
[----:B------:R-:W-:Y:S05]  /*11d0*/  @!P0 BRA `(.L_x_1100) ;  /* 0x00000000000c8947 */ /* 0x000fea0003800000 */
[----:B-1----:R-:W3:Y:S04]  /*11e0*/  LDG.E R4, desc[UR38][R10.64] ;  /* 0x000000260a047981 */ /* 0x002ee8000c1e1900 */
[----:B------:R-:W3:Y:S02]  /*11f0*/  LDG.E R31, desc[UR38][R10.64+0x4] ;  /* 0x000004260a1f7981 */ /* 0x000ee4000c1e1900 */
[----:B---3--:R-:W-:-:S07]  /*1200*/  IMAD.IADD R31, R31, 0x1, -R4 ;  /* 0x000000011f1f7824 */ /* 0x008fce00078e0a04 */
.L_x_1100:
[----:B------:R-:W-:Y:S01]  /*1210*/  ULDC.64 UR4, c[0x0][0xa10] ;  /* 0x0002840000047ab9 */ /* 0x000fe20000000a00 */
[----:B-1----:R-:W1:Y:S01]  /*1220*/  LDC.64 R10, c[0x0][0x9e0] ;  /* 0x00027800ff0a7b82 */ /* 0x002e620000000a00 */
[----:B------:R-:W-:-:S04]  /*1230*/  ISETP.NE.U32.AND P0, PT, RZ, UR4, PT ;  /* 0x00000004ff007c0c */ /* 0x000fc8000bf05070 */
[----:B------:R-:W-:Y:S01]  /*1240*/  ISETP.NE.AND.EX P0, PT, RZ, UR5, PT, P0 ;  /* 0x00000005ff007c0c */ /* 0x000fe2000bf05300 */
[----:B------:R-:W-:Y:S02]  /*1250*/  ULDC.64 UR4, c[0x0][0xa30] ;  /* 0x00028c0000047ab9 */ /* 0x000fe40000000a00 */
[----:B------:R-:W-:-:S04]  /*1260*/  ISETP.NE.U32.AND P1, PT, RZ, UR4, PT ;  /* 0x00000004ff007c0c */ /* 0x000fc8000bf25070 */
[----:B------:R-:W-:-:S06]  /*1270*/  ISETP.NE.AND.EX P1, PT, RZ, UR5, PT, P1 ;  /* 0x00000005ff007c0c */ /* 0x000fcc000bf25310 */
[----:B---3--:R-:W3:Y:S08]  /*1280*/  @P0 LDC.64 R4, c[0x0][0xa10] ;  /* 0x00028400ff040b82 */ /* 0x008ef00000000a00 */
[----:B------:R-:W4:Y:S01]  /*1290*/  @P1 LDC.64 R6, c[0x0][0xa30] ;  /* 0x00028c00ff061b82 */ /* 0x000f220000000a00 */
[----:B---3--:R-:W-:-:S05]  /*12a0*/  @P0 IMAD.WIDE R4, R34, 0x4, R4 ;  /* 0x0000000422040825 */ /* 0x008fca00078e0204 */
[----:B------:R-:W3:Y:S04]  /*12b0*/  @P0 LDG.E R3, desc[UR38][R4.64] ;  /* 0x0000002604030981 */ /* 0x000ee8000c1e1900 */
[----:B------:R-:W3:Y:S01]  /*12c0*/  @P0 LDG.E R8, desc[UR38][R4.64+0x4] ;  /* 0x0000042604080981 */ /* 0x000ee2000c1e1900 */
[----:B-----5:R-:W-:Y:S02]  /*12d0*/  IMAD.IADD R9, R31, 0x1, -R0 ;  /* 0x000000011f097824 */ /* 0x020fe400078e0a00 */
[----:B------:R-:W-:Y:S02]  /*12e0*/  IMAD.MOV.U32 R23, RZ, RZ, R31 ;  /* 0x000000ffff177224 */ /* 0x000fe400078e001f */
[----:B----4-:R-:W-:-:S05]  /*12f0*/  @P1 IMAD.WIDE R6, R34, 0x4, R6 ;  /* 0x0000000422061825 */ /* 0x010fca00078e0206 */
[----:B------:R4:W5:Y:S01]  /*1300*/  @P1 LDG.E R23, desc[UR38][R6.64] ;  /* 0x0000002606171981 */ /* 0x000962000c1e1900 */
[----:B-1----:R-:W-:Y:S01]  /*1310*/  ISETP.GE.AND P1, PT, R11, 0x1, PT ;  /* 0x000000010b00780c */ /* 0x002fe20003f26270 */
[----:B---3--:R-:W-:Y:S02]  /*1320*/  @P0 IMAD.IADD R30, R8, 0x1, -R3 ;  /* 0x00000001081e0824 */ /* 0x008fe400078e0a03 */
[----:B------:R-:W-:Y:S02]  /*1330*/  IMAD R3, R13, 0xc0, RZ ;  /* 0x000000c00d037824 */ /* 0x000fe400078e02ff */
[----:B------:R-:W-:-:S03]  /*1340*/  IMAD.IADD R12, R9, 0x1, R30 ;  /* 0x00000001090c7824 */ /* 0x000fc600078e021e */
[----:B------:R-:W-:Y:S01]  /*1350*/  IADD3 R29, -R14, 0xc0, R3 ;  /* 0x000000c00e1d7810 */ /* 0x000fe20007ffe103 */
[C---:B------:R-:W-:Y:S01]  /*1360*/  VIADD R0, R12.reuse, 0x7f ;  /* 0x0000007f0c007836 */ /* 0x040fe20000000000 */
[----:B------:R4:W-:Y:S03]  /*1370*/  STL [R1+0x1c], R12 ;  /* 0x00001c0c01007387 */ /* 0x0009e60000100800 */
[----:B------:R-:W-:Y:S01]  /*1380*/  IMAD.IADD R29, R12, 0x1, R29 ;  /* 0x000000010c1d7824 */ /* 0x000fe200078e021d */
[----:B------:R-:W-:-:S04]  /*1390*/  SHF.R.S32.HI R3, RZ, 0x1f, R0 ;  /* 0x0000001fff037819 */ /* 0x000fc80000011400 */
[----:B------:R-:W-:Y:S01]  /*13a0*/  LEA.HI R3, R3, R0, RZ, 0x7 ;  /* 0x0000000003037211 */ /* 0x000fe200078f38ff */
[----:B------:R-:W-:-:S03]  /*13b0*/  IMAD.IADD R0, R29, 0x1, R10 ;  /* 0x000000011d007824 */ /* 0x000fc600078e020a */
[----:B------:R-:W-:Y:S01]  /*13c0*/  SHF.R.S32.HI R28, RZ, 0x7, R3 ;  /* 0x00000007ff1c7819 */ /* 0x000fe20000011403 */
[----:B----4-:R-:W-:Y:S06]  /*13d0*/  @!P1 BRA `(.L_x_1101) ;  /* 0x0000000000489947 */ /* 0x010fec0003800000 */
[C---:B------:R-:W-:Y:S01]  /*13e0*/  ISETP.GT.AND P0, PT, R29.reuse, RZ, PT ;  /* 0x000000ff1d00720c */ /* 0x040fe20003f04270 */
[----:B------:R-:W-:Y:S01]  /*13f0*/  BSSY B0, `(.L_x_1102) ;  /* 0x000000e000007945 */ /* 0x000fe20003800000 */
[----:B------:R-:W-:-:S11]  /*1400*/  VIADD R3, R29, 0xffffffff ;  /* 0xffffffff1d037836 */ /* 0x000fd60000000000 */
[----:B------:R-:W-:Y:S05]  /*1410*/  @P0 BRA `(.L_x_1103) ;  /* 0x00000000001c0947 */ /* 0x000fea0003800000 */
[----:B------:R-:W-:Y:S01]  /*1420*/  ISETP.NE.AND P0, PT, R11, 0x1, PT ;  /* 0x000000010b00780c */ /* 0x000fe20003f05270 */
[----:B------:R-:W-:-:S12]  /*1430*/  IMAD.MOV R3, RZ, RZ, -R29 ;  /* 0x000000ffff037224 */ /* 0x000fd800078e0a1d */
[----:B------:R-:W1:Y:S02]  /*1440*/  @P0 LDC.64 R4, c[0x0][0x9e8] ;  /* 0x00027a00ff040b82 */ /* 0x000e640000000a00 */
[----:B-1----:R-:W-:-:S05]  /*1450*/  @P0 IMAD.HI.U32 R4, R3, R4, RZ ;  /* 0x0000000403040227 */ /* 0x002fca00078e00ff */
[----:B------:R-:W-:-:S04]  /*1460*/  @P0 SHF.R.U32.HI R3, RZ, R5, R4 ;  /* 0x00000005ff030219 */ /* 0x000fc80000011604 */
[----:B------:R-:W-:Y:S01]  /*1470*/  LOP3.LUT R3, RZ, R3, RZ, 0x33, !PT ;  /* 0x00000003ff037212 */ /* 0x000fe200078e33ff */
[----:B------:R-:W-:Y:S06]  /*1480*/  BRA `(.L_x_1104) ;  /* 0x0000000000107947 */ /* 0x000fec0003800000 */
.L_x_1103:
[----:B------:R-:W-:-:S13]  /*1490*/  ISETP.NE.AND P0, PT, R11, 0x1, PT ;  /* 0x000000010b00780c */ /* 0x000fda0003f05270 */
[----:B------:R-:W1:Y:S02]  /*14a0*/  @P0 LDC.64 R4, c[0x0][0x9e8] ;  /* 0x00027a00ff040b82 */ /* 0x000e640000000a00 */
[----:B-1----:R-:W-:-:S05]  /*14b0*/  @P0 IMAD.HI.U32 R4, R3, R4, RZ ;  /* 0x0000000403040227 */ /* 0x002fca00078e00ff */
[----:B------:R-:W-:-:S07]  /*14c0*/  @P0 SHF.R.U32.HI R3, RZ, R5, R4 ;  /* 0x00000005ff030219 */ /* 0x000fce0000011604 */
.L_x_1104:
[----:B------:R-:W-:Y:S05]  /*14d0*/  BSYNC B0 ;  /* 0x0000000000007941 */ /* 0x000fea0003800000 */
.L_x_1102:
[----:B------:R-:W-:-:S05]  /*14e0*/  IMAD R3, R3, R11, R11 ;  /* 0x0000000b03037224 */ /* 0x000fca00078e020b */
[----:B------:R-:W-:-:S07]  /*14f0*/  VIMNMX R0, R0, R3, PT ;  /* 0x0000000300007248 */ /* 0x000fce0003fe0100 */
.L_x_1101:
[----:B------:R-:W-:Y:S01]  /*1500*/  IMAD R27, R13, 0xc0, -R14 ;  /* 0x000000c00d1b7824 */ /* 0x000fe200078e0a0e */
[----:B------:R-:W-:-:S03]  /*1510*/  ULDC UR4, c[0x0][0x9dc] ;  /* 0x0002770000047ab9 */ /* 0x000fc60000000800 */
[----:B------:R-:W-:-:S04]  /*1520*/  IMAD.IADD R27, R12, 0x1, R27 ;  /* 0x000000010c1b7824 */ /* 0x000fc800078e021b */
[----:B------:R-:W-:Y:S01]  /*1530*/  VIADD R3, R27, -UR4 ;  /* 0x800000041b037c36 */ /* 0x000fe20008000000 */
[----:B------:R-:W-:Y:S06]  /*1540*/  @!P1 BRA `(.L_x_1105) ;  /* 0x0000000000489947 */ /* 0x000fec0003800000 */
[----:B------:R-:W-:Y:S01]  /*1550*/  ISETP.GT.AND P0, PT, R27, -0x1, PT ;  /* 0xffffffff1b00780c */ /* 0x000fe20003f04270 */
[----:B------:R-:W-:-:S12]  /*1560*/  BSSY B0, `(.L_x_1106) ;  /* 0x000000e000007945 */ /* 0x000fd80003800000 */
[----:B------:R-:W-:Y:S05]  /*1570*/  @P0 BRA `(.L_x_1107) ;  /* 0x00000000001c0947 */ /* 0x000fea0003800000 */
[----:B------:R-:W-:Y:S02]  /*1580*/  ISETP.NE.AND P0, PT, R11, 0x1, PT ;  /* 0x000000010b00780c */ /* 0x000fe40003f05270 */
[----:B------:R-:W-:-:S11]  /*1590*/  LOP3.LUT R5, RZ, R27, RZ, 0x33, !PT ;  /* 0x0000001bff057212 */ /* 0x000fd600078e33ff */
[----:B------:R-:W1:Y:S02]  /*15a0*/  @P0 LDC.64 R6, c[0x0][0x9e8] ;  /* 0x00027a00ff060b82 */ /* 0x000e640000000a00 */
[----:B-1----:R-:W-:-:S05]  /*15b0*/  @P0 IMAD.HI.U32 R4, R5, R6, RZ ;  /* 0x0000000605040227 */ /* 0x002fca00078e00ff */
[----:B------:R-:W-:-:S04]  /*15c0*/  @P0 SHF.R.U32.HI R5, RZ, R7, R4 ;  /* 0x00000007ff050219 */ /* 0x000fc80000011604 */
[----:B------:R-:W-:Y:S01]  /*15d0*/  LOP3.LUT R4, RZ, R5, RZ, 0x33, !PT ;  /* 0x00000005ff047212 */ /* 0x000fe200078e33ff */
[----:B------:R-:W-:Y:S06]  /*15e0*/  BRA `(.L_x_1108) ;  /* 0x0000000000147947 */ /* 0x000fec0003800000 */
.L_x_1107:
[----:B------:R-:W-:Y:S01]  /*15f0*/  ISETP.NE.AND P0, PT, R11, 0x1, PT ;  /* 0x000000010b00780c */ /* 0x000fe20003f05270 */
[----:B------:R-:W-:-:S12]  /*1600*/  IMAD.MOV.U32 R4, RZ, RZ, R27 ;  /* 0x000000ffff047224 */ /* 0x000fd800078e001b */
[----:B------:R-:W1:Y:S02]  /*1610*/  @P0 LDC.64 R6, c[0x0][0x9e8] ;  /* 0x00027a00ff060b82 */ /* 0x000e640000000a00 */
[----:B-1----:R-:W-:-:S05]  /*1620*/  @P0 IMAD.HI.U32 R6, R27, R6, RZ ;  /* 0x000000061b060227 */ /* 0x002fca00078e00ff */
[----:B------:R-:W-:-:S07]  /*1630*/  @P0 SHF.R.U32.HI R4, RZ, R7, R6 ;  /* 0x00000007ff040219 */ /* 0x000fce0000011606 */
.L_x_1108:
[----:B------:R-:W-:Y:S05]  /*1640*/  BSYNC B0 ;  /* 0x0000000000007941 */ /* 0x000fea0003800000 */
.L_x_1106:
[----:B------:R-:W-:-:S05]  /*1650*/  IMAD R4, R4, R11, RZ ;  /* 0x0000000b04047224 */ /* 0x000fca00078e02ff */
[----:B------:R-:W-:-:S07]  /*1660*/  VIMNMX R3, R3, R4, !PT ;  /* 0x0000000403037248 */ /* 0x000fce0007fe0100 */
.L_x_1105:
[----:B------:R-:W-:Y:S01]  /*1670*/  VIADD R0, R0, 0x7f ;  /* 0x0000007f00007836 */ /* 0x000fe20000000000 */
[----:B------:R-:W-:-:S04]  /*1680*/  SHF.R.S32.HI R4, RZ, 0x1f, R3 ;  /* 0x0000001fff047819 */ /* 0x000fc80000011403 */
[----:B------:R-:W-:Y:S02]  /*1690*/  SHF.R.S32.HI R5, RZ, 0x1f, R0 ;  /* 0x0000001fff057819 */ /* 0x000fe40000011400 */
[----:B------:R-:W-:Y:S02]  /*16a0*/  LEA.HI R4, R4, R3, RZ, 0x7 ;  /* 0x0000000304047211 */ /* 0x000fe400078f38ff */
[----:B------:R-:W-:Y:S02]  /*16b0*/  LEA.HI R5, R5, R0, RZ, 0x7 ;  /* 0x0000000005057211 */ /* 0x000fe400078f38ff */
[----:B------:R-:W-:Y:S02]  /*16c0*/  SHF.R.S32.HI R4, RZ, 0x7, R4 ;  /* 0x00000007ff047819 */ /* 0x000fe40000011404 */
[----:B------:R-:W-:Y:S02]  /*16d0*/  SHF.R.S32.HI R5, RZ, 0x7, R5 ;  /* 0x00000007ff057819 */ /* 0x000fe40000011405 */
[----:B------:R-:W-:-:S02]  /*16e0*/  VIMNMX R4, RZ, R4, !PT ;  /* 0x00000004ff047248 */ /* 0x000fc40007fe0100 */
[----:B------:R-:W-:-:S03]  /*16f0*/  VIMNMX R5, R28, R5, PT ;  /* 0x000000051c057248 */ /* 0x000fc60003fe0100 */
[--C-:B------:R-:W-:Y:S02]  /*1700*/  IMAD R4, R4, 0x80, -R9.reuse ;  /* 0x0000008004047824 */ /* 0x100fe400078e0a09 */
[----:B------:R-:W-:-:S03]  /*1710*/  IMAD R5, R5, 0x80, -R9 ;  /* 0x0000008005057824 */ /* 0x000fc600078e0a09 */
[----:B------:R-:W-:Y:S02]  /*1720*/  VIMNMX R4, RZ, R4, !PT ;  /* 0x00000004ff047248 */ /* 0x000fe40007fe0100 */
[----:B------:R-:W-:Y:S02]  /*1730*/  VIMNMX R5, R5, R30, PT ;  /* 0x0000001e05057248 */ /* 0x000fe40003fe0100 */
[----:B------:R-:W-:Y:S02]  /*1740*/  SHF.R.U32.HI R26, RZ, 0x7, R4 ;  /* 0x00000007ff1a7819 */ /* 0x000fe40000011604 */
[----:B------:R-:W-:-:S03]  /*1750*/  ISETP.GT.AND P0, PT, R5, R4, PT ;  /* 0x000000040500720c */ /* 0x000fc60003f04270 */
[----:B------:R-:W-:-:S10]  /*1760*/  IMAD.MOV.U32 R25, RZ, RZ, R26 ;  /* 0x000000ffff197224 */ /* 0x000fd400078e001a */
[----:B------:R-:W-:-:S05]  /*1770*/  @P0 VIADD R0, R5, 0x7f ;  /* 0x0000007f05000836 */ /* 0x000fca0000000000 */
[----:B------:R-:W-:-:S04]  /*1780*/  @P0 SHF.R.S32.HI R3, RZ, 0x1f, R0 ;  /* 0x0000001fff030819 */ /* 0x000fc80000011400 */
[----:B------:R-:W-:-:S04]  /*1790*/  @P0 LEA.HI R3, R3, R0, RZ, 0x7 ;  /* 0x0000000003030211 */ /* 0x000fc800078f38ff */
[----:B------:R-:W-:Y:S02]  /*17a0*/  @P0 SHF.R.S32.HI R25, RZ, 0x7, R3 ;  /* 0x00000007ff190819 */ /* 0x000fe40000011403 */
[----:B------:R-:W-:Y:S02]  /*17b0*/  PLOP3.LUT P0, PT, PT, PT, PT, 0x80, 0x0 ;  /* 0x000000000000781c */ /* 0x000fe40003f0f070 */
[----:B------:R-:W-:-:S13]  /*17c0*/  ISETP.GT.AND P1, PT, R25, R26, PT ;  /* 0x0000001a1900720c */ /* 0x000fda0003f24270 */
[----:B------:R-:W-:Y:S05]  /*17d0*/  @!P1 BRA `(.L_x_1109) ;  /* 0x0000004000509947 */ /* 0x000fea0003800000 */
        /* <DEDUP_REMOVED lines=17> */
[----:B0-2---:R-:W-:-:S07]  /*18f0*/  IMAD.MOV.U32 R13, RZ, RZ, RZ ;  /* 0x000000ffff0d7224 */ /* 0x005fce00078e00ff */
[----:B------:R-:W-:-:S07]  /*1900*/  LEPC R20, `(.L_x_1111) ;  /* 0x000000001014794e */ /* 0x000fce0000000000 */
[----:B-1---5:R-:W-:Y:S05]  /*1910*/  CALL.ABS.NOINC R14 ;  /* 0x000000000e007343 */ /* 0x022fea0003c00000 */
.L_x_1111:
[----:B------:R-:W-:Y:S05]  /*1920*/  BSYNC B6 ;  /* 0x0000000000067941 */ /* 0x000fea0003800000 */
.L_x_1110:
        /* <DEDUP_REMOVED lines=20> */
.L_x_1113:
[----:B------:R-:W-:Y:S05]  /*1a70*/  BSYNC B6 ;  /* 0x0000000000067941 */ /* 0x000fea0003800000 */
.L_x_1112:
[----:B------:R-:W-:Y:S01]  /*1a80*/  ULDC.64 UR4, c[0x0][0x9f8] ;  /* 0x00027e0000047ab9 */ /* 0x000fe20000000a00 */
[----:B------:R-:W-:Y:S01]  /*1a90*/  IMAD.MOV.U32 R3, RZ, RZ, R34 ;  /* 0x000000ffff037224 */ /* 0x000fe200078e0022 */
[----:B------:R-:W-:Y:S01]  /*1aa0*/  ISETP.NE.U32.AND P0, PT, RZ, UR4, PT ;  /* 0x00000004ff007c0c */ /* 0x000fe2000bf05070 */
[----:B------:R-:W1:Y:S01]  /*1ab0*/  S2R R20, SR_TID.X ;  /* 0x0000000000147919 */ /* 0x000e620000002100 */
[----:B------:R-:W3:Y:S08]  /*1ac0*/  LDC R0, c[0x0][0x428] ;  /* 0x00010a00ff007b82 */ /* 0x000ef00000000800 */
[----:B------:R-:W4:Y:S01]  /*1ad0*/  LDC.64 R4, c[0x0][0x2f0] ;  /* 0x0000bc00ff047b82 */ /* 0x000f220000000a00 */
[----:B------:R-:W-:Y:S01]  /*1ae0*/  ISETP.NE.AND.EX P0, PT, RZ, UR5, PT, P0 ;  /* 0x00000005ff007c0c */ /* 0x000fe2000bf05300 */
[----:B--2---:R-:W-:Y:S01]  /*1af0*/  IMAD.MOV.U32 R13, RZ, RZ, R33 ;  /* 0x000000ffff0d7224 */ /* 0x004fe200078e0021 */
[----:B------:R-:W-:Y:S01]  /*1b00*/  ULDC.64 UR6, c[0x0][0xa08] ;  /* 0x0002820000067ab9 */ /* 0x000fe20000000a00 */
[----:B------:R-:W-:Y:S01]  /*1b10*/  ULDC.64 UR4, c[0x0][0x2f8] ;  /* 0x0000be0000047ab9 */ /* 0x000fe20000000a00 */
[----:B------:R-:W-:Y:S01]  /*1b20*/  SHF.R.S32.HI R84, RZ, 0x1f, R17 ;  /* 0x0000001fff547819 */ /* 0x000fe20000011411 */
[----:B------:R-:W2:Y:S02]  /*1b30*/  LDL R40, [R1+0x28] ;  /* 0x0000280001287983 */ /* 0x000ea40000100800 */
[----:B------:R-:W0:Y:S08]  /*1b40*/  LDC R69, c[0x0][0x3d4] ;  /* 0x0000f500ff457b82 */ /* 0x000e300000000800 */
[----:B------:R-:W1:Y:S02]  /*1b50*/  @P0 LDC.64 R6, c[0x0][0x9f8] ;  /* 0x00027e00ff060b82 */ /* 0x000e640000000a00 */
[----:B-1----:R-:W-:-:S05]  /*1b60*/  @P0 IMAD.WIDE R6, R34, 0x4, R6 ;  /* 0x0000000422060825 */ /* 0x002fca00078e0206 */
[----:B------:R4:W2:Y:S01]  /*1b70*/  @P0 LDG.E R3, desc[UR38][R6.64] ;  /* 0x0000002606030981 */ /* 0x0008a2000c1e1900 */
[----:B---3--:R-:W-:Y:S01]  /*1b80*/  ISETP.NE.AND P0, PT, R0, 0x1, PT ;  /* 0x000000010000780c */ /* 0x008fe20003f05270 */
[----:B------:R-:W-:Y:S02]  /*1b90*/  VIADD R21, R20, 0xffffff80 ;  /* 0xffffff8014157836 */ /* 0x000fe40000000000 */
[----:B------:R-:W-:-:S03]  /*1ba0*/  IMAD.IADD R34, R32, 0x1, R31 ;  /* 0x0000000120227824 */ /* 0x000fc600078e021f */
[----:B------:R-:W-:Y:S02]  /*1bb0*/  SHF.R.S32.HI R20, RZ, 0x1f, R21 ;  /* 0x0000001fff147819 */ /* 0x000fe40000011415 */
[----:B------:R-:W-:Y:S01]  /*1bc0*/  SHF.R.S32.HI R41, RZ, 0x1f, R34 ;  /* 0x0000001fff297819 */ /* 0x000fe20000011422 */
[----:B----4-:R-:W-:Y:S01]  /*1bd0*/  IMAD.WIDE.U32 R6, R34, R4, RZ ;  /* 0x0000000422067225 */ /* 0x010fe200078e00ff */
[----:B------:R-:W-:-:S03]  /*1be0*/  LEA.HI R20, R20, R21, RZ, 0x2 ;  /* 0x0000001514147211 */ /* 0x000fc600078f10ff */
[----:B------:R-:W1:Y:S01]  /*1bf0*/  @P0 LDC R0, c[0x0][0x42c] ;  /* 0x00010b00ff000b82 */ /* 0x000e620000000800 */
[----:B------:R-:W-:Y:S01]  /*1c00*/  LOP3.LUT R20, R20, 0xfffffffc, RZ, 0xc0, !PT ;  /* 0xfffffffc14147812 */ /* 0x000fe200078ec0ff */
[----:B------:R-:W-:-:S04]  /*1c10*/  IMAD R8, R41, R4, RZ ;  /* 0x0000000429087224 */ /* 0x000fc800078e02ff */
[----:B------:R-:W-:Y:S02]  /*1c20*/  IMAD.IADD R20, R21, 0x1, -R20 ;  /* 0x0000000115147824 */ /* 0x000fe400078e0a14 */
[----:B------:R-:W3:Y:S01]  /*1c30*/  @P0 LDC R9, c[0x0][0x430] ;  /* 0x00010c00ff090b82 */ /* 0x000ee20000000800 */
[----:B------:R-:W4:Y:S01]  /*1c40*/  S2R R21, SR_TID.X ;  /* 0x0000000000157919 */ /* 0x000f220000002100 */
[C---:B------:R-:W-:Y:S02]  /*1c50*/  IMAD.SHL.U32 R64, R20.reuse, 0x8, RZ ;  /* 0x0000000814407824 */ /* 0x040fe400078e00ff */
[----:B------:R-:W-:-:S03]  /*1c60*/  IMAD.SHL.U32 R60, R20, 0x4, RZ ;  /* 0x00000004143c7824 */ /* 0x000fc600078e00ff */
[----:B------:R-:W-:Y:S01]  /*1c70*/  SHF.R.S32.HI R65, RZ, 0x1f, R64 ;  /* 0x0000001fff417819 */ /* 0x000fe20000011440 */
[----:B-1----:R-:W-:Y:S01]  /*1c80*/  @P0 IMAD.HI.U32 R0, R33, R0, RZ ;  /* 0x0000000021000227 */ /* 0x002fe200078e00ff */
[----:B----4-:R-:W-:-:S03]  /*1c90*/  SHF.R.U32.HI R36, RZ, 0x7, R21 ;  /* 0x00000007ff247819 */ /* 0x010fc60000011615 */
[----:B------:R-:W-:Y:S01]  /*1ca0*/  IMAD.WIDE.U32 R10, R17, R4, R64 ;  /* 0x00000004110a7225 */ /* 0x000fe200078e0040 */
[----:B---3--:R-:W-:Y:S02]  /*1cb0*/  @P0 SHF.R.U32.HI R13, RZ, R9, R0 ;  /* 0x00000009ff0d0219 */ /* 0x008fe40000011600 */
[----:B------:R-:W-:Y:S01]  /*1cc0*/  ISETP.NE.U32.AND P0, PT, RZ, UR6, PT ;  /* 0x00000006ff007c0c */ /* 0x000fe2000bf05070 */
[----:B------:R-:W-:Y:S01]  /*1cd0*/  IMAD R9, R34, R5, R8 ;  /* 0x0000000522097224 */ /* 0x000fe200078e0208 */
[----:B------:R-:W-:Y:S02]  /*1ce0*/  SHF.R.S32.HI R12, RZ, 0x1f, R13 ;  /* 0x0000001fff0c7819 */ /* 0x000fe4000001140d */
[----:B------:R-:W-:Y:S01]  /*1cf0*/  ISETP.NE.AND.EX P0, PT, RZ, UR7, PT, P0 ;  /* 0x00000007ff007c0c */ /* 0x000fe2000bf05300 */
[----:B------:R-:W-:Y:S01]  /*1d00*/  IMAD.IADD R7, R7, 0x1, R9 ;  /* 0x0000000107077824 */ /* 0x000fe200078e0209 */
[----:B------:R-:W-:Y:S01]  /*1d10*/  ISETP.NE.AND P6, PT, R36, 0x1, PT ;  /* 0x000000012400780c */ /* 0x000fe20003fc5270 */
[----:B------:R-:W-:-:S02]  /*1d20*/  IMAD R8, R12, UR4, RZ ;  /* 0x000000040c087c24 */ /* 0x000fc4000f8e02ff */
[----:B------:R-:W-:-:S04]  /*1d30*/  IMAD.WIDE.U32 R6, R13, UR4, R6 ;  /* 0x000000040d067c25 */ /* 0x000fc8000f8e0006 */
[----:B------:R-:W-:Y:S01]  /*1d40*/  IMAD R9, R13, UR5, R8 ;  /* 0x000000050d097c24 */ /* 0x000fe2000f8e0208 */
[----:B------:R-:W-:-:S03]  /*1d50*/  ULDC.64 UR4, c[0x0][0x300] ;  /* 0x0000c00000047ab9 */ /* 0x000fc60000000a00 */
[----:B------:R-:W-:Y:S02]  /*1d60*/  IMAD.IADD R7, R7, 0x1, R9 ;  /* 0x0000000107077824 */ /* 0x000fe400078e0209 */
[----:B------:R-:W1:Y:S01]  /*1d70*/  LDC.64 R8, c[0x0][0x3d8] ;  /* 0x0000f600ff087b82 */ /* 0x000e620000000a00 */
[----:B------:R-:W-:Y:S01]  /*1d80*/  SHF.R.S32.HI R61, RZ, 0x1f, R60 ;  /* 0x0000001fff3d7819 */ /* 0x000fe2000001143c */
[C---:B------:R-:W-:Y:S01]  /*1d90*/  IMAD.SHL.U32 R79, R4.reuse, 0x80, RZ ;  /* 0x00000080044f7824 */ /* 0x040fe200078e00ff */
[----:B------:R-:W-:Y:S02]  /*1da0*/  SHF.L.U64.HI R80, R4, 0x7, R5 ;  /* 0x0000000704507819 */ /* 0x000fe40000010205 */
[----:B--2---:R-:W-:Y:S02]  /*1db0*/  SEL R59, R3, RZ, !P0 ;  /* 0x000000ff033b7207 */ /* 0x004fe40004000000 */
[----:B------:R-:W-:-:S03]  /*1dc0*/  SHF.R.S32.HI R0, RZ, 0x1f, R3 ;  /* 0x0000001fff007819 */ /* 0x000fc60000011403 */
[----:B------:R-:W-:Y:S01]  /*1dd0*/  IMAD.WIDE.U32 R62, R59, UR4, R6 ;  /* 0x000000043b3e7c25 */ /* 0x000fe2000f8e0006 */
[----:B------:R-:W-:Y:S01]  /*1de0*/  SEL R15, R0, RZ, !P0 ;  /* 0x000000ff000f7207 */ /* 0x000fe20004000000 */
[----:B------:R-:W0:Y:S01]  /*1df0*/  LDC.64 R6, c[0x0][0x3e8] ;  /* 0x0000fa00ff067b82 */ /* 0x000e220000000a00 */
[----:B------:R-:W-:-:S03]  /*1e00*/  IADD3 R82, P0, R62, R10, RZ ;  /* 0x0000000a3e527210 */ /* 0x000fc60007f1e0ff */
[----:B------:R-:W-:-:S04]  /*1e10*/  IMAD R0, R15, UR4, RZ ;  /* 0x000000040f007c24 */ /* 0x000fc8000f8e02ff */
[----:B------:R-:W-:Y:S01]  /*1e20*/  IMAD R83, R59, UR5, R0 ;  /* 0x000000053b537c24 */ /* 0x000fe2000f8e0200 */
[----:B------:R-:W-:Y:S05]  /*1e30*/  @!P6 WARPSYNC.ALL ;  /* 0x000000000000e948 */ /* 0x000fea0003800000 */
[----:B------:R-:W-:Y:S01]  /*1e40*/  ULDC.64 UR4, c[0x0][0x320] ;  /* 0x0000c80000047ab9 */ /* 0x000fe20000000a00 */
[----:B------:R-:W-:Y:S02]  /*1e50*/  IMAD R0, R84, R4, RZ ;  /* 0x0000000454007224 */ /* 0x000fe400078e02ff */
[----:B------:R-:W-:Y:S02]  /*1e60*/  IMAD R12, R12, UR4, RZ ;  /* 0x000000040c0c7c24 */ /* 0x000fe4000f8e02ff */
[----:B------:R-:W-:-:S02]  /*1e70*/  IMAD R0, R17, R5, R0 ;  /* 0x0000000511007224 */ /* 0x000fc400078e0200 */
[C---:B------:R-:W-:Y:S02]  /*1e80*/  IMAD R3, R13.reuse, UR5, R12 ;  /* 0x000000050d037c24 */ /* 0x040fe4000f8e020c */
[----:B------:R-:W-:Y:S01]  /*1e90*/  IMAD.WIDE.U32 R12, R13, UR4, R64 ;  /* 0x000000040d0c7c25 */ /* 0x000fe2000f8e0040 */
[----:B------:R-:W-:-:S03]  /*1ea0*/  ULDC.64 UR4, c[0x0][0x328] ;  /* 0x0000ca0000047ab9 */ /* 0x000fc60000000a00 */
[----:B------:R-:W-:Y:S02]  /*1eb0*/  IMAD.IADD R13, R13, 0x1, R3 ;  /* 0x000000010d0d7824 */ /* 0x000fe400078e0203 */
[----:B------:R-:W-:Y:S02]  /*1ec0*/  IMAD R3, R15, UR4, RZ ;  /* 0x000000040f037c24 */ /* 0x000fe4000f8e02ff */
[----:B0-----:R-:W-:Y:S02]  /*1ed0*/  IMAD R14, R84, R6, RZ ;  /* 0x00000006540e7224 */ /* 0x001fe400078e02ff */
[----:B------:R-:W-:Y:S02]  /*1ee0*/  IMAD.IADD R83, R63, 0x1, R83 ;  /* 0x000000013f537824 */ /* 0x000fe400078e0253 */
[C---:B------:R-:W-:Y:S02]  /*1ef0*/  IMAD R39, R59.reuse, UR5, R3 ;  /* 0x000000053b277c24 */ /* 0x040fe4000f8e0203 */
[----:B------:R-:W-:Y:S01]  /*1f00*/  IMAD.WIDE.U32 R58, R59, UR4, R12 ;  /* 0x000000043b3a7c25 */ /* 0x000fe2000f8e000c */
[----:B------:R-:W-:Y:S01]  /*1f10*/  IADD3.X R81, R83, R11, R0, P0, !PT ;  /* 0x0000000b53517210 */ /* 0x000fe200007fe400 */
[----:B------:R-:W-:-:S02]  /*1f20*/  ULDC UR4, c[0x0][0x2e4] ;  /* 0x0000b90000047ab9 */ /* 0x000fc40000000800 */
[C---:B------:R-:W-:Y:S02]  /*1f30*/  IMAD R33, R17.reuse, R7, R14 ;  /* 0x0000000711217224 */ /* 0x040fe400078e020e */
[----:B------:R-:W-:-:S04]  /*1f40*/  IMAD.WIDE.U32 R12, R17, R6, R60 ;  /* 0x00000006110c7225 */ /* 0x000fc800078e003c */
[----:B------:R-:W-:-:S04]  /*1f50*/  IMAD.WIDE.U32 R20, R17, R6, R64 ;  /* 0x0000000611147225 */ /* 0x000fc800078e0040 */
[-C--:B-1----:R-:W-:Y:S02]  /*1f60*/  IMAD R0, R84, R8.reuse, RZ ;  /* 0x0000000854007224 */ /* 0x082fe400078e02ff */
[----:B------:R-:W-:Y:S02]  /*1f70*/  IMAD.IADD R13, R13, 0x1, R33 ;  /* 0x000000010d0d7824 */ /* 0x000fe400078e0221 */
[----:B------:R-:W-:Y:S01]  /*1f80*/  IMAD.IADD R33, R33, 0x1, R21 ;  /* 0x0000000121217824 */ /* 0x000fe200078e0215 */
[----:B-----5:R-:W-:Y:S01]  /*1f90*/  SHF.R.S32.HI R21, RZ, 0x1f, R23 ;  /* 0x0000001fff157819 */ /* 0x020fe20000011417 */
[C---:B------:R-:W-:Y:S02]  /*1fa0*/  IMAD R31, R17.reuse, R9, R0 ;  /* 0x00000009111f7224 */ /* 0x040fe400078e0200 */
[----:B------:R-:W-:-:S04]  /*1fb0*/  IMAD.WIDE.U32 R14, R17, R8, R64 ;  /* 0x00000008110e7225 */ /* 0x000fc800078e0040 */
[----:B------:R-:W-:Y:S02]  /*1fc0*/  IMAD.MOV.U32 R32, RZ, RZ, R20 ;  /* 0x000000ffff207224 */ /* 0x000fe400078e0014 */
[----:B------:R-:W-:Y:S02]  /*1fd0*/  IMAD R20, R21, R8, RZ ;  /* 0x0000000815147224 */ /* 0x000fe400078e02ff */
[----:B------:R-:W-:Y:S02]  /*1fe0*/  IMAD.IADD R15, R31, 0x1, R15 ;  /* 0x000000011f0f7824 */ /* 0x000fe400078e020f */
[----:B------:R-:W-:Y:S02]  /*1ff0*/  IMAD R35, R23, R9, R20 ;  /* 0x0000000917237224 */ /* 0x000fe400078e0214 */
[----:B------:R-:W-:Y:S02]  /*2000*/  IMAD R4, R21, R6, RZ ;  /* 0x0000000615047224 */ /* 0x000fe400078e02ff */
[----:B------:R-:W-:-:S04]  /*2010*/  IMAD.WIDE.U32 R20, R23, R8, R14 ;  /* 0x0000000817147225 */ /* 0x000fc800078e000e */
[----:B------:R-:W-:-:S04]  /*2020*/  IMAD.WIDE.U32 R14, R23, R6, R12 ;  /* 0x00000006170e7225 */ /* 0x000fc800078e000c */
[----:B------:R-:W-:Y:S02]  /*2030*/  IMAD.WIDE.U32 R12, R23, R6, R32 ;  /* 0x00000006170c7225 */ /* 0x000fe400078e0020 */
[----:B------:R-:W2:Y:S02]  /*2040*/  LDL R32, [R1+0x2c] ;  /* 0x00002c0001207983 */ /* 0x000ea40000100800 */
[----:B------:R-:W-:Y:S02]  /*2050*/  VIADD R73, R36, 0x8 ;  /* 0x0000000824497836 */ /* 0x000fe40000000000 */
[----:B------:R-:W0:Y:S01]  /*2060*/  S2R R36, SR_TID.X ;  /* 0x0000000000247919 */ /* 0x000e220000002100 */
[----:B------:R-:W-:Y:S01]  /*2070*/  ISETP.GE.AND P0, PT, R64, R69, PT ;  /* 0x000000454000720c */ /* 0x000fe20003f06270 */
[----:B------:R-:W-:-:S03]  /*2080*/  VIADD R38, R17, 0x60 ;  /* 0x0000006011267836 */ /* 0x000fc60000000000 */
[----:B------:R-:W-:Y:S01]  /*2090*/  SEL R3, R69, RZ, P0 ;  /* 0x000000ff45037207 */ /* 0x000fe20000000000 */
[----:B------:R-:W-:Y:S02]  /*20a0*/  IMAD.SHL.U32 R71, R38, 0x40, RZ ;  /* 0x0000004026477824 */ /* 0x000fe400078e00ff */
[----:B------:R-:W-:Y:S02]  /*20b0*/  IMAD.SHL.U32 R74, R40, 0x40, RZ ;  /* 0x00000040284a7824 */ /* 0x000fe400078e00ff */
[----:B------:R-:W-:-:S03]  /*20c0*/  IMAD.IADD R3, R64, 0x1, R3 ;  /* 0x0000000140037824 */ /* 0x000fc600078e0203 */
[----:B------:R-:W-:Y:S02]  /*20d0*/  LOP3.LUT R74, R74, 0x1c0, RZ, 0xc0, !PT ;  /* 0x000001c04a4a7812 */ /* 0x000fe400078ec0ff */
[----:B------:R-:W-:Y:S02]  /*20e0*/  SHF.R.S32.HI R0, RZ, 0x1f, R3 ;  /* 0x0000001fff007819 */ /* 0x000fe40000011403 */
[----:B------:R-:W-:Y:S02]  /*20f0*/  SHF.R.U32.HI R72, RZ, 0x3, R74 ;  /* 0x00000003ff487819 */ /* 0x000fe4000001164a */
[----:B------:R-:W-:Y:S02]  /*2100*/  LEA.HI R0, R0, R3, RZ, 0x3 ;  /* 0x0000000300007211 */ /* 0x000fe400078f18ff */
[----:B------:R-:W-:Y:S01]  /*2110*/  LOP3.LUT R3, R74, 0x18, R64, 0xf8, !PT ;  /* 0x000000184a037812 */ /* 0x000fe200078ef840 */
[----:B0-----:R-:W-:-:S05]  /*2120*/  VIADD R38, R36, 0xffffff80 ;  /* 0xffffff8024267836 */ /* 0x001fca0000000000 */
[----:B------:R-:W-:Y:S02]  /*2130*/  SHF.R.S32.HI R36, RZ, 0x1f, R38 ;  /* 0x0000001fff247819 */ /* 0x000fe40000011426 */
[----:B------:R-:W-:Y:S02]  /*2140*/  LOP3.LUT P1, RZ, R40, 0x4, RZ, 0xc0, !PT ;  /* 0x0000000428ff7812 */ /* 0x000fe4000782c0ff */
[----:B------:R-:W-:Y:S02]  /*2150*/  LEA.HI R36, R36, R38, RZ, 0x5 ;  /* 0x0000002624247211 */ /* 0x000fe400078f28ff */
[----:B------:R-:W-:Y:S02]  /*2160*/  LOP3.LUT R3, R3, R72, RZ, 0x3c, !PT ;  /* 0x0000004803037212 */ /* 0x000fe400078e3cff */
[----:B------:R-:W-:Y:S01]  /*2170*/  SHF.R.S32.HI R36, RZ, 0x5, R36 ;  /* 0x00000005ff247819 */ /* 0x000fe20000011424 */
[----:B------:R-:W-:Y:S01]  /*2180*/  IMAD.WIDE.U32 R10, R17, R8, R60 ;  /* 0x00000008110a7225 */ /* 0x000fe200078e003c */
[----:B------:R-:W-:-:S02]  /*2190*/  LOP3.LUT R71, R71, 0x1c0, RZ, 0xc0, !PT ;  /* 0x000001c047477812 */ /* 0x000fc400078ec0ff */
[----:B------:R-:W-:Y:S01]  /*21a0*/  LOP3.LUT R22, R22, 0xfffffffb, RZ, 0xc0, !PT ;  /* 0xfffffffb16167812 */ /* 0x000fe200078ec0ff */
[----:B------:R-:W-:Y:S01]  /*21b0*/  IMAD R67, R36, 0x200, R3 ;  /* 0x0000020024437824 */ /* 0x000fe200078e0203 */
[--C-:B------:R-:W-:Y:S01]  /*21c0*/  LOP3.LUT R3, R74, 0x38, R0.reuse, 0xf8, !PT ;  /* 0x000000384a037812 */ /* 0x100fe200078ef800 */
[----:B------:R-:W-:Y:S01]  /*21d0*/  IMAD.IADD R11, R11, 0x1, R31 ;  /* 0x000000010b0b7824 */ /* 0x000fe200078e021f */
[----:B------:R-:W-:Y:S02]  /*21e0*/  SHF.R.U32.HI R68, RZ, 0x3, R71 ;  /* 0x00000003ff447819 */ /* 0x000fe40000011647 */
[----:B------:R-:W-:Y:S01]  /*21f0*/  LOP3.LUT R5, R71, 0x38, R0, 0xf8, !PT ;  /* 0x0000003847057812 */ /* 0x000fe200078ef800 */
[----:B------:R-:W-:Y:S01]  /*2200*/  IMAD.WIDE.U32 R56, R23, R8, R10 ;  /* 0x0000000817387225 */ /* 0x000fe200078e000a */
[----:B------:R-:W-:Y:S02]  /*2210*/  @P1 LOP3.LUT R22, R22, 0x4, RZ, 0xfc, !PT ;  /* 0x0000000416161812 */ /* 0x000fe400078efcff */
[----:B------:R-:W-:-:S02]  /*2220*/  SHF.R.S32.HI R66, RZ, 0x3, R0 ;  /* 0x00000003ff427819 */ /* 0x000fc40000011400 */
[----:B------:R-:W-:Y:S02]  /*2230*/  LOP3.LUT R31, R0, 0xfffffff8, RZ, 0xc0, !PT ;  /* 0xfffffff8001f7812 */ /* 0x000fe400078ec0ff */
[----:B------:R-:W-:Y:S01]  /*2240*/  LOP3.LUT R3, R3, R72, RZ, 0x3c, !PT ;  /* 0x0000004803037212 */ /* 0x000fe200078e3cff */
[----:B------:R-:W-:Y:S01]  /*2250*/  VIADD R70, R64, 0x20 ;  /* 0x0000002040467836 */ /* 0x000fe20000000000 */
[----:B------:R-:W-:Y:S02]  /*2260*/  IADD3 R10, P1, R17, R34, RZ ;  /* 0x00000022110a7210 */ /* 0x000fe40007f3e0ff */
[----:B------:R-:W-:Y:S01]  /*2270*/  LOP3.LUT R0, R5, R68, RZ, 0x3c, !PT ;  /* 0x0000004405007212 */ /* 0x000fe200078e3cff */
[----:B------:R-:W-:Y:S01]  /*2280*/  IMAD R37, R23, R7, R4 ;  /* 0x0000000717257224 */ /* 0x000fe200078e0204 */
[----:B------:R-:W-:Y:S01]  /*2290*/  SHF.L.U64.HI R78, R8, 0x7, R9 ;  /* 0x00000007084e7819 */ /* 0x000fe20000010209 */
[----:B------:R-:W-:Y:S01]  /*22a0*/  IMAD R4, R36, 0x200, R3 ;  /* 0x0000020024047824 */ /* 0x000fe200078e0203 */
[----:B------:R-:W-:Y:S01]  /*22b0*/  SHF.L.U64.HI R76, R6, 0x7, R7 ;  /* 0x00000007064c7819 */ /* 0x000fe20000010207 */
[----:B------:R-:W-:Y:S01]  /*22c0*/  IMAD.SHL.U32 R77, R8, 0x80, RZ ;  /* 0x00000080084d7824 */ /* 0x000fe200078e00ff */
[----:B------:R-:W-:Y:S01]  /*22d0*/  ISETP.GE.AND P2, PT, R70, UR4, PT ;  /* 0x0000000446007c0c */ /* 0x000fe2000bf46270 */
[----:B------:R-:W-:Y:S01]  /*22e0*/  IMAD.SHL.U32 R75, R6, 0x80, RZ ;  /* 0x00000080064b7824 */ /* 0x000fe200078e00ff */
[----:B------:R-:W-:Y:S01]  /*22f0*/  SHF.R.S32.HI R5, RZ, 0x1f, R31 ;  /* 0x0000001fff057819 */ /* 0x000fe2000001141f */
[----:B------:R-:W-:Y:S01]  /*2300*/  IMAD.X R11, R84, 0x1, R41, P1 ;  /* 0x00000001540b7824 */ /* 0x000fe200008e0629 */
[----:B------:R-:W-:Y:S01]  /*2310*/  @!P6 BAR.SYNC.DEFER_BLOCKING 0x9, 0x100 ;  /* 0x024400000000eb1d */ /* 0x000fe20000010000 */
[----:B------:R-:W-:Y:S01]  /*2320*/  IMAD.SHL.U32 R69, R69, 0x2, RZ ;  /* 0x0000000245457824 */ /* 0x000fe200078e00ff */
[----:B------:R-:W-:Y:S01]  /*2330*/  ISETP.GE.AND P1, PT, R64, UR4, PT ;  /* 0x0000000440007c0c */ /* 0x000fe2000bf26270 */
[----:B------:R-:W-:-:S02]  /*2340*/  IMAD.IADD R9, R57, 0x1, R35 ;  /* 0x0000000139097824 */ /* 0x000fc400078e0223 */
[----:B------:R-:W-:Y:S02]  /*2350*/  IMAD.IADD R8, R35, 0x1, R21 ;  /* 0x0000000123087824 */ /* 0x000fe400078e0215 */
[----:B------:R-:W-:Y:S02]  /*2360*/  IMAD.IADD R7, R15, 0x1, R37 ;  /* 0x000000010f077824 */ /* 0x000fe400078e0225 */
[----:B------:R-:W-:Y:S02]  /*2370*/  IMAD.IADD R6, R37, 0x1, R13 ;  /* 0x0000000125067824 */ /* 0x000fe400078e020d */
[----:B--2---:R-:W-:Y:S02]  /*2380*/  IMAD.IADD R3, R32, 0x1, R0 ;  /* 0x0000000120037824 */ /* 0x004fe400078e0200 */
[----:B------:R-:W-:-:S07]  /*2390*/  IMAD.IADD R0, R59, 0x1, R39 ;  /* 0x000000013b007824 */ /* 0x000fce00078e0227 */
.L_x_1163:
[----:B------:R-:W2:Y:S01]  /*23a0*/  LDL R36, [R1+0x28] ;  /* 0x0000280001247983 */ /* 0x000ea20000100800 */
[----:B0-----:R-:W0:Y:S01]  /*23b0*/  LDC.64 R92, c[0x0][0x2f0] ;  /* 0x0000bc00ff5c7b82 */ /* 0x001e220000000a00 */
[----:B------:R-:W-:Y:S01]  /*23c0*/  VIADD R37, R25, 0xffffffff ;  /* 0xffffffff19257836 */ /* 0x000fe20000000000 */
[----:B------:R-:W-:Y:S01]  /*23d0*/  LOP3.LUT R22, R22, 0xfffffffd, RZ, 0xc0, !PT ;  /* 0xfffffffd16167812 */ /* 0x000fe200078ec0ff */
[----:B------:R-:W-:Y:S01]  /*23e0*/  IMAD R89, R18, 0x2000, R67 ;  /* 0x0000200012597824 */ /* 0x000fe200078e0243 */
[----:B------:R-:W-:Y:S05]  /*23f0*/  YIELD ;  /* 0x0000000000007946 */ /* 0x000fea0003800000 */
[----:B------:R-:W-:Y:S01]  /*2400*/  SHF.R.S32.HI R85, RZ, 0x1f, R37 ;  /* 0x0000001fff557819 */ /* 0x000fe20000011425 */
[----:B------:R-:W1:Y:S01]  /*2410*/  LDC.64 R86, c[0x0][0x2d8] ;  /* 0x0000b600ff567b82 */ /* 0x000e620000000a00 */
[-C--:B------:R-:W-:Y:S01]  /*2420*/  IMAD R32, R80, R37.reuse, RZ ;  /* 0x0000002550207224 */ /* 0x080fe200078e02ff */
[----:B------:R-:W-:Y:S01]  /*2430*/  BSSY B0, `(.L_x_1114) ;  /* 0x00002f5000007945 */ /* 0x000fe20003800000 */
[----:B------:R-:W-:-:S04]  /*2440*/  IMAD.WIDE.U32 R90, R79, R37, RZ ;  /* 0x000000254f5a7225 */ /* 0x000fc800078e00ff */
[----:B------:R-:W-:Y:S01]  /*2450*/  IMAD R25, R85, R79, R32 ;  /* 0x0000004f55197224 */ /* 0x000fe200078e0220 */
[----:B------:R-:W3:Y:S01]  /*2460*/  LDC R94, c[0x0][0x3d4] ;  /* 0x0000f500ff5e7b82 */ /* 0x000ee20000000800 */
[----:B------:R-:W-:Y:S02]  /*2470*/  IADD3 R34, P3, R82, R90, RZ ;  /* 0x0000005a52227210 */ /* 0x000fe40007f7e0ff */
[----:B------:R-:W-:Y:S02]  /*2480*/  IMAD.IADD R91, R91, 0x1, R25 ;  /* 0x000000015b5b7824 */ /* 0x000fe400078e0219 */
[----:B0-----:R-:W-:Y:S02]  /*2490*/  IMAD R35, R93, 0x60, RZ ;  /* 0x000000605d237824 */ /* 0x001fe400078e02ff */
[----:B------:R-:W-:-:S03]  /*24a0*/  IMAD.WIDE.U32 R32, R92, 0x60, R90 ;  /* 0x000000605c207825 */ /* 0x000fc600078e005a */
[----:B------:R-:W-:-:S04]  /*24b0*/  IADD3 R25, P4, R82, R32, RZ ;  /* 0x0000002052197210 */ /* 0x000fc80007f9e0ff */
[----:B------:R-:W-:Y:S01]  /*24c0*/  IADD3.X R32, R81, R33, R35, P4, !PT ;  /* 0x0000002151207210 */ /* 0x000fe200027fe423 */
[----:B------:R-:W-:Y:S01]  /*24d0*/  IMAD.X R33, R91, 0x1, R81, P3 ;  /* 0x000000015b217824 */ /* 0x000fe200018e0651 */
[CC--:B-1----:R-:W-:Y:S02]  /*24e0*/  LEA R42, P3, R34.reuse, R86.reuse, 0x1 ;  /* 0x00000056222a7211 */ /* 0x0c2fe400078608ff */
[----:B------:R-:W-:Y:S02]  /*24f0*/  LEA R40, P4, R25, R86, 0x1 ;  /* 0x0000005619287211 */ /* 0x000fe400078808ff */
[-C--:B------:R-:W-:Y:S01]  /*2500*/  LEA.HI.X R43, R34, R87.reuse, R33, 0x1, P3 ;  /* 0x00000057222b7211 */ /* 0x080fe200018f0c21 */
[----:B------:R-:W-:Y:S01]  /*2510*/  VIADD R33, R89, 0x20 ;  /* 0x0000002059217836 */ /* 0x000fe20000000000 */
[----:B---3--:R-:W-:Y:S02]  /*2520*/  ISETP.GE.AND P3, PT, R94, 0x1, PT ;  /* 0x000000015e00780c */ /* 0x008fe40003f66270 */
[----:B------:R-:W-:Y:S01]  /*2530*/  LEA.HI.X R41, R25, R87, R32, 0x1, P4 ;  /* 0x0000005719297211 */ /* 0x000fe200020f0c20 */
[----:B------:R-:W-:Y:S01]  /*2540*/  IMAD.MOV.U32 R25, RZ, RZ, R37 ;  /* 0x000000ffff197224 */ /* 0x000fe200078e0025 */
[----:B------:R-:W-:-:S13]  /*2550*/  ISETP.GT.AND P4, PT, R37, R26, PT ;  /* 0x0000001a2500720c */ /* 0x000fda0003f84270 */
[----:B------:R-:W-:Y:S02]  /*2560*/  @P4 LOP3.LUT R22, R22, 0x2, RZ, 0xfc, !PT ;  /* 0x0000000216164812 */ /* 0x000fe400078efcff */
[----:B--2---:R-:W-:-:S13]  /*2570*/  LOP3.LUT P5, RZ, R36, 0x4, RZ, 0xc0, !PT ;  /* 0x0000000424ff7812 */ /* 0x004fda00078ac0ff */
[C---:B------:R-:W-:Y:S02]  /*2580*/  @P5 VIADD R33, R89.reuse, 0xffffffe0 ;  /* 0xffffffe059215836 */ /* 0x040fe40000000000 */
[--C-:B------:R-:W-:Y:S02]  /*2590*/  IMAD R89, R89, 0x2, R24.reuse ;  /* 0x0000000259597824 */ /* 0x100fe400078e0218 */
[----:B------:R-:W-:Y:S01]  /*25a0*/  IMAD R88, R33, 0x2, R24 ;  /* 0x0000000221587824 */ /* 0x000fe200078e0218 */
[----:B------:R-:W-:Y:S06]  /*25b0*/  @!P3 BRA `(.L_x_1115) ;  /* 0x0000002c0000b947 */ /* 0x000fec0003800000 */
[----:B------:R-:W-:Y:S01]  /*25c0*/  ULDC.U8 UR4, c[0x0][0x3f0] ;  /* 0x0000fc0000047ab9 */ /* 0x000fe20000000000 */
[-C--:B------:R-:W-:Y:S01]  /*25d0*/  IMAD R32, R78, R37.reuse, RZ ;  /* 0x000000254e207224 */ /* 0x080fe200078e02ff */
[----:B------:R-:W-:Y:S01]  /*25e0*/  ISETP.NE.AND P3, PT, RZ, UR4, PT ;  /* 0x00000004ff007c0c */ /* 0x000fe2000bf65270 */
[----:B------:R-:W-:Y:S02]  /*25f0*/  IMAD R34, R76, R37, RZ ;  /* 0x000000254c227224 */ /* 0x000fe400078e02ff */
[----:B------:R-:W-:Y:S02]  /*2600*/  IMAD R95, R85, R77, R32 ;  /* 0x0000004d555f7224 */ /* 0x000fe400078e0220 */
[----:B------:R-:W-:Y:S02]  /*2610*/  IMAD R96, R25, -0x80, R30 ;  /* 0xffffff8019607824 */ /* 0x000fe400078e021e */
[----:B------:R-:W-:Y:S02]  /*2620*/  IMAD R85, R85, R75, R34 ;  /* 0x0000004b55557224 */ /* 0x000fe400078e0222 */
[----:B------:R-:W-:Y:S01]  /*2630*/  IMAD.WIDE.U32 R50, R77, R37, RZ ;  /* 0x000000254d327225 */ /* 0x000fe200078e00ff */
[----:B------:R-:W-:-:S03]  /*2640*/  VIMNMX R96, R96, 0x80, PT ;  /* 0x0000008060607848 */ /* 0x000fc60003fe0100 */
        /* <DEDUP_REMOVED lines=10> */
[----:B------:R-:W-:-:S02]  /*26f0*/  CS2R R44, SRZ ;  /* 0x00000000002c7805 */ /* 0x000fc4000001ff00 */
        /* <DEDUP_REMOVED lines=25> */
.L_x_1118:
[----:B------:R-:W-:Y:S05]  /*2890*/  BSYNC B1 ;  /* 0x0000000000017941 */ /* 0x000fea0003800000 */
.L_x_1117:
        /* <DEDUP_REMOVED lines=35> */
.L_x_1120:
[----:B------:R-:W-:Y:S05]  /*2ad0*/  BSYNC B1 ;  /* 0x0000000000017941 */ /* 0x000fea0003800000 */
.L_x_1119:
[----:B0-----:R-:W-:Y:S01]  /*2ae0*/  IMAD.MOV.U32 R32, RZ, RZ, R86 ;  /* 0x000000ffff207224 */ /* 0x001fe200078e0056 */
[----:B------:R-:W-:Y:S01]  /*2af0*/  UISETP.NE.AND UP0, UPT, UR37, 0x3, UPT ;  /* 0x000000032500788c */ /* 0x000fe2000bf05270 */
[----:B------:R-:W-:Y:S01]  /*2b00*/  IMAD.MOV.U32 R33, RZ, RZ, R87 ;  /* 0x000000ffff217224 */ /* 0x000fe200078e0057 */
[----:B------:R-:W-:Y:S01]  /*2b10*/  PRMT R102, R92, 0x7610, R102 ;  /* 0x000076105c667816 */ /* 0x000fe20000000066 */
[----:B------:R-:W-:Y:S01]  /*2b20*/  IMAD.MOV.U32 R34, RZ, RZ, R90 ;  /* 0x000000ffff227224 */ /* 0x000fe200078e005a */
[----:B------:R-:W-:Y:S01]  /*2b30*/  PRMT R51, R51, 0x5410, R32 ;  /* 0x0000541033337816 */ /* 0x000fe20000000020 */
[----:B------:R-:W-:Y:S01]  /*2b40*/  IMAD.MOV.U32 R32, RZ, RZ, R54 ;  /* 0x000000ffff207224 */ /* 0x000fe200078e0036 */
[----:B------:R-:W-:Y:S01]  /*2b50*/  PRMT R104, R33, 0x7610, R104 ;  /* 0x0000761021687816 */ /* 0x000fe20000000068 */
[----:B------:R-:W-:Y:S01]  /*2b60*/  IMAD.MOV.U32 R33, RZ, RZ, R55 ;  /* 0x000000ffff217224 */ /* 0x000fe200078e0037 */
[----:B------:R-:W-:Y:S01]  /*2b70*/  PLOP3.LUT P3, PT, PT, PT, UP0, 0x80, 0x0 ;  /* 0x000000000000781c */ /* 0x000fe20003f6f008 */
        /* <DEDUP_REMOVED lines=9> */
[----:B------:R-:W-:-:S02]  /*2c10*/  PRMT R101, R93, 0x7610, R101 ;  /* 0x000076105d657816 */ /* 0x000fc40000000065 */
        /* <DEDUP_REMOVED lines=8> */
[----:B------:R-:W-:Y:S02]  /*2ca0*/  PRMT R50, R32, 0x7610, R50 ;  /* 0x0000761020327816 */ /* 0x000fe40000000032 */
[----:B------:R-:W-:-:S02]  /*2cb0*/  PRMT R51, R33, 0x7610, R51 ;  /* 0x0000761021337816 */ /* 0x000fc40000000033 */
[----:B------:R-:W-:Y:S02]  /*2cc0*/  PRMT R95, R34, 0x7610, R95 ;  /* 0x00007610225f7816 */ /* 0x000fe4000000005f */
[----:B------:R-:W-:Y:S01]  /*2cd0*/  PRMT R98, R35, 0x7610, R98 ;  /* 0x0000761023627816 */ /* 0x000fe20000000062 */
[----:B------:R-:W-:Y:S06]  /*2ce0*/  @!P3 BRA `(.L_x_1121) ;  /* 0x000000000004b947 */ /* 0x000fec0003800000 */
[----:B------:R-:W-:Y:S01]  /*2cf0*/  BPT.TRAP 0x1 ;  /* 0x000000040000795c */ /* 0x000fe20000300000 */
.L_x_1121:
[----:B------:R-:W2:Y:S01]  /*2d00*/  LDL R32, [R1+0x10] ;  /* 0x0000100001207983 */ /* 0x000ea20000100800 */
[----:B------:R-:W-:Y:S01]  /*2d10*/  IMAD R85, R18, 0x8, R2 ;  /* 0x0000000812557824 */ /* 0x000fe200078e0202 */
[----:B------:R-:W-:Y:S01]  /*2d20*/  BSSY B1, `(.L_x_1122) ;  /* 0x0000004000017945 */ /* 0x000fe20003800000 */
[----:B--2---:R-:W-:-:S04]  /*2d30*/  SHF.L.U32 R97, R32, 0x1f, RZ ;  /* 0x0000001f20617819 */ /* 0x004fc800000006ff */
[----:B------:R-:W0:Y:S02]  /*2d40*/  SYNCS.PHASECHK.TRANS64.TRYWAIT P6, [R85+URZ+0x16890], R97 ;  /* 0x01689061550075a7 */ /* 0x000e2400080c017f */
[----:B0-----:R-:W-:Y:S05]  /*2d50*/  @!P6 BRA `(.L_x_1123) ;  /* 0x000001940024e947 */ /* 0x001fea0003800000 */
.L_x_1430:
[----:B------:R-:W-:Y:S05]  /*2d60*/  BSYNC B1 ;  /* 0x0000000000017941 */ /* 0x000fea0003800000 */
.L_x_1122:
        /* <DEDUP_REMOVED lines=29> */
[----:B------:R-:W-:Y:S01]  /*2f40*/  FMUL.FTZ R35, R35, R104 ;  /* 0x0000006823237220 */ /* 0x000fe20000410000 */
[----:B------:R-:W-:Y:S01]  /*2f50*/  LOP3.LUT R32, R32, 0xffff0000, RZ, 0xc0, !PT ;  /* 0xffff000020207812 */ /* 0x000fe200078ec0ff */
[C---:B------:R-:W-:Y:S01]  /*2f60*/  FMUL.FTZ R113, R87.reuse, R110 ;  /* 0x0000006e57717220 */ /* 0x040fe20000410000 */
[----:B------:R-:W-:Y:S01]  /*2f70*/  FMUL.FTZ R87, R87, R106 ;  /* 0x0000006a57577220 */ /* 0x000fe20000410000 */
        /* <DEDUP_REMOVED lines=8> */
[----:B------:R-:W-:Y:S01]  /*3000*/  FMUL.FTZ R32, R32, R103 ;  /* 0x0000006720207220 */ /* 0x000fe20000410000 */
        /* <DEDUP_REMOVED lines=12> */
.L_x_1129:
[----:B------:R-:W-:Y:S05]  /*30d0*/  BSYNC B3 ;  /* 0x0000000000037941 */ /* 0x000fea0003800000 */
.L_x_1128:
[----:B--2---:R1:W-:Y:S02]  /*30e0*/  STG.E.128 desc[UR38][R42.64], R32 ;  /* 0x000000202a007986 */ /* 0x0043e4000c101d26 */
.L_x_1127:
[----:B------:R-:W-:Y:S05]  /*30f0*/  BSYNC B2 ;  /* 0x0000000000027941 */ /* 0x000fea0003800000 */
.L_x_1126:
[----:B------:R-:W-:Y:S05]  /*3100*/  @P2 BRA `(.L_x_1125) ;  /* 0x0000000000d42947 */ /* 0x000fea0003800000 */
[----:B-1----:R1:W2:Y:S01]  /*3110*/  LDS.128 R32, [R88+0xe000] ;  /* 0x00e0000058207984 */ /* 0x0022a20000000c00 */
        /* <DEDUP_REMOVED lines=50> */
.L_x_1131:
[----:B------:R-:W-:Y:S05]  /*3440*/  BSYNC B2 ;  /* 0x0000000000027941 */ /* 0x000fea0003800000 */
.L_x_1130:
[----:B--2---:R2:W-:Y:S02]  /*3450*/  STG.E.128 desc[UR38][R42.64+0x40], R32 ;  /* 0x000040202a007986 */ /* 0x0045e4000c101d26 */
.L_x_1125:
[----:B------:R-:W-:Y:S05]  /*3460*/  BSYNC B1 ;  /* 0x0000000000017941 */ /* 0x000fea0003800000 */
.L_x_1124:
        /* <DEDUP_REMOVED lines=31> */
[----:B------:R-:W-:Y:S01]  /*3660*/  LOP3.LUT R98, R98, 0xffff0000, RZ, 0xc0, !PT ;  /* 0xffff000062627812 */ /* 0x000fe200078ec0ff */
[-C--:B------:R-:W-:Y:S01]  /*3670*/  FMUL.FTZ R43, R43, R47.reuse ;  /* 0x0000002f2b2b7220 */ /* 0x080fe20000410000 */
[----:B------:R-:W-:Y:S01]  /*3680*/  LOP3.LUT R93, R93, 0xffff0000, RZ, 0xc0, !PT ;  /* 0xffff00005d5d7812 */ /* 0x000fe200078ec0ff */
[----:B------:R-:W-:Y:S02]  /*3690*/  IMAD.U32 R92, R92, 0x10000, RZ ;  /* 0x000100005c5c7824 */ /* 0x000fe400078e00ff */
[C---:B------:R-:W-:Y:S01]  /*36a0*/  FFMA.FTZ R55, R34.reuse, R46, -R55 ;  /* 0x0000002e22377223 */ /* 0x040fe20000010837 */
[----:B------:R-:W-:Y:S01]  /*36b0*/  FFMA.FTZ R52, R34, R52, R35 ;  /* 0x0000003422347223 */ /* 0x000fe20000010023 */
[----:B------:R-:W-:Y:S01]  /*36c0*/  FFMA.FTZ R87, R42, R47, -R87 ;  /* 0x0000002f2a577223 */ /* 0x000fe20000010857 */
[----:B------:R-:W-:Y:S01]  /*36d0*/  FMUL.FTZ R34, R32, R95 ;  /* 0x0000005f20227220 */ /* 0x000fe20000410000 */
[----:B------:R-:W-:Y:S01]  /*36e0*/  FFMA.FTZ R42, R42, R53, R43 ;  /* 0x000000352a2a7223 */ /* 0x000fe2000001002b */
[C---:B------:R-:W-:Y:S01]  /*36f0*/  FMUL.FTZ R35, R45.reuse, R98 ;  /* 0x000000622d237220 */ /* 0x040fe20000410000 */
[-C--:B------:R-:W-:Y:S01]  /*3700*/  FMUL.FTZ R32, R32, R92.reuse ;  /* 0x0000005c20207220 */ /* 0x080fe20000410000 */
[-C--:B------:R-:W-:Y:S01]  /*3710*/  FMUL.FTZ R45, R45, R93.reuse ;  /* 0x0000005d2d2d7220 */ /* 0x080fe20000410000 */
[C---:B------:R-:W-:Y:S01]  /*3720*/  FFMA.FTZ R34, R33.reuse, R92, -R34 ;  /* 0x0000005c21227223 */ /* 0x040fe20000010822 */
[C---:B------:R-:W-:Y:S01]  /*3730*/  FFMA.FTZ R35, R44.reuse, R93, -R35 ;  /* 0x0000005d2c237223 */ /* 0x040fe20000010823 */
[----:B------:R-:W-:Y:S01]  /*3740*/  FFMA.FTZ R33, R33, R95, R32 ;  /* 0x0000005f21217223 */ /* 0x000fe20000010020 */
[----:B------:R-:W-:Y:S01]  /*3750*/  FFMA.FTZ R44, R44, R98, R45 ;  /* 0x000000622c2c7223 */ /* 0x000fe2000001002d */
[----:B------:R-:W-:-:S02]  /*3760*/  F2FP.BF16.F32.PACK_AB R52, R52, R55 ;  /* 0x000000373434723e */ /* 0x000fc400000010ff */
[----:B------:R-:W-:Y:S02]  /*3770*/  F2FP.BF16.F32.PACK_AB R42, R42, R87 ;  /* 0x000000572a2a723e */ /* 0x000fe400000010ff */
[----:B------:R-:W-:Y:S01]  /*3780*/  F2FP.BF16.F32.PACK_AB R32, R33, R34 ;  /* 0x000000222120723e */ /* 0x000fe200000010ff */
[----:B------:R-:W-:Y:S01]  /*3790*/  IMAD.MOV.U32 R33, RZ, RZ, R52 ;  /* 0x000000ffff217224 */ /* 0x000fe200078e0034 */
[----:B------:R-:W-:Y:S01]  /*37a0*/  F2FP.BF16.F32.PACK_AB R35, R44, R35 ;  /* 0x000000232c23723e */ /* 0x000fe200000010ff */
[----:B------:R-:W-:-:S07]  /*37b0*/  IMAD.MOV.U32 R34, RZ, RZ, R42 ;  /* 0x000000ffff227224 */ /* 0x000fce00078e002a */
.L_x_1136:
[----:B------:R-:W-:Y:S05]  /*37c0*/  BSYNC B2 ;  /* 0x0000000000027941 */ /* 0x000fea0003800000 */
.L_x_1135:
[----:B--2---:R3:W-:Y:S02]  /*37d0*/  STG.E.128 desc[UR38][R40.64], R32 ;  /* 0x0000002028007986 */ /* 0x0047e4000c101d26 */
.L_x_1134:
[----:B------:R-:W-:Y:S05]  /*37e0*/  BSYNC B1 ;  /* 0x0000000000017941 */ /* 0x000fea0003800000 */
.L_x_1133:
        /* <DEDUP_REMOVED lines=52> */
.L_x_1138:
[----:B------:R-:W-:Y:S05]  /*3b30*/  BSYNC B1 ;  /* 0x0000000000017941 */ /* 0x000fea0003800000 */
.L_x_1137:
[----:B--2---:R4:W-:Y:S01]  /*3b40*/  STG.E.128 desc[UR38][R40.64+0x40], R32 ;  /* 0x0000402028007986 */ /* 0x0049e2000c101d26 */
[----:B------:R-:W-:Y:S05]  /*3b50*/  BRA `(.L_x_1132) ;  /* 0x0000001800087947 */ /* 0x000fea0003800000 */
.L_x_1116:
[C---:B------:R-:W-:Y:S02]  /*3b60*/  ISETP.GE.AND P3, PT, R17.reuse, R96, PT ;  /* 0x000000601100720c */ /* 0x040fe40003f66270 */
[----:B------:R-:W-:Y:S02]  /*3b70*/  CS2R R38, SRZ ;  /* 0x0000000000267805 */ /* 0x000fe4000001ff00 */
[----:B------:R-:W-:Y:S01]  /*3b80*/  CS2R R36, SRZ ;  /* 0x0000000000247805 */ /* 0x000fe2000001ff00 */
[----:B------:R-:W-:Y:S01]  /*3b90*/  VIADD R44, R17, 0x60 ;  /* 0x00000060112c7836 */ /* 0x000fe20000000000 */
        /* <DEDUP_REMOVED lines=44> */
.L_x_1140:
[----:B------:R-:W-:Y:S05]  /*3e60*/  BSYNC B1 ;  /* 0x0000000000017941 */ /* 0x000fea0003800000 */
.L_x_1139:
[----:B-----5:R-:W-:Y:S01]  /*3e70*/  IMAD.MOV.U32 R48, RZ, RZ, R42 ;  /* 0x000000ffff307224 */ /* 0x020fe200078e002a */
[----:B------:R-:W-:Y:S01]  /*3e80*/  UISETP.NE.AND UP0, UPT, UR37, 0x3, UPT ;  /* 0x000000032500788c */ /* 0x000fe2000bf05270 */
        /* <DEDUP_REMOVED lines=34> */
.L_x_1141:
[----:B------:R-:W2:Y:S01]  /*40b0*/  LDL R48, [R1+0x10] ;  /* 0x0000100001307983 */ /* 0x000ea20000100800 */
[----:B------:R-:W-:Y:S01]  /*40c0*/  IMAD R85, R18, 0x8, R2 ;  /* 0x0000000812557824 */ /* 0x000fe200078e0202 */
[----:B------:R-:W0:Y:S01]  /*40d0*/  LDC R98, c[0x0][0x2e4] ;  /* 0x0000b900ff627b82 */ /* 0x000e220000000800 */
[----:B------:R-:W-:Y:S01]  /*40e0*/  BSSY B1, `(.L_x_1142) ;  /* 0x0000005000017945 */ /* 0x000fe20003800000 */
[----:B0-----:R-:W-:Y:S01]  /*40f0*/  IMAD.IADD R100, R98, 0x1, -R69 ;  /* 0x0000000162647824 */ /* 0x001fe200078e0a45 */
[----:B--2---:R-:W-:-:S04]  /*4100*/  SHF.L.U32 R97, R48, 0x1f, RZ ;  /* 0x0000001f30617819 */ /* 0x004fc800000006ff */
[----:B------:R-:W0:Y:S02]  /*4110*/  SYNCS.PHASECHK.TRANS64.TRYWAIT P5, [R85+URZ+0x16890], R97 ;  /* 0x01689061550075a7 */ /* 0x000e2400080a017f */
[----:B0-----:R-:W-:Y:S05]  /*4120*/  @!P5 BRA `(.L_x_1143) ;  /* 0x000001800044d947 */ /* 0x001fea0003800000 */
.L_x_1431:
[----:B------:R-:W-:Y:S05]  /*4130*/  BSYNC B1 ;  /* 0x0000000000017941 */ /* 0x000fea0003800000 */
.L_x_1142:
[----:B------:R-:W-:Y:S01]  /*4140*/  ISETP.GE.OR P5, PT, R17, R96, P1 ;  /* 0x000000601100720c */ /* 0x000fe20000fa6670 */
[----:B------:R-:W-:-:S12]  /*4150*/  BSSY B1, `(.L_x_1144) ;  /* 0x0000085000017945 */ /* 0x000fd80003800000 */
[----:B------:R-:W-:Y:S05]  /*4160*/  @P5 BRA `(.L_x_1145) ;  /* 0x00000008000c5947 */ /* 0x000fea0003800000 */
[----:B------:R-:W1:Y:S01]  /*4170*/  S2R R50, SR_TID.X ;  /* 0x0000000000327919 */ /* 0x000e620000002100 */
[-C--:B------:R-:W-:Y:S01]  /*4180*/  IMAD R48, R84, R92.reuse, RZ ;  /* 0x0000005c54307224 */ /* 0x080fe200078e02ff */
[----:B------:R-:W-:Y:S01]  /*4190*/  BSSY B2, `(.L_x_1146) ;  /* 0x0000074000027945 */ /* 0x000fe20003800000 */
[----:B------:R-:W-:-:S04]  /*41a0*/  IMAD.WIDE.U32 R94, R17, R92, R90 ;  /* 0x0000005c115e7225 */ /* 0x000fc800078e005a */
[----:B------:R-:W-:Y:S01]  /*41b0*/  IMAD R49, R17, R93, R48 ;  /* 0x0000005d11317224 */ /* 0x000fe200078e0230 */
[----:B------:R-:W-:Y:S02]  /*41c0*/  SEL R48, R69, R100, !P0 ;  /* 0x0000006445307207 */ /* 0x000fe40004000000 */
[----:B------:R-:W-:Y:S01]  /*41d0*/  IADD3 R99, P5, P6, R62, R94, R31 ;  /* 0x0000005e3e637210 */ /* 0x000fe20007ebe01f */
[----:B------:R-:W-:Y:S01]  /*41e0*/  IMAD.IADD R104, R49, 0x1, R95 ;  /* 0x0000000131687824 */ /* 0x000fe200078e025f */
[----:B------:R-:W-:-:S04]  /*41f0*/  SHF.R.S32.HI R49, RZ, 0x1f, R48 ;  /* 0x0000001fff317819 */ /* 0x000fc80000011430 */
[----:B------:R-:W-:Y:S02]  /*4200*/  LEA.HI R49, R49, R48, RZ, 0x4 ;  /* 0x0000003031317211 */ /* 0x000fe400078f20ff */
[----:B------:R-:W-:Y:S02]  /*4210*/  IADD3.X R102, R83, R104, R5, P5, P6 ;  /* 0x0000006853667210 */ /* 0x000fe40002fec405 */
[----:B------:R-:W-:-:S05]  /*4220*/  LEA.HI.SX32 R49, R49, R66, 0x1c ;  /* 0x0000004231317211 */ /* 0x000fca00078fe2ff */
[----:B------:R-:W-:-:S05]  /*4230*/  IMAD.SHL.U32 R101, R49, 0x8, RZ ;  /* 0x0000000831657824 */ /* 0x000fca00078e00ff */
[----:B------:R-:W-:Y:S01]  /*4240*/  LOP3.LUT R49, R74, 0x38, R101, 0xf8, !PT ;  /* 0x000000384a317812 */ /* 0x000fe200078ef865 */
[----:B-1----:R-:W-:-:S03]  /*4250*/  VIADD R51, R50, 0xffffff80 ;  /* 0xffffff8032337836 */ /* 0x002fc60000000000 */
[----:B------:R-:W-:Y:S02]  /*4260*/  LOP3.LUT R49, R49, R72, RZ, 0x3c, !PT ;  /* 0x0000004831317212 */ /* 0x000fe400078e3cff */
[----:B------:R-:W-:-:S04]  /*4270*/  SHF.R.S32.HI R50, RZ, 0x1f, R51 ;  /* 0x0000001fff327819 */ /* 0x000fc80000011433 */
[----:B------:R-:W-:-:S04]  /*4280*/  LEA.HI R50, R50, R51, RZ, 0x5 ;  /* 0x0000003332327211 */ /* 0x000fc800078f28ff */
[----:B------:R-:W-:-:S05]  /*4290*/  SHF.R.S32.HI R50, RZ, 0x5, R50 ;  /* 0x00000005ff327819 */ /* 0x000fca0000011432 */
        /* <DEDUP_REMOVED lines=8> */
[----:B------:R-:W-:Y:S01]  /*4320*/  SHF.R.U32.HI R118, RZ, 0x10, R37 ;  /* 0x00000010ff767819 */ /* 0x000fe20000011625 */
[----:B--2---:R-:W-:Y:S01]  /*4330*/  IMAD.U32 R119, R53, 0x10000, RZ ;  /* 0x0001000035777824 */ /* 0x004fe200078e00ff */
[----:B------:R-:W-:Y:S01]  /*4340*/  SHF.R.U32.HI R113, RZ, 0x10, R33 ;  /* 0x00000010ff717819 */ /* 0x000fe20000011621 */
[----:B------:R-:W-:Y:S01]  /*4350*/  IMAD.U32 R120, R55, 0x10000, RZ ;  /* 0x0001000037787824 */ /* 0x000fe200078e00ff */
[----:B------:R-:W-:Y:S02]  /*4360*/  PRMT R118, R108, 0x5432, R118 ;  /* 0x000054326c767816 */ /* 0x000fe40000000076 */
[----:B------:R-:W-:Y:S02]  /*4370*/  SHF.R.U32.HI R116, RZ, 0x10, R35 ;  /* 0x00000010ff747819 */ /* 0x000fe40000011623 */
[----:B------:R-:W-:Y:S01]  /*4380*/  SHF.R.U64 R115, R36, 0x10, R37 ;  /* 0x0000001024737819 */ /* 0x000fe20000001225 */
[----:B------:R-:W-:Y:S01]  /*4390*/  IMAD.U32 R124, R118, 0x10000, RZ ;  /* 0x00010000767c7824 */ /* 0x000fe200078e00ff */
[----:B------:R-:W-:Y:S01]  /*43a0*/  PRMT R123, R123, 0x5410, R113 ;  /* 0x000054107b7b7816 */ /* 0x000fe20000000071 */
[----:B------:R-:W-:Y:S01]  /*43b0*/  IMAD.U32 R37, R54, 0x10000, RZ ;  /* 0x0001000036257824 */ /* 0x000fe200078e00ff */
[----:B------:R-:W-:-:S02]  /*43c0*/  SHF.R.U64 R38, R38, 0x10, R39 ;  /* 0x0000001026267819 */ /* 0x000fc40000001227 */
[----:B------:R-:W-:Y:S01]  /*43d0*/  SHF.R.U32.HI R117, RZ, 0x10, R39 ;  /* 0x00000010ff757819 */ /* 0x000fe20000011627 */
[----:B-1----:R-:W-:Y:S01]  /*43e0*/  IMAD.U32 R39, R49, 0x10000, RZ ;  /* 0x0001000031277824 */ /* 0x002fe200078e00ff */
[----:B------:R-:W-:Y:S01]  /*43f0*/  PRMT R113, R105, 0x5432, R116 ;  /* 0x0000543269717816 */ /* 0x000fe20000000074 */
[----:B------:R-:W-:Y:S01]  /*4400*/  IMAD.U32 R116, R123, 0x10000, RZ ;  /* 0x000100007b747824 */ /* 0x000fe200078e00ff */
[----:B------:R-:W-:Y:S01]  /*4410*/  PRMT R115, R122, 0x5410, R115 ;  /* 0x000054107a737816 */ /* 0x000fe20000000073 */
[C---:B------:R-:W-:Y:S01]  /*4420*/  FMUL.FTZ R122, R119.reuse, R124 ;  /* 0x0000007c777a7220 */ /* 0x040fe20000410000 */
[----:B------:R-:W-:Y:S01]  /*4430*/  SHF.R.U64 R114, R34, 0x10, R35 ;  /* 0x0000001022727819 */ /* 0x000fe20000001223 */
[----:B------:R-:W-:Y:S01]  /*4440*/  FMUL.FTZ R126, R119, R116 ;  /* 0x00000074777e7220 */ /* 0x000fe20000410000 */
[----:B------:R-:W-:Y:S01]  /*4450*/  LOP3.LUT R35, R49, 0xffff0000, RZ, 0xc0, !PT ;  /* 0xffff000031237812 */ /* 0x000fe200078ec0ff */
[----:B------:R-:W-:Y:S01]  /*4460*/  IMAD.U32 R49, R51, 0x10000, RZ ;  /* 0x0001000033317824 */ /* 0x000fe200078e00ff */
[----:B------:R-:W-:Y:S01]  /*4470*/  LOP3.LUT R53, R53, 0xffff0000, RZ, 0xc0, !PT ;  /* 0xffff000035357812 */ /* 0x000fe200078ec0ff */
[----:B------:R-:W-:Y:S01]  /*4480*/  IMAD.U32 R34, R50, 0x10000, RZ ;  /* 0x0001000032227824 */ /* 0x000fe200078e00ff */
[----:B------:R-:W-:-:S02]  /*4490*/  LOP3.LUT R36, R51, 0xffff0000, RZ, 0xc0, !PT ;  /* 0xffff000033247812 */ /* 0x000fc400078ec0ff */
[----:B------:R-:W-:Y:S02]  /*44a0*/  LOP3.LUT R118, R118, 0xffff0000, RZ, 0xc0, !PT ;  /* 0xffff000076767812 */ /* 0x000fe400078ec0ff */
[----:B------:R-:W-:Y:S01]  /*44b0*/  LOP3.LUT R51, R55, 0xffff0000, RZ, 0xc0, !PT ;  /* 0xffff000037337812 */ /* 0x000fe200078ec0ff */
[----:B------:R-:W-:Y:S01]  /*44c0*/  FFMA.FTZ R55, R39, R116, -R122 ;  /* 0x0000007427377223 */ /* 0x000fe2000001087a */
[----:B------:R-:W-:Y:S01]  /*44d0*/  PRMT R121, R121, 0x5410, R117 ;  /* 0x0000541079797816 */ /* 0x000fe20000000075 */
[----:B------:R-:W-:Y:S01]  /*44e0*/  FMUL.FTZ R122, R53, R118 ;  /* 0x00000076357a7220 */ /* 0x000fe20000410000 */
[----:B------:R-:W-:Y:S01]  /*44f0*/  LOP3.LUT R116, R123, 0xffff0000, RZ, 0xc0, !PT ;  /* 0xffff00007b747812 */ /* 0x000fe200078ec0ff */
[----:B------:R-:W-:Y:S01]  /*4500*/  FFMA.FTZ R39, R39, R124, R126 ;  /* 0x0000007c27277223 */ /* 0x000fe2000001007e */
[----:B------:R-:W-:Y:S01]  /*4510*/  SHF.R.U64 R112, R32, 0x10, R33 ;  /* 0x0000001020707819 */ /* 0x000fe20000001221 */
[C---:B------:R-:W-:Y:S01]  /*4520*/  IMAD.U32 R119, R121.reuse, 0x10000, RZ ;  /* 0x0001000079777824 */ /* 0x040fe200078e00ff */
[----:B------:R-:W-:Y:S01]  /*4530*/  LOP3.LUT R121, R121, 0xffff0000, RZ, 0xc0, !PT ;  /* 0xffff000079797812 */ /* 0x000fe200078ec0ff */
[----:B------:R-:W-:-:S02]  /*4540*/  IMAD.U32 R117, R113, 0x10000, RZ ;  /* 0x0001000071757824 */ /* 0x000fc400078e00ff */
[-C--:B------:R-:W-:Y:S01]  /*4550*/  FMUL.FTZ R124, R53, R116.reuse ;  /* 0x00000074357c7220 */ /* 0x080fe20000410000 */
[----:B------:R-:W-:Y:S01]  /*4560*/  FFMA.FTZ R116, R35, R116, -R122 ;  /* 0x0000007423747223 */ /* 0x000fe2000001087a */
[C---:B------:R-:W-:Y:S01]  /*4570*/  FMUL.FTZ R122, R120.reuse, R119 ;  /* 0x00000077787a7220 */ /* 0x040fe20000410000 */
[----:B------:R-:W-:Y:S01]  /*4580*/  PRMT R112, R107, 0x5432, R112 ;  /* 0x000054326b707816 */ /* 0x000fe20000000070 */
[-C--:B------:R-:W-:Y:S01]  /*4590*/  FMUL.FTZ R120, R120, R117.reuse ;  /* 0x0000007578787220 */ /* 0x080fe20000410000 */
[----:B------:R-:W-:Y:S01]  /*45a0*/  FFMA.FTZ R118, R35, R118, R124 ;  /* 0x0000007623767223 */ /* 0x000fe2000001007c */
[----:B------:R-:W-:Y:S01]  /*45b0*/  LOP3.LUT R113, R113, 0xffff0000, RZ, 0xc0, !PT ;  /* 0xffff000071717812 */ /* 0x000fe200078ec0ff */
[C---:B------:R-:W-:Y:S01]  /*45c0*/  FFMA.FTZ R35, R49.reuse, R117, -R122 ;  /* 0x0000007531237223 */ /* 0x040fe2000001087a */
[----:B------:R-:W-:Y:S01]  /*45d0*/  FFMA.FTZ R49, R49, R119, R120 ;  /* 0x0000007731317223 */ /* 0x000fe20000010078 */
[----:B------:R-:W-:Y:S02]  /*45e0*/  IMAD.U32 R33, R52, 0x10000, RZ ;  /* 0x0001000034217824 */ /* 0x000fe400078e00ff */
[----:B------:R-:W-:Y:S01]  /*45f0*/  FMUL.FTZ R119, R51, R121 ;  /* 0x0000007933777220 */ /* 0x000fe20000410000 */
[----:B------:R-:W-:Y:S01]  /*4600*/  IMAD.U32 R53, R112, 0x10000, RZ ;  /* 0x0001000070357824 */ /* 0x000fe200078e00ff */
[----:B------:R-:W-:Y:S01]  /*4610*/  LOP3.LUT R52, R52, 0xffff0000, RZ, 0xc0, !PT ;  /* 0xffff000034347812 */ /* 0x000fe200078ec0ff */
[C---:B------:R-:W-:Y:S01]  /*4620*/  IMAD.U32 R117, R115.reuse, 0x10000, RZ ;  /* 0x0001000073757824 */ /* 0x040fe200078e00ff */
[----:B------:R-:W-:Y:S01]  /*4630*/  LOP3.LUT R115, R115, 0xffff0000, RZ, 0xc0, !PT ;  /* 0xffff000073737812 */ /* 0x000fe200078ec0ff */
[----:B------:R-:W-:Y:S01]  /*4640*/  FMUL.FTZ R123, R51, R113 ;  /* 0x00000071337b7220 */ /* 0x000fe20000410000 */
[----:B------:R-:W-:Y:S01]  /*4650*/  LOP3.LUT R51, R112, 0xffff0000, RZ, 0xc0, !PT ;  /* 0xffff000070337812 */ /* 0x000fe200078ec0ff */
[----:B------:R-:W-:-:S02]  /*4660*/  IMAD.U32 R32, R48, 0x10000, RZ ;  /* 0x0001000030207824 */ /* 0x000fc400078e00ff */
[----:B------:R-:W-:Y:S01]  /*4670*/  FFMA.FTZ R120, R36, R113, -R119 ;  /* 0x0000007124787223 */ /* 0x000fe20000010877 */
[C---:B------:R-:W-:Y:S01]  /*4680*/  FMUL.FTZ R112, R33.reuse, R53 ;  /* 0x0000003521707220 */ /* 0x040fe20000410000 */
[----:B------:R-:W-:Y:S01]  /*4690*/  LOP3.LUT R48, R48, 0xffff0000, RZ, 0xc0, !PT ;  /* 0xffff000030307812 */ /* 0x000fe200078ec0ff */
[----:B------:R-:W-:Y:S01]  /*46a0*/  FMUL.FTZ R113, R33, R117 ;  /* 0x0000007521717220 */ /* 0x000fe20000410000 */
[----:B------:R-:W-:Y:S01]  /*46b0*/  PRMT R114, R106, 0x5432, R114 ;  /* 0x000054326a727816 */ /* 0x000fe20000000072 */
[----:B------:R-:W-:Y:S01]  /*46c0*/  FMUL.FTZ R33, R52, R115 ;  /* 0x0000007334217220 */ /* 0x000fe20000410000 */
[----:B------:R-:W-:Y:S01]  /*46d0*/  PRMT R38, R103, 0x5432, R38 ;  /* 0x0000543267267816 */ /* 0x000fe20000000026 */
[----:B------:R-:W-:Y:S01]  /*46e0*/  FFMA.FTZ R112, R32, R117, R112 ;  /* 0x0000007520707223 */ /* 0x000fe20000010070 */
[----:B------:R-:W-:Y:S01]  /*46f0*/  FMUL.FTZ R117, R52, R51 ;  /* 0x0000003334757220 */ /* 0x000fe20000410000 */
[----:B------:R-:W-:Y:S01]  /*4700*/  FFMA.FTZ R113, R32, R53, -R113 ;  /* 0x0000003520717223 */ /* 0x000fe20000010871 */
        /* <DEDUP_REMOVED lines=9> */
[----:B------:R-:W-:Y:S01]  /*47a0*/  LOP3.LUT R50, R50, 0xffff0000, RZ, 0xc0, !PT ;  /* 0xffff000032327812 */ /* 0x000fe200078ec0ff */
[----:B------:R-:W-:Y:S01]  /*47b0*/  FMUL.FTZ R37, R54, R53 ;  /* 0x0000003536257220 */ /* 0x000fe20000410000 */
[----:B------:R-:W-:Y:S01]  /*47c0*/  FFMA.FTZ R36, R36, R121, R123 ;  /* 0x0000007924247223 */ /* 0x000fe2000001007b */
[----:B------:R-:W-:Y:S01]  /*47d0*/  FMUL.FTZ R54, R54, R33 ;  /* 0x0000002136367220 */ /* 0x000fe20000410000 */
[C---:B------:R-:W-:Y:S01]  /*47e0*/  FFMA.FTZ R115, R34.reuse, R32, -R115 ;  /* 0x0000002022737223 */ /* 0x040fe20000010873 */
[----:B------:R-:W-:Y:S01]  /*47f0*/  FFMA.FTZ R38, R34, R51, R38 ;  /* 0x0000003322267223 */ /* 0x000fe20000010026 */
[----:B------:R-:W-:Y:S01]  /*4800*/  F2FP.BF16.F32.PACK_AB R55, R116, R55 ;  /* 0x000000377437723e */ /* 0x000fe200000010ff */
[C---:B------:R-:W-:Y:S01]  /*4810*/  FFMA.FTZ R53, R50.reuse, R53, R54 ;  /* 0x0000003532357223 */ /* 0x040fe20000010036 */
[----:B------:R-:W-:Y:S01]  /*4820*/  FFMA.FTZ R32, R50, R33, -R37 ;  /* 0x0000002132207223 */ /* 0x000fe20000010825 */
[----:B------:R-:W-:-:S02]  /*4830*/  F2FP.BF16.F32.PACK_AB R39, R118, R39 ;  /* 0x000000277627723e */ /* 0x000fc400000010ff */
[----:B------:R-:W-:Y:S01]  /*4840*/  F2FP.BF16.F32.PACK_AB R36, R36, R49 ;  /* 0x000000312424723e */ /* 0x000fe200000010ff */
[----:B------:R-:W-:Y:S01]  /*4850*/  IMAD.MOV.U32 R49, RZ, RZ, R55 ;  /* 0x000000ffff317224 */ /* 0x000fe200078e0037 */
[----:B------:R-:W-:Y:S02]  /*4860*/  F2FP.BF16.F32.PACK_AB R48, R52, R113 ;  /* 0x000000713430723e */ /* 0x000fe400000010ff */
[----:B------:R-:W-:Y:S01]  /*4870*/  F2FP.BF16.F32.PACK_AB R54, R53, R38 ;  /* 0x000000263536723e */ /* 0x000fe200000010ff */
[----:B------:R-:W-:Y:S01]  /*4880*/  IMAD.MOV.U32 R53, RZ, RZ, R39 ;  /* 0x000000ffff357224 */ /* 0x000fe200078e0027 */
[----:B------:R-:W-:Y:S01]  /*4890*/  F2FP.BF16.F32.PACK_AB R51, R120, R35 ;  /* 0x000000237833723e */ /* 0x000fe200000010ff */
[----:B------:R-:W-:Y:S01]  /*48a0*/  IMAD.MOV.U32 R55, RZ, RZ, R36 ;  /* 0x000000ffff377224 */ /* 0x000fe200078e0024 */
[----:B------:R-:W-:Y:S02]  /*48b0*/  F2FP.BF16.F32.PACK_AB R52, R117, R112 ;  /* 0x000000707534723e */ /* 0x000fe400000010ff */
[----:B------:R-:W-:-:S07]  /*48c0*/  F2FP.BF16.F32.PACK_AB R50, R32, R115 ;  /* 0x000000732032723e */ /* 0x000fce00000010ff */
.L_x_1147:
[----:B------:R-:W-:Y:S05]  /*48d0*/  BSYNC B2 ;  /* 0x0000000000027941 */ /* 0x000fea0003800000 */
.L_x_1146:
        /* <DEDUP_REMOVED lines=12> */
.L_x_1145:
[----:B------:R-:W-:Y:S05]  /*49a0*/  BSYNC B1 ;  /* 0x0000000000017941 */ /* 0x000fea0003800000 */
.L_x_1144:
[----:B-1----:R-:W-:-:S04]  /*49b0*/  VIADD R34, R17, 0x60 ;  /* 0x0000006011227836 */ /* 0x002fc80000000000 */
[C---:B------:R-:W-:Y:S01]  /*49c0*/  IMAD.WIDE.U32 R90, R34.reuse, R92, R90 ;  /* 0x0000005c225a7225 */ /* 0x040fe200078e005a */
[----:B------:R-:W-:Y:S02]  /*49d0*/  ISETP.GE.OR P5, PT, R34, R96, P1 ;  /* 0x000000602200720c */ /* 0x000fe40000fa6670 */
[----:B------:R-:W-:-:S05]  /*49e0*/  SHF.R.S32.HI R33, RZ, 0x1f, R34 ;  /* 0x0000001fff217819 */ /* 0x000fca0000011422 */
[----:B------:R-:W-:-:S04]  /*49f0*/  IMAD R32, R33, R92, RZ ;  /* 0x0000005c21207224 */ /* 0x000fc800078e02ff */
[----:B------:R-:W-:Y:S02]  /*4a00*/  IMAD R93, R34, R93, R32 ;  /* 0x0000005d225d7224 */ /* 0x000fe400078e0220 */
[----:B------:R-:W-:Y:S05]  /*4a10*/  @P5 BRA `(.L_x_1132) ;  /* 0x0000000800585947 */ /* 0x000fea0003800000 */
[----:B------:R-:W2:Y:S01]  /*4a20*/  LDL R34, [R1+0x2c] ;  /* 0x00002c0001227983 */ /* 0x000ea20000100800 */
[----:B------:R-:W-:Y:S01]  /*4a30*/  IMAD.IADD R50, R91, 0x1, R93 ;  /* 0x000000015b327824 */ /* 0x000fe200078e025d */
[----:B------:R-:W-:Y:S01]  /*4a40*/  IADD3 R32, P5, P6, R62, R90, R31 ;  /* 0x0000005a3e207210 */ /* 0x000fe20007ebe01f */
[----:B------:R-:W-:Y:S01]  /*4a50*/  BSSY B1, `(.L_x_1148) ;  /* 0x000006c000017945 */ /* 0x000fe20003800000 */
[----:B------:R-:W-:Y:S02]  /*4a60*/  SEL R100, R69, R100, !P0 ;  /* 0x0000006445647207 */ /* 0x000fe40004000000 */
[----:B------:R-:W-:Y:S02]  /*4a70*/  IADD3.X R33, R83, R50, R5, P5, P6 ;  /* 0x0000003253217210 */ /* 0x000fe40002fec405 */
[----:B------:R-:W-:-:S04]  /*4a80*/  LEA R48, P5, R32, R86, 0x1 ;  /* 0x0000005620307211 */ /* 0x000fc800078a08ff */
[----:B------:R-:W-:Y:S02]  /*4a90*/  LEA.HI.X R49, R32, R87, R33, 0x1, P5 ;  /* 0x0000005720317211 */ /* 0x000fe400028f0c21 */
[----:B------:R-:W-:-:S04]  /*4aa0*/  SHF.R.S32.HI R33, RZ, 0x1f, R100 ;  /* 0x0000001fff217819 */ /* 0x000fc80000011464 */
[----:B------:R-:W-:-:S04]  /*4ab0*/  LEA.HI R33, R33, R100, RZ, 0x4 ;  /* 0x0000006421217211 */ /* 0x000fc800078f20ff */
[----:B------:R-:W-:-:S05]  /*4ac0*/  LEA.HI.SX32 R33, R33, R66, 0x1c ;  /* 0x0000004221217211 */ /* 0x000fca00078fe2ff */
[----:B------:R-:W-:-:S05]  /*4ad0*/  IMAD.SHL.U32 R51, R33, 0x8, RZ ;  /* 0x0000000821337824 */ /* 0x000fca00078e00ff */
[----:B------:R-:W-:-:S04]  /*4ae0*/  LOP3.LUT R33, R71, 0x38, R51, 0xf8, !PT ;  /* 0x0000003847217812 */ /* 0x000fc800078ef833 */
[----:B------:R-:W-:-:S05]  /*4af0*/  LOP3.LUT R33, R33, R68, RZ, 0x3c, !PT ;  /* 0x0000004421217212 */ /* 0x000fca00078e3cff */
[----:B--2---:R-:W-:Y:S02]  /*4b00*/  IMAD.IADD R35, R34, 0x1, R33 ;  /* 0x0000000122237824 */ /* 0x004fe400078e0221 */
        /* <DEDUP_REMOVED lines=12> */
[--C-:B------:R-:W-:Y:S02]  /*4bd0*/  SHF.R.U64 R100, R42, 0x10, R43.reuse ;  /* 0x000000102a647819 */ /* 0x100fe4000000122b */
[----:B------:R-:W-:-:S02]  /*4be0*/  SHF.R.U32.HI R94, RZ, 0x10, R43 ;  /* 0x00000010ff5e7819 */ /* 0x000fc4000001162b */
[--C-:B------:R-:W-:Y:S01]  /*4bf0*/  SHF.R.U64 R55, R46, 0x10, R47.reuse ;  /* 0x000000102e377819 */ /* 0x100fe2000000122f */
[----:B-1----:R-:W-:Y:S01]  /*4c00*/  IMAD.U32 R46, R35, 0x10000, RZ ;  /* 0x00010000232e7824 */ /* 0x002fe200078e00ff */
[----:B------:R-:W-:Y:S01]  /*4c10*/  SHF.R.U32.HI R54, RZ, 0x10, R47 ;  /* 0x00000010ff367819 */ /* 0x000fe2000001162f */
[----:B------:R-:W-:Y:S01]  /*4c20*/  IMAD.U32 R47, R37, 0x10000, RZ ;  /* 0x00010000252f7824 */ /* 0x000fe200078e00ff */
[----:B------:R-:W-:Y:S01]  /*4c30*/  SHF.R.U64 R93, R44, 0x10, R45 ;  /* 0x000000102c5d7819 */ /* 0x000fe2000000122d */
[----:B------:R-:W-:Y:S01]  /*4c40*/  IMAD.U32 R44, R33, 0x10000, RZ ;  /* 0x00010000212c7824 */ /* 0x000fe200078e00ff */
[----:B------:R-:W-:Y:S01]  /*4c50*/  LOP3.LUT R52, R37, 0xffff0000, RZ, 0xc0, !PT ;  /* 0xffff000025347812 */ /* 0x000fe200078ec0ff */
[----:B------:R-:W-:Y:S01]  /*4c60*/  IMAD.U32 R37, R107, 0x10000, RZ ;  /* 0x000100006b257824 */ /* 0x000fe200078e00ff */
[----:B------:R-:W-:Y:S01]  /*4c70*/  LOP3.LUT R43, R39, 0xffff0000, RZ, 0xc0, !PT ;  /* 0xffff0000272b7812 */ /* 0x000fe200078ec0ff */
[----:B------:R-:W-:Y:S01]  /*4c80*/  IMAD.U32 R39, R111, 0x10000, RZ ;  /* 0x000100006f277824 */ /* 0x000fe200078e00ff */
[----:B------:R-:W-:Y:S01]  /*4c90*/  PRMT R110, R110, 0x5410, R93 ;  /* 0x000054106e6e7816 */ /* 0x000fe2000000005d */
[C---:B------:R-:W-:Y:S01]  /*4ca0*/  FMUL.FTZ R93, R47.reuse, R37 ;  /* 0x000000252f5d7220 */ /* 0x040fe20000410000 */
[----:B------:R-:W-:Y:S01]  /*4cb0*/  PRMT R108, R108, 0x5410, R55 ;  /* 0x000054106c6c7816 */ /* 0x000fe20000000037 */
[-C--:B------:R-:W-:Y:S01]  /*4cc0*/  FMUL.FTZ R55, R47, R39.reuse ;  /* 0x000000272f377220 */ /* 0x080fe20000410000 */
[----:B------:R-:W-:Y:S01]  /*4cd0*/  PRMT R105, R105, 0x5410, R94 ;  /* 0x0000541069697816 */ /* 0x000fe2000000005e */
[C---:B------:R-:W-:Y:S01]  /*4ce0*/  FFMA.FTZ R39, R44.reuse, R39, R93 ;  /* 0x000000272c277223 */ /* 0x040fe2000001005d */
[----:B------:R-:W-:Y:S01]  /*4cf0*/  PRMT R109, R109, 0x5410, R54 ;  /* 0x000054106d6d7816 */ /* 0x000fe20000000036 */
[----:B------:R-:W-:Y:S01]  /*4d00*/  FFMA.FTZ R37, R44, R37, -R55 ;  /* 0x000000252c257223 */ /* 0x000fe20000010837 */
[----:B------:R-:W-:Y:S01]  /*4d10*/  LOP3.LUT R111, R111, 0xffff0000, RZ, 0xc0, !PT ;  /* 0xffff00006f6f7812 */ /* 0x000fe200078ec0ff */
[----:B------:R-:W-:Y:S01]  /*4d20*/  IMAD.U32 R44, R105, 0x10000, RZ ;  /* 0x00010000692c7824 */ /* 0x000fe200078e00ff */
[----:B------:R-:W-:Y:S01]  /*4d30*/  LOP3.LUT R107, R107, 0xffff0000, RZ, 0xc0, !PT ;  /* 0xffff00006b6b7812 */ /* 0x000fe200078ec0ff */
[----:B------:R-:W-:Y:S01]  /*4d40*/  IMAD.U32 R47, R109, 0x10000, RZ ;  /* 0x000100006d2f7824 */ /* 0x000fe200078e00ff */
[----:B------:R-:W-:Y:S01]  /*4d50*/  SHF.R.U64 R95, R40, 0x10, R41 ;  /* 0x00000010285f7819 */ /* 0x000fe20000001229 */
[C---:B------:R-:W-:Y:S01]  /*4d60*/  FMUL.FTZ R54, R52.reuse, R111 ;  /* 0x0000006f34367220 */ /* 0x040fe20000410000 */
[----:B------:R-:W-:Y:S01]  /*4d70*/  LOP3.LUT R45, R33, 0xffff0000, RZ, 0xc0, !PT ;  /* 0xffff0000212d7812 */ /* 0x000fe200078ec0ff */
[-C--:B------:R-:W-:Y:S01]  /*4d80*/  FMUL.FTZ R92, R53, R44.reuse ;  /* 0x0000002c355c7220 */ /* 0x080fe20000410000 */
[----:B------:R-:W-:Y:S01]  /*4d90*/  LOP3.LUT R109, R109, 0xffff0000, RZ, 0xc0, !PT ;  /* 0xffff00006d6d7812 */ /* 0x000fe200078ec0ff */
[----:B------:R-:W-:Y:S01]  /*4da0*/  FMUL.FTZ R52, R52, R107 ;  /* 0x0000006b34347220 */ /* 0x000fe20000410000 */
[----:B------:R-:W-:Y:S01]  /*4db0*/  PRMT R106, R106, 0x5410, R95 ;  /* 0x000054106a6a7816 */ /* 0x000fe2000000005f */
[-C--:B------:R-:W-:Y:S01]  /*4dc0*/  FMUL.FTZ R55, R53, R47.reuse ;  /* 0x0000002f35377220 */ /* 0x080fe20000410000 */
[----:B------:R-:W-:Y:S01]  /*4dd0*/  LOP3.LUT R42, R35, 0xffff0000, RZ, 0xc0, !PT ;  /* 0xffff0000232a7812 */ /* 0x000fe200078ec0ff */
[C---:B------:R-:W-:Y:S01]  /*4de0*/  FFMA.FTZ R92, R46.reuse, R47, R92 ;  /* 0x0000002f2e5c7223 */ /* 0x040fe2000001005c */
[----:B------:R-:W-:Y:S01]  /*4df0*/  LOP3.LUT R105, R105, 0xffff0000, RZ, 0xc0, !PT ;  /* 0xffff000069697812 */ /* 0x000fe200078ec0ff */
[C---:B------:R-:W-:Y:S01]  /*4e00*/  FFMA.FTZ R54, R45.reuse, R107, -R54 ;  /* 0x0000006b2d367223 */ /* 0x040fe20000010836 */
[----:B------:R-:W-:Y:S01]  /*4e10*/  FFMA.FTZ R52, R45, R111, R52 ;  /* 0x0000006f2d347223 */ /* 0x000fe20000010034 */
[----:B------:R-:W-:Y:S01]  /*4e20*/  FFMA.FTZ R55, R46, R44, -R55 ;  /* 0x0000002c2e377223 */ /* 0x000fe20000010837 */
[----:B------:R-:W-:Y:S01]  /*4e30*/  FMUL.FTZ R47, R43, R109 ;  /* 0x0000006d2b2f7220 */ /* 0x000fe20000410000 */
[----:B------:R-:W-:-:S02]  /*4e40*/  IMAD.U32 R41, R36, 0x10000, RZ ;  /* 0x0001000024297824 */ /* 0x000fc400078e00ff */
[-C--:B------:R-:W-:Y:S01]  /*4e50*/  FMUL.FTZ R93, R43, R105.reuse ;  /* 0x000000692b5d7220 */ /* 0x080fe20000410000 */
[----:B------:R-:W-:Y:S02]  /*4e60*/  IMAD.U32 R44, R106, 0x10000, RZ ;  /* 0x000100006a2c7824 */ /* 0x000fe400078e00ff */
[----:B------:R-:W-:Y:S01]  /*4e70*/  FFMA.FTZ R94, R42, R105, -R47 ;  /* 0x000000692a5e7223 */ /* 0x000fe2000001082f */
[----:B------:R-:W-:Y:S01]  /*4e80*/  IMAD.U32 R45, R110, 0x10000, RZ ;  /* 0x000100006e2d7824 */ /* 0x000fe200078e00ff */
[----:B------:R-:W-:Y:S01]  /*4e90*/  LOP3.LUT R36, R36, 0xffff0000, RZ, 0xc0, !PT ;  /* 0xffff000024247812 */ /* 0x000fe200078ec0ff */
[----:B------:R-:W-:Y:S01]  /*4ea0*/  IMAD.U32 R40, R32, 0x10000, RZ ;  /* 0x0001000020287824 */ /* 0x000fe200078e00ff */
[----:B------:R-:W-:Y:S01]  /*4eb0*/  LOP3.LUT R47, R110, 0xffff0000, RZ, 0xc0, !PT ;  /* 0xffff00006e2f7812 */ /* 0x000fe200078ec0ff */
[CC--:B------:R-:W-:Y:S01]  /*4ec0*/  FMUL.FTZ R53, R41.reuse, R45.reuse ;  /* 0x0000002d29357220 */ /* 0x0c0fe20000410000 */
[----:B------:R-:W-:Y:S01]  /*4ed0*/  LOP3.LUT R43, R106, 0xffff0000, RZ, 0xc0, !PT ;  /* 0xffff00006a2b7812 */ /* 0x000fe200078ec0ff */
[-C--:B------:R-:W-:Y:S01]  /*4ee0*/  FMUL.FTZ R46, R41, R44.reuse ;  /* 0x0000002c292e7220 */ /* 0x080fe20000410000 */
[----:B------:R-:W-:Y:S01]  /*4ef0*/  PRMT R103, R103, 0x5410, R100 ;  /* 0x0000541067677816 */ /* 0x000fe20000000064 */
[----:B------:R-:W-:Y:S01]  /*4f00*/  IMAD.U32 R33, R34, 0x10000, RZ ;  /* 0x0001000022217824 */ /* 0x000fe200078e00ff */
[----:B------:R-:W-:Y:S01]  /*4f10*/  LOP3.LUT R32, R32, 0xffff0000, RZ, 0xc0, !PT ;  /* 0xffff000020207812 */ /* 0x000fe200078ec0ff */
[----:B------:R-:W-:Y:S01]  /*4f20*/  FFMA.FTZ R53, R40, R44, -R53 ;  /* 0x0000002c28357223 */ /* 0x000fe20000010835 */
[----:B------:R-:W-:Y:S01]  /*4f30*/  LOP3.LUT R35, R34, 0xffff0000, RZ, 0xc0, !PT ;  /* 0xffff000022237812 */ /* 0x000fe200078ec0ff */
[----:B------:R-:W-:Y:S01]  /*4f40*/  FFMA.FTZ R46, R40, R45, R46 ;  /* 0x0000002d282e7223 */ /* 0x000fe2000001002e */
[----:B------:R-:W-:-:S02]  /*4f50*/  IMAD.U32 R34, R38, 0x10000, RZ ;  /* 0x0001000026227824 */ /* 0x000fc400078e00ff */
[C---:B------:R-:W-:Y:S01]  /*4f60*/  FMUL.FTZ R41, R36.reuse, R47 ;  /* 0x0000002f24297220 */ /* 0x040fe20000410000 */
[----:B------:R-:W-:Y:S01]  /*4f70*/  FMUL.FTZ R45, R36, R43 ;  /* 0x0000002b242d7220 */ /* 0x000fe20000410000 */
[----:B------:R-:W-:Y:S01]  /*4f80*/  IMAD.U32 R40, R108, 0x10000, RZ ;  /* 0x000100006c287824 */ /* 0x000fe200078e00ff */
[----:B------:R-:W-:Y:S01]  /*4f90*/  LOP3.LUT R38, R38, 0xffff0000, RZ, 0xc0, !PT ;  /* 0xffff000026267812 */ /* 0x000fe200078ec0ff */
[C---:B------:R-:W-:Y:S01]  /*4fa0*/  IMAD.U32 R36, R103.reuse, 0x10000, RZ ;  /* 0x0001000067247824 */ /* 0x040fe200078e00ff */
[----:B------:R-:W-:Y:S01]  /*4fb0*/  LOP3.LUT R108, R108, 0xffff0000, RZ, 0xc0, !PT ;  /* 0xffff00006c6c7812 */ /* 0x000fe200078ec0ff */
[----:B------:R-:W-:Y:S01]  /*4fc0*/  FFMA.FTZ R93, R42, R109, R93 ;  /* 0x0000006d2a5d7223 */ /* 0x000fe2000001005d */
[----:B------:R-:W-:Y:S01]  /*4fd0*/  LOP3.LUT R103, R103, 0xffff0000, RZ, 0xc0, !PT ;  /* 0xffff000067677812 */ /* 0x000fe200078ec0ff */
[C---:B------:R-:W-:Y:S01]  /*4fe0*/  FFMA.FTZ R42, R32.reuse, R43, -R41 ;  /* 0x0000002b202a7223 */ /* 0x040fe20000010829 */
[----:B------:R-:W-:Y:S01]  /*4ff0*/  FFMA.FTZ R45, R32, R47, R45 ;  /* 0x0000002f202d7223 */ /* 0x000fe2000001002d */
[C---:B------:R-:W-:Y:S01]  /*5000*/  FMUL.FTZ R32, R34.reuse, R40 ;  /* 0x0000002822207220 */ /* 0x040fe20000410000 */
[----:B------:R-:W-:Y:S01]  /*5010*/  FMUL.FTZ R41, R34, R36 ;  /* 0x0000002422297220 */ /* 0x000fe20000410000 */
        /* <DEDUP_REMOVED lines=9> */
[----:B------:R-:W-:Y:S01]  /*50b0*/  F2FP.BF16.F32.PACK_AB R34, R103, R32 ;  /* 0x000000206722723e */ /* 0x000fe200000010ff */
[----:B------:R-:W-:Y:S01]  /*50c0*/  IMAD.MOV.U32 R32, RZ, RZ, R42 ;  /* 0x000000ffff207224 */ /* 0x000fe200078e002a */
[----:B------:R-:W-:Y:S02]  /*50d0*/  F2FP.BF16.F32.PACK_AB R35, R94, R55 ;  /* 0x000000375e23723e */ /* 0x000fe400000010ff */
[----:B------:R-:W-:Y:S02]  /*50e0*/  F2FP.BF16.F32.PACK_AB R39, R93, R92 ;  /* 0x0000005c5d27723e */ /* 0x000fe400000010ff */
[----:B------:R-:W-:-:S02]  /*50f0*/  F2FP.BF16.F32.PACK_AB R36, R45, R46 ;  /* 0x0000002e2d24723e */ /* 0x000fc400000010ff */
[----:B------:R-:W-:-:S07]  /*5100*/  F2FP.BF16.F32.PACK_AB R38, R108, R41 ;  /* 0x000000296c26723e */ /* 0x000fce00000010ff */
.L_x_1149:
[----:B------:R-:W-:Y:S05]  /*5110*/  BSYNC B1 ;  /* 0x0000000000017941 */ /* 0x000fea0003800000 */
.L_x_1148:
[----:B-1----:R1:W-:Y:S01]  /*5120*/  STG.E.128 desc[UR38][R48.64], R32 ;  /* 0x0000002030007986 */ /* 0x0023e2000c101d26 */
[----:B------:R-:W-:-:S13]  /*5130*/  ISETP.GE.AND P4, PT, R51, R98, PT ;  /* 0x000000623300720c */ /* 0x000fda0003f86270 */
[----:B------:R-:W-:Y:S05]  /*5140*/  @P4 BRA `(.L_x_1132) ;  /* 0x00000000008c4947 */ /* 0x000fea0003800000 */
[--C-:B-1----:R-:W-:Y:S02]  /*5150*/  SHF.R.S32.HI R32, RZ, 0x1f, R51.reuse ;  /* 0x0000001fff207819 */ /* 0x102fe40000011433 */
[----:B------:R-:W-:-:S04]  /*5160*/  IADD3 R51, P4, P5, R62, R90, R51 ;  /* 0x0000005a3e337210 */ /* 0x000fc80007d9e033 */
[----:B------:R-:W-:Y:S02]  /*5170*/  IADD3.X R50, R83, R50, R32, P4, P5 ;  /* 0x0000003253327210 */ /* 0x000fe400027ea420 */
[----:B------:R-:W-:-:S04]  /*5180*/  LEA R86, P4, R51, R86, 0x1 ;  /* 0x0000005633567211 */ /* 0x000fc800078808ff */
[----:B------:R-:W-:-:S05]  /*5190*/  LEA.HI.X R87, R51, R87, R50, 0x1, P4 ;  /* 0x0000005733577211 */ /* 0x000fca00020f0c32 */
[----:B--2---:R1:W-:Y:S01]  /*51a0*/  STG.E.128 desc[UR38][R86.64], R36 ;  /* 0x0000002456007986 */ /* 0x0043e2000c101d26 */
[----:B------:R-:W-:Y:S05]  /*51b0*/  BRA `(.L_x_1132) ;  /* 0x0000000000707947 */ /* 0x000fea0003800000 */
.L_x_1115:
[----:B------:R-:W-:-:S06]  /*51c0*/  UISETP.NE.AND UP0, UPT, UR37, 0x3, UPT ;  /* 0x000000032500788c */ /* 0x000fcc000bf05270 */
[----:B------:R-:W-:-:S13]  /*51d0*/  PLOP3.LUT P3, PT, PT, PT, UP0, 0x80, 0x0 ;  /* 0x000000000000781c */ /* 0x000fda0003f6f008 */
[----:B------:R-:W-:Y:S05]  /*51e0*/  @!P3 BRA `(.L_x_1150) ;  /* 0x000000000004b947 */ /* 0x000fea0003800000 */
[----:B------:R-:W-:Y:S01]  /*51f0*/  BPT.TRAP 0x1 ;  /* 0x000000040000795c */ /* 0x000fe20000300000 */
.L_x_1150:
[----:B------:R-:W2:Y:S01]  /*5200*/  LDL R32, [R1+0x10] ;  /* 0x0000100001207983 */ /* 0x000ea20000100800 */
[----:B------:R-:W-:Y:S01]  /*5210*/  IMAD R85, R18, 0x8, R2 ;  /* 0x0000000812557824 */ /* 0x000fe200078e0202 */
[----:B------:R-:W-:Y:S01]  /*5220*/  BSSY B1, `(.L_x_1151) ;  /* 0x0000006000017945 */ /* 0x000fe20003800000 */
[----:B------:R-:W-:-:S05]  /*5230*/  IMAD R96, R25, -0x80, R30 ;  /* 0xffffff8019607824 */ /* 0x000fca00078e021e */
[----:B------:R-:W-:Y:S02]  /*5240*/  VIMNMX R96, R96, 0x80, PT ;  /* 0x0000008060607848 */ /* 0x000fe40003fe0100 */
[----:B--2---:R-:W-:-:S04]  /*5250*/  SHF.L.U32 R97, R32, 0x1f, RZ ;  /* 0x0000001f20617819 */ /* 0x004fc800000006ff */
[----:B------:R-:W0:Y:S02]  /*5260*/  SYNCS.PHASECHK.TRANS64.TRYWAIT P4, [R85+URZ+0x16890], R97 ;  /* 0x01689061550075a7 */ /* 0x000e24000808017f */
[----:B0-----:R-:W-:Y:S05]  /*5270*/  @!P4 BRA `(.L_x_1152) ;  /* 0x000001700004c947 */ /* 0x001fea0003800000 */
.L_x_1432:
[----:B------:R-:W-:Y:S05]  /*5280*/  BSYNC B1 ;  /* 0x0000000000017941 */ /* 0x000fea0003800000 */
.L_x_1151:
[----:B------:R-:W-:Y:S01]  /*5290*/  ISETP.GE.AND P4, PT, R17, R96, PT ;  /* 0x000000601100720c */ /* 0x000fe20003f86270 */
[----:B------:R-:W-:-:S12]  /*52a0*/  BSSY B1, `(.L_x_1153) ;  /* 0x0000006000017945 */ /* 0x000fd80003800000 */
[----:B------:R-:W-:Y:S05]  /*52b0*/  @P4 BRA `(.L_x_1154) ;  /* 0x0000000000104947 */ /* 0x000fea0003800000 */
[----:B------:R-:W1:Y:S04]  /*52c0*/  @!P1 LDS.128 R32, [R89+0xe000] ;  /* 0x00e0000059209984 */ /* 0x000e680000000c00 */
[----:B------:R-:W2:Y:S04]  /*52d0*/  @!P2 LDS.128 R36, [R88+0xe000] ;  /* 0x00e000005824a984 */ /* 0x000ea80000000c00 */
[----:B-1----:R1:W-:Y:S04]  /*52e0*/  @!P1 STG.E.128 desc[UR38][R42.64], R32 ;  /* 0x000000202a009986 */ /* 0x0023e8000c101d26 */
[----:B--2---:R1:W-:Y:S02]  /*52f0*/  @!P2 STG.E.128 desc[UR38][R42.64+0x40], R36 ;  /* 0x000040242a00a986 */ /* 0x0043e4000c101d26 */
.L_x_1154:
[----:B------:R-:W-:Y:S05]  /*5300*/  BSYNC B1 ;  /* 0x0000000000017941 */ /* 0x000fea0003800000 */
.L_x_1153:
[----:B-1----:R-:W-:-:S05]  /*5310*/  VIADD R32, R17, 0x60 ;  /* 0x0000006011207836 */ /* 0x002fca0000000000 */
[----:B------:R-:W-:-:S13]  /*5320*/  ISETP.GE.AND P4, PT, R32, R96, PT ;  /* 0x000000602000720c */ /* 0x000fda0003f86270 */
[----:B------:R-:W-:Y:S05]  /*5330*/  @P4 BRA `(.L_x_1132) ;  /* 0x0000000000104947 */ /* 0x000fea0003800000 */
[----:B------:R-:W1:Y:S04]  /*5340*/  @!P1 LDS.128 R32, [R89+0x11000] ;  /* 0x0110000059209984 */ /* 0x000e680000000c00 */
[----:B------:R-:W2:Y:S04]  /*5350*/  @!P2 LDS.128 R36, [R88+0x11000] ;  /* 0x011000005824a984 */ /* 0x000ea80000000c00 */
[----:B-1----:R1:W-:Y:S04]  /*5360*/  @!P1 STG.E.128 desc[UR38][R40.64], R32 ;  /* 0x0000002028009986 */ /* 0x0023e8000c101d26 */
[----:B--2---:R1:W-:Y:S02]  /*5370*/  @!P2 STG.E.128 desc[UR38][R40.64+0x40], R36 ;  /* 0x000040242800a986 */ /* 0x0043e4000c101d26 */
.L_x_1132:
[----:B------:R-:W-:Y:S05]  /*5380*/  BSYNC B0 ;  /* 0x0000000000007941 */ /* 0x000fea0003800000 */
.L_x_1114:
[----:B-1234-:R-:W1:Y:S01]  /*5390*/  S2R R32, SR_TID.X ;  /* 0x0000000000207919 */ /* 0x01ee620000002100 */
        /* <DEDUP_REMOVED lines=16> */
.L_x_1156:
[----:B------:R-:W-:Y:S05]  /*54a0*/  BSYNC B0 ;  /* 0x0000000000007941 */ /* 0x000fea0003800000 */
.L_x_1155:
[----:B------:R-:W2:Y:S01]  /*54b0*/  SYNCS.PHASECHK.TRANS64.TRYWAIT P3, [R85+URZ+0x168b0], R97 ;  /* 0x0168b061550075a7 */ /* 0x000ea2000806017f */
[----:B------:R-:W-:Y:S01]  /*54c0*/  ULDC UR40, c[0x0][0x2e4] ;  /* 0x0000b90000287ab9 */ /* 0x000fe20000000800 */
[----:B------:R-:W-:Y:S01]  /*54d0*/  ULDC.64 UR44, c[0x0][0x318] ;  /* 0x0000c600002c7ab9 */ /* 0x000fe20000000a00 */
[----:B------:R-:W-:Y:S01]  /*54e0*/  ULDC.64 UR42, c[0x0][0x308] ;  /* 0x0000c200002a7ab9 */ /* 0x000fe20000000a00 */
[----:B------:R-:W-:Y:S01]  /*54f0*/  BSSY B0, `(.L_x_1157) ;  /* 0x0000003000007945 */ /* 0x000fe20003800000 */
[----:B------:R-:W-:-:S03]  /*5500*/  IMAD.WIDE R36, R25, 0x80, R10 ;  /* 0x0000008019247825 */ /* 0x000fc600078e020a */
[----:B--2---:R-:W-:Y:S05]  /*5510*/  @!P3 BRA `(.L_x_1158) ;  /* 0x0000016c0070b947 */ /* 0x004fea0003800000 */
.L_x_1433:
[----:B------:R-:W-:Y:S05]  /*5520*/  BSYNC B0 ;  /* 0x0000000000007941 */ /* 0x000fea0003800000 */
.L_x_1157:
        /* <DEDUP_REMOVED lines=17> */
.L_x_1160:
[----:B------:R-:W-:Y:S05]  /*5640*/  BSYNC B0 ;  /* 0x0000000000007941 */ /* 0x000fea0003800000 */
.L_x_1159:
        /* <DEDUP_REMOVED lines=20> */
.L_x_1162:
[----:B------:R-:W-:Y:S05]  /*5790*/  BSYNC B0 ;  /* 0x0000000000007941 */ /* 0x000fea0003800000 */
.L_x_1161:
[----:B-1----:R-:W3:Y:S01]  /*57a0*/  LDL.LU R33, [R1+0x10] ;  /* 0x0000100001217983 */ /* 0x002ee20000300800 */
[----:B------:R-:W-:Y:S01]  /*57b0*/  VIADD R18, R18, 0x1 ;  /* 0x0000000112127836 */ /* 0x000fe20000000000 */
[----:B------:R-:W-:Y:S01]  /*57c0*/  LOP3.LUT P5, RZ, R22, 0x2, RZ, 0xc0, !PT ;  /* 0x0000000216ff7812 */ /* 0x000fe200078ac0ff */
        /* <DEDUP_REMOVED lines=10> */
[----:B------:R-:W-:Y:S02]  /*5870*/  SEL R32, RZ, 0x1, P3 ;  /* 0x00000001ff207807 */ /* 0x000fe40001800000 */
[----:B------:R-:W-:Y:S01]  /*5880*/  SEL R18, R18, RZ, P3 ;  /* 0x000000ff12127207 */ /* 0x000fe20001800000 */
[----:B------:R0:W-:Y:S01]  /*5890*/  @!P4 SYNCS.ARRIVE.TRANS64.RED.A1T0 RZ, [R85+URZ], RZ ;  /* 0x000000ff55ffc9a7 */ /* 0x0001e2000810043f */
[----:B---3--:R-:W-:-:S05]  /*58a0*/  LOP3.LUT R33, R33, R32, RZ, 0x3c, !PT ;  /* 0x0000002021217212 */ /* 0x008fca00078e3cff */
[----:B------:R0:W-:Y:S01]  /*58b0*/  STL [R1+0x10], R33 ;  /* 0x0000102101007387 */ /* 0x0001e20000100800 */
[----:B------:R-:W-:Y:S05]  /*58c0*/  @P5 BRA `(.L_x_1163) ;  /* 0xffffffc800b45947 */ /* 0x000fea000383ffff */
[----:B0-----:R-:W0:Y:S01]  /*58d0*/  S2R R33, SR_TID.X ;  /* 0x0000000000217919 */ /* 0x001e220000002100 */
[----:B------:R-:W-:Y:S02]  /*58e0*/  PLOP3.LUT P0, PT, PT, PT, PT, 0x8, 0x0 ;  /* 0x000000000000781c */ /* 0x000fe40003f0e170 */
[----:B0-----:R-:W-:-:S04]  /*58f0*/  SHF.R.U32.HI R33, RZ, 0x7, R33 ;  /* 0x00000007ff217819 */ /* 0x001fc80000011621 */
[----:B------:R-:W-:-:S13]  /*5900*/  ISETP.NE.AND P5, PT, R33, 0x1, PT ;  /* 0x000000012100780c */ /* 0x000fda0003fa5270 */
[----:B------:R-:W-:Y:S06]  /*5910*/  @!P5 BAR.ARV 0x9, 0x100 ;  /* 0x024400000000db1d */ /* 0x000fec0000002000 */
.L_x_1109:
[----:B------:R-:W1:Y:S02]  /*5920*/  LDC.64 R4, c[0x0][0x9e0] ;  /* 0x00027800ff047b82 */ /* 0x000e640000000a00 */
[----:B-1----:R-:W-:Y:S01]  /*5930*/  ISETP.GE.AND P1, PT, R5, 0x1, PT ;  /* 0x000000010500780c */ /* 0x002fe20003f26270 */
[----:B------:R-:W-:-:S12]  /*5940*/  @P0 BRA `(.L_x_1164) ;  /* 0x00000000000c0947 */ /* 0x000fd80003800000 */
[----:B------:R-:W1:Y:S01]  /*5950*/  FENCE.VIEW.ASYNC.G ;  /* 0x00000000000073c6 */ /* 0x000e620000000100 */
[----:B------:R-:W-:Y:S05]  /*5960*/  WARPSYNC.ALL ;  /* 0x0000000000007948 */ /* 0x000fea0003800000 */
[----:B-1----:R-:W-:Y:S06]  /*5970*/  BAR.ARV 0xc, 0x1a0 ;  /* 0x0306800000007b1d */ /* 0x002fec0000002000 */
.L_x_1164:
[----:B------:R-:W-:Y:S01]  /*5980*/  IMAD.IADD R0, R29, 0x1, R4 ;  /* 0x000000011d007824 */ /* 0x000fe200078e0204 */
[----:B------:R-:W-:Y:S06]  /*5990*/  @!P1 BRA `(.L_x_1165) ;  /* 0x0000000000489947 */ /* 0x000fec0003800000 */
        /* <DEDUP_REMOVED lines=11> */
.L_x_1167:
[----:B------:R-:W-:-:S13]  /*5a50*/  ISETP.NE.AND P0, PT, R5, 0x1, PT ;  /* 0x000000010500780c */ /* 0x000fda0003f05270 */
[----:B------:R-:W1:Y:S02]  /*5a60*/  @P0 LDC.64 R6, c[0x0][0x9e8] ;  /* 0x00027a00ff060b82 */ /* 0x000e640000000a00 */
[----:B-1----:R-:W-:-:S05]  /*5a70*/  @P0 IMAD.HI.U32 R4, R3, R6, RZ ;  /* 0x0000000603040227 */ /* 0x002fca00078e00ff */
[----:B------:R-:W-:-:S07]  /*5a80*/  @P0 SHF.R.U32.HI R3, RZ, R7, R4 ;  /* 0x00000007ff030219 */ /* 0x000fce0000011604 */
.L_x_1168:
[----:B------:R-:W-:Y:S05]  /*5a90*/  BSYNC B0 ;  /* 0x0000000000007941 */ /* 0x000fea0003800000 */
.L_x_1166:
[----:B------:R-:W-:-:S05]  /*5aa0*/  IMAD R3, R3, R5, R5 ;  /* 0x0000000503037224 */ /* 0x000fca00078e0205 */
[----:B------:R-:W-:-:S07]  /*5ab0*/  VIMNMX R0, R0, R3, PT ;  /* 0x0000000300007248 */ /* 0x000fce0003fe0100 */
.L_x_1165:
[----:B------:R-:W-:Y:S01]  /*5ac0*/  VIADD R0, R0, 0x7f ;  /* 0x0000007f00007836 */ /* 0x000fe20000000000 */
[----:B------:R-:W-:-:S04]  /*5ad0*/  ULDC UR4, c[0x0][0x9dc] ;  /* 0x0002770000047ab9 */ /* 0x000fc80000000800 */
[----:B------:R-:W-:-:S04]  /*5ae0*/  SHF.R.S32.HI R3, RZ, 0x1f, R0 ;  /* 0x0000001fff037819 */ /* 0x000fc80000011400 */
[----:B------:R-:W-:Y:S01]  /*5af0*/  LEA.HI R3, R3, R0, RZ, 0x7 ;  /* 0x0000000003037211 */ /* 0x000fe200078f38ff */
[----:B------:R-:W-:-:S03]  /*5b00*/  VIADD R0, R27, -UR4 ;  /* 0x800000041b007c36 */ /* 0x000fc60008000000 */
        /* <DEDUP_REMOVED lines=13> */
.L_x_1171:
[----:B------:R-:W-:-:S13]  /*5be0*/  ISETP.NE.AND P0, PT, R5, 0x1, PT ;  /* 0x000000010500780c */ /* 0x000fda0003f05270 */
[----:B------:R-:W1:Y:S02]  /*5bf0*/  @P0 LDC.64 R6, c[0x0][0x9e8] ;  /* 0x00027a00ff060b82 */ /* 0x000e640000000a00 */
[----:B-1----:R-:W-:-:S05]  /*5c00*/  @P0 IMAD.HI.U32 R6, R27, R6, RZ ;  /* 0x000000061b060227 */ /* 0x002fca00078e00ff */
[----:B------:R-:W-:-:S07]  /*5c10*/  @P0 SHF.R.U32.HI R27, RZ, R7, R6 ;  /* 0x00000007ff1b0219 */ /* 0x000fce0000011606 */
.L_x_1172:
[----:B------:R-:W-:Y:S05]  /*5c20*/  BSYNC B0 ;  /* 0x0000000000007941 */ /* 0x000fea0003800000 */
.L_x_1170:
[----:B------:R-:W-:-:S05]  /*5c30*/  IMAD R27, R27, R5, RZ ;  /* 0x000000051b1b7224 */ /* 0x000fca00078e02ff */
[----:B------:R-:W-:-:S07]  /*5c40*/  VIMNMX R0, R0, R27, !PT ;  /* 0x0000001b00007248 */ /* 0x000fce0007fe0100 */
.L_x_1169:
[----:B------:R-:W-:Y:S01]  /*5c50*/  SHF.R.S32.HI R3, RZ, 0x1f, R0 ;  /* 0x0000001fff037819 */ /* 0x000fe20000011400 */
[----:B------:R-:W-:Y:S01]  /*5c60*/  IMAD.MOV.U32 R21, RZ, RZ, RZ ;  /* 0x000000ffff157224 */ /* 0x000fe200078e00ff */
[----:B------:R-:W-:Y:S02]  /*5c70*/  PLOP3.LUT P0, PT, PT, PT, PT, 0x80, 0x0 ;  /* 0x000000000000781c */ /* 0x000fe40003f0f070 */
[----:B------:R-:W-:Y:S02]  /*5c80*/  CS2R R28, SRZ ;  /* 0x00000000001c7805 */ /* 0x000fe4000001ff00 */
[----:B------:R-:W-:Y:S02]  /*5c90*/  LEA.HI R3, R3, R0, RZ, 0x7 ;  /* 0x0000000003037211 */ /* 0x000fe400078f38ff */
[----:B0-----:R-:W-:Y:S01]  /*5ca0*/  CS2R R14, SRZ ;  /* 0x00000000000e7805 */ /* 0x001fe2000001ff00 */
[----:B------:R-:W-:Y:S01]  /*5cb0*/  IMAD.MOV.U32 R118, RZ, RZ, RZ ;  /* 0x000000ffff767224 */ /* 0x000fe200078e00ff */
[----:B------:R-:W-:-:S02]  /*5cc0*/  CS2R R114, SRZ ;  /* 0x0000000000727805 */ /* 0x000fc4000001ff00 */
[----:B------:R-:W-:Y:S02]  /*5cd0*/  SHF.R.S32.HI R3, RZ, 0x7, R3 ;  /* 0x00000007ff037819 */ /* 0x000fe40000011403 */
[----:B------:R-:W-:Y:S02]  /*5ce0*/  CS2R R112, SRZ ;  /* 0x0000000000707805 */ /* 0x000fe4000001ff00 */
[----:B------:R-:W-:Y:S02]  /*5cf0*/  CS2R R110, SRZ ;  /* 0x00000000006e7805 */ /* 0x000fe4000001ff00 */
[----:B------:R-:W-:Y:S02]  /*5d00*/  CS2R R108, SRZ ;  /* 0x00000000006c7805 */ /* 0x000fe4000001ff00 */
[----:B------:R-:W-:Y:S02]  /*5d10*/  VIMNMX R4, RZ, R3, !PT ;  /* 0x00000003ff047248 */ /* 0x000fe40007fe0100 */
[----:B------:R-:W-:-:S02]  /*5d20*/  CS2R R106, SRZ ;  /* 0x00000000006a7805 */ /* 0x000fc4000001ff00 */
[----:B------:R-:W-:Y:S02]  /*5d30*/  CS2R R104, SRZ ;  /* 0x0000000000687805 */ /* 0x000fe4000001ff00 */
[----:B------:R-:W-:Y:S02]  /*5d40*/  CS2R R102, SRZ ;  /* 0x0000000000667805 */ /* 0x000fe4000001ff00 */
[----:B------:R-:W-:Y:S01]  /*5d50*/  ISETP.GT.AND P1, PT, R88, R4, PT ;  /* 0x000000045800720c */ /* 0x000fe20003f24270 */
[----:B------:R0:W-:Y:S01]  /*5d60*/  STL [R1+0x24], R4 ;  /* 0x0000240401007387 */ /* 0x0001e20000100800 */
[----:B------:R-:W-:Y:S02]  /*5d70*/  CS2R R100, SRZ ;  /* 0x0000000000647805 */ /* 0x000fe4000001ff00 */
[----:B------:R-:W-:Y:S02]  /*5d80*/  CS2R R98, SRZ ;  /* 0x0000000000627805 */ /* 0x000fe4000001ff00 */
[----:B------:R-:W-:-:S02]  /*5d90*/  CS2R R96, SRZ ;  /* 0x0000000000607805 */ /* 0x000fc4000001ff00 */
[----:B------:R-:W-:Y:S01]  /*5da0*/  CS2R R6, SRZ ;  /* 0x0000000000067805 */ /* 0x000fe2000001ff00 */
[----:B------:R-:W-:Y:S01]  /*5db0*/  IMAD.MOV.U32 R94, RZ, RZ, RZ ;  /* 0x000000ffff5e7224 */ /* 0x000fe200078e00ff */
[----:B------:R-:W-:Y:S01]  /*5dc0*/  CS2R R90, SRZ ;  /* 0x00000000005a7805 */ /* 0x000fe2000001ff00 */
[----:B------:R-:W-:Y:S02]  /*5dd0*/  IMAD.MOV.U32 R3, RZ, RZ, RZ ;  /* 0x000000ffff037224 */ /* 0x000fe400078e00ff */
[----:B------:R-:W-:Y:S02]  /*5de0*/  IMAD.MOV.U32 R89, RZ, RZ, RZ ;  /* 0x000000ffff597224 */ /* 0x000fe400078e00ff */
[----:B------:R-:W-:Y:S01]  /*5df0*/  IMAD.MOV.U32 R26, RZ, RZ, RZ ;  /* 0x000000ffff1a7224 */ /* 0x000fe200078e00ff */
[----:B0-----:R-:W-:Y:S06]  /*5e00*/  @!P1 BRA `(.L_x_1173) ;  /* 0x000000f400089947 */ /* 0x001fec0003800000 */
[----:B------:R-:W0:Y:S01]  /*5e10*/  S2R R4, SR_TID.X ;  /* 0x0000000000047919 */ /* 0x000e220000002100 */
[----:B------:R-:W-:Y:S01]  /*5e20*/  UMOV UR4, 0xffffffff ;  /* 0xffffffff00047882 */ /* 0x000fe20000000000 */
[----:B0-----:R-:W-:-:S05]  /*5e30*/  VIADD R4, R4, 0xffffff80 ;  /* 0xffffff8004047836 */ /* 0x001fca0000000000 */
[----:B------:R-:W-:-:S04]  /*5e40*/  SHF.R.S32.HI R40, RZ, 0x1f, R4 ;  /* 0x0000001fff287819 */ /* 0x000fc80000011404 */
[----:B------:R-:W-:-:S04]  /*5e50*/  LEA.HI R40, R40, R4, RZ, 0x7 ;  /* 0x0000000428287211 */ /* 0x000fc800078f38ff */
[----:B------:R-:W-:Y:S01]  /*5e60*/  SHF.R.S32.HI R24, RZ, 0x7, R40 ;  /* 0x00000007ff187819 */ /* 0x000fe20000011428 */
[----:B------:R-:W-:Y:S06]  /*5e70*/  BRA.DIV UR4, `(.L_x_1174) ;  /* 0x00000166042c7947 */ /* 0x000fec000b800000 */
[----:B------:R-:W0:Y:S04]  /*5e80*/  SHFL.IDX PT, R0, R24, RZ, 0x1f ;  /* 0x00001fff18007589 */ /* 0x000e2800000e0000 */
[----:B0-----:R1:W-:Y:S02]  /*5e90*/  STL [R1+0xc], R0 ;  /* 0x00000c0001007387 */ /* 0x0013e40000100800 */
.L_x_1436:
[----:B------:R-:W1:Y:S01]  /*5ea0*/  LDL R3, [R1+0xc] ;  /* 0x00000c0001037983 */ /* 0x000e620000100800 */
[----:B------:R-:W-:Y:S01]  /*5eb0*/  LOP3.LUT R22, R22, 0xfffffffe, RZ, 0xc0, !PT ;  /* 0xfffffffe16167812 */ /* 0x000fe200078ec0ff */
[----:B------:R-:W-:Y:S01]  /*5ec0*/  BSSY B6, `(.L_x_1175) ;  /* 0x000001b000067945 */ /* 0x000fe20003800000 */
[----:B-1----:R-:W-:-:S05]  /*5ed0*/  IMAD.HI R0, R3, 0x55555556, RZ ;  /* 0x5555555603007827 */ /* 0x002fca00078e02ff */
[----:B------:R-:W-:-:S05]  /*5ee0*/  LEA.HI R0, R0, R0, RZ, 0x1 ;  /* 0x0000000000007211 */ /* 0x000fca00078f08ff */
[----:B------:R-:W-:Y:S02]  /*5ef0*/  IMAD R0, R0, -0x3, R3 ;  /* 0xfffffffd00007824 */ /* 0x000fe400078e0203 */
[----:B------:R-:W-:-:S04]  /*5f00*/  VIADD R3, R2, 0x8400 ;  /* 0x0000840002037836 */ /* 0x000fc80000000000 */
[----:B------:R-:W-:Y:S01]  /*5f10*/  IMAD R0, R0, 0x2000, R3 ;  /* 0x0000200000007824 */ /* 0x000fe200078e0203 */
[----:B------:R-:W-:-:S04]  /*5f20*/  LOP3.LUT P0, RZ, R3, 0x3ff, RZ, 0xc0, !PT ;  /* 0x000003ff03ff7812 */ /* 0x000fc8000780c0ff */
[----:B------:R-:W-:-:S04]  /*5f30*/  SHF.R.U32.HI R0, RZ, 0x4, R0 ;  /* 0x00000004ff007819 */ /* 0x000fc80000011600 */
[----:B------:R-:W-:-:S05]  /*5f40*/  LOP3.LUT R25, R0, 0x3fff, RZ, 0xc0, !PT ;  /* 0x00003fff00197812 */ /* 0x000fca00078ec0ff */
[----:B------:R-:W-:Y:S01]  /*5f50*/  @P0 LOP3.LUT R22, R22, 0x1, RZ, 0xfc, !PT ;  /* 0x0000000116160812 */ /* 0x000fe200078efcff */
[----:B------:R-:W-:Y:S06]  /*5f60*/  @!P0 BRA `(.L_x_1176) ;  /* 0x0000000000408947 */ /* 0x000fec0003800000 */
        /* <DEDUP_REMOVED lines=16> */
.L_x_1176:
[----:B------:R-:W-:Y:S05]  /*6070*/  BSYNC B6 ;  /* 0x0000000000067941 */ /* 0x000fea0003800000 */
.L_x_1175:
[----:B------:R-:W-:Y:S02]  /*6080*/  ULDC UR4, c[0x0][0x3d4] ;  /* 0x0000f50000047ab9 */ /* 0x000fe40000000800 */
[----:B------:R-:W-:-:S13]  /*6090*/  ISETP.LT.AND P0, PT, RZ, UR4, PT ;  /* 0x00000004ff007c0c */ /* 0x000fda000bf01270 */
[----:B------:R-:W-:Y:S05]  /*60a0*/  @P0 BRA `(.L_x_1177) ;  /* 0x0000000000400947 */ /* 0x000fea0003800000 */
[----:B------:R-:W3:Y:S02]  /*60b0*/  LDL R20, [R1+0x38] ;  /* 0x0000380001147983 */ /* 0x000ee40000100800 */
[----:B---3--:R-:W-:-:S04]  /*60c0*/  LEA.HI R0, R20, R20, RZ, 0x1 ;  /* 0x0000001414007211 */ /* 0x008fc800078f08ff */
[----:B------:R-:W-:-:S05]  /*60d0*/  LOP3.LUT R0, R0, 0xfffffffe, RZ, 0xc0, !PT ;  /* 0xfffffffe00007812 */ /* 0x000fca00078ec0ff */
[----:B------:R-:W-:-:S05]  /*60e0*/  IMAD.IADD R0, R20, 0x1, -R0 ;  /* 0x0000000114007824 */ /* 0x000fca00078e0a00 */
[----:B------:R-:W-:-:S04]  /*60f0*/  SHF.L.U32 R3, R0, 0x1f, RZ ;  /* 0x0000001f00037819 */ /* 0x000fc800000006ff */
[----:B------:R1:W3:Y:S03]  /*6100*/  SYNCS.PHASECHK.TRANS64.TRYWAIT P0, [R2+URZ+0x16800], R3 ;  /* 0x01680003020075a7 */ /* 0x0002e6000800017f */
[----:B---3--:R-:W-:Y:S05]  /*6110*/  @!P0 NANOSLEEP.SYNCS 0x989680 ;  /* 0x009896800000895d */ /* 0x008fea0003900000 */
[----:B------:R-:W3:Y:S01]  /*6120*/  @!P0 SYNCS.PHASECHK.TRANS64 P0, [R2+URZ+0x16800], R3 ;  /* 0x01680003020085a7 */ /* 0x000ee2000800007f */
[----:B------:R-:W-:Y:S04]  /*6130*/  BSSY B0, `(.L_x_1178) ;  /* 0x0000006000007945 */ /* 0x000fe80003800000 */
[----:B---3--:R-:W-:Y:S05]  /*6140*/  @P0 BRA `(.L_x_1179) ;  /* 0x0000000000100947 */ /* 0x008fea0003800000 */
.L_x_1180:
[----:B---3--:R3:W4:Y:S02]  /*6150*/  SYNCS.PHASECHK.TRANS64.TRYWAIT P0, [R2+URZ+0x16800], R3 ;  /* 0x01680003020075a7 */ /* 0x008724000800017f */
[----:B----4-:R-:W-:Y:S05]  /*6160*/  @!P0 NANOSLEEP.SYNCS 0x989680 ;  /* 0x009896800000895d */ /* 0x010fea0003900000 */
[----:B------:R-:W4:Y:S02]  /*6170*/  @!P0 SYNCS.PHASECHK.TRANS64 P0, [R2+URZ+0x16800], R3 ;  /* 0x01680003020085a7 */ /* 0x000f24000800007f */
[----:B----4-:R-:W-:Y:S05]  /*6180*/  @!P0 BRA `(.L_x_1180) ;  /* 0xfffffffc00f08947 */ /* 0x010fea000383ffff */
.L_x_1179:
[----:B------:R-:W-:Y:S05]  /*6190*/  BSYNC B0 ;  /* 0x0000000000007941 */ /* 0x000fea0003800000 */
.L_x_1178:
[----:B------:R-:W-:Y:S05]  /*61a0*/  BRA `(.L_x_1181) ;  /* 0x0000003000cc7947 */ /* 0x000fea0003800000 */
.L_x_1177:
[----:B------:R-:W1:Y:S01]  /*61b0*/  S2R R0, SR_TID.X ;  /* 0x0000000000007919 */ /* 0x000e620000002100 */
[----:B------:R-:W-:Y:S01]  /*61c0*/  SHF.R.S32.HI R10, RZ, 0x1f, R17 ;  /* 0x0000001fff0a7819 */ /* 0x000fe20000011411 */
[----:B------:R-:W-:Y:S01]  /*61d0*/  ULDC.64 UR4, c[0x0][0x3d8] ;  /* 0x0000f60000047ab9 */ /* 0x000fe20000000a00 */
[----:B------:R-:W-:Y:S01]  /*61e0*/  ULDC.64 UR6, c[0x0][0x3e8] ;  /* 0x0000fa0000067ab9 */ /* 0x000fe20000000a00 */
[----:B------:R-:W-:Y:S01]  /*61f0*/  LOP3.LUT P4, RZ, R22, 0x1, RZ, 0xc0, !PT ;  /* 0x0000000116ff7812 */ /* 0x000fe2000788c0ff */
[----:B-----5:R-:W-:Y:S01]  /*6200*/  IMAD.WIDE.U32 R44, R23, UR4, RZ ;  /* 0x00000004172c7c25 */ /* 0x020fe2000f8e00ff */
[----:B------:R-:W-:Y:S03]  /*6210*/  BSSY B6, `(.L_x_1182) ;  /* 0x0000033000067945 */ /* 0x000fe60003800000 */
[C---:B------:R-:W-:Y:S02]  /*6220*/  IMAD R6, R10.reuse, UR4, RZ ;  /* 0x000000040a067c24 */ /* 0x040fe4000f8e02ff */
[----:B------:R-:W-:-:S02]  /*6230*/  IMAD R10, R10, UR6, RZ ;  /* 0x000000060a0a7c24 */ /* 0x000fc4000f8e02ff */
[----:B------:R-:W-:Y:S02]  /*6240*/  IMAD R37, R17, UR5, R6 ;  /* 0x0000000511257c24 */ /* 0x000fe4000f8e0206 */
[----:B------:R-:W-:-:S04]  /*6250*/  IMAD.WIDE.U32 R42, R23, UR6, RZ ;  /* 0x00000006172a7c25 */ /* 0x000fc8000f8e00ff */
[----:B------:R-:W-:Y:S02]  /*6260*/  IMAD R47, R17, UR7, R10 ;  /* 0x00000007112f7c24 */ /* 0x000fe4000f8e020a */
[----:B-1----:R-:W-:-:S05]  /*6270*/  VIADD R0, R0, 0xffffff80 ;  /* 0xffffff8000007836 */ /* 0x002fca0000000000 */
[----:B------:R-:W-:-:S04]  /*6280*/  SHF.R.S32.HI R36, RZ, 0x1f, R0 ;  /* 0x0000001fff247819 */ /* 0x000fc80000011400 */
[----:B------:R-:W-:-:S04]  /*6290*/  LEA.HI R36, R36, R0, RZ, 0x2 ;  /* 0x0000000024247211 */ /* 0x000fc800078f10ff */
[----:B------:R-:W-:-:S05]  /*62a0*/  LOP3.LUT R36, R36, 0xfffffffc, RZ, 0xc0, !PT ;  /* 0xfffffffc24247812 */ /* 0x000fca00078ec0ff */
[----:B------:R-:W-:Y:S01]  /*62b0*/  IMAD.IADD R36, R0, 0x1, -R36 ;  /* 0x0000000100247824 */ /* 0x000fe200078e0a24 */
[----:B------:R-:W-:-:S03]  /*62c0*/  SHF.R.S32.HI R0, RZ, 0x1f, R23 ;  /* 0x0000001fff007819 */ /* 0x000fc60000011417 */
[C---:B------:R-:W-:Y:S02]  /*62d0*/  IMAD.SHL.U32 R28, R36.reuse, 0x4, RZ ;  /* 0x00000004241c7824 */ /* 0x040fe400078e00ff */
[----:B------:R-:W-:Y:S02]  /*62e0*/  IMAD.SHL.U32 R26, R36, 0x8, RZ ;  /* 0x00000008241a7824 */ /* 0x000fe400078e00ff */
[C---:B------:R-:W-:Y:S01]  /*62f0*/  IMAD R4, R0.reuse, UR4, RZ ;  /* 0x0000000400047c24 */ /* 0x040fe2000f8e02ff */
[----:B------:R-:W-:Y:S01]  /*6300*/  SHF.R.S32.HI R29, RZ, 0x1f, R28 ;  /* 0x0000001fff1d7819 */ /* 0x000fe2000001141c */
[----:B------:R-:W-:Y:S01]  /*6310*/  IMAD R0, R0, UR6, RZ ;  /* 0x0000000600007c24 */ /* 0x000fe2000f8e02ff */
[----:B------:R-:W-:Y:S01]  /*6320*/  SHF.R.S32.HI R27, RZ, 0x1f, R26 ;  /* 0x0000001fff1b7819 */ /* 0x000fe2000001141a */
[----:B------:R-:W-:Y:S02]  /*6330*/  IMAD R41, R23, UR5, R4 ;  /* 0x0000000517297c24 */ /* 0x000fe4000f8e0204 */
[----:B------:R-:W-:-:S04]  /*6340*/  IMAD.WIDE.U32 R4, R17, UR4, R28 ;  /* 0x0000000411047c25 */ /* 0x000fc8000f8e001c */
[----:B------:R-:W-:Y:S01]  /*6350*/  IMAD R3, R23, UR7, R0 ;  /* 0x0000000717037c24 */ /* 0x000fe2000f8e0200 */
[----:B--2---:R-:W-:Y:S01]  /*6360*/  IADD3 R34, P0, R4, R44, RZ ;  /* 0x0000002c04227210 */ /* 0x004fe20007f1e0ff */
[----:B------:R-:W-:-:S04]  /*6370*/  IMAD.WIDE.U32 R6, R17, UR6, R28 ;  /* 0x0000000611067c25 */ /* 0x000fc8000f8e001c */
[----:B------:R-:W-:Y:S01]  /*6380*/  IMAD.WIDE.U32 R8, R17, UR4, R26 ;  /* 0x0000000411087c25 */ /* 0x000fe2000f8e001a */
[----:B------:R-:W-:-:S03]  /*6390*/  IADD3 R32, P1, R6, R42, RZ ;  /* 0x0000002a06207210 */ /* 0x000fc60007f3e0ff */
[----:B------:R-:W-:Y:S01]  /*63a0*/  IMAD.WIDE.U32 R10, R17, UR6, R26 ;  /* 0x00000006110a7c25 */ /* 0x000fe2000f8e001a */
[----:B------:R-:W-:-:S03]  /*63b0*/  IADD3 R31, P2, R8, R44, RZ ;  /* 0x0000002c081f7210 */ /* 0x000fc60007f5e0ff */
[----:B------:R-:W-:Y:S01]  /*63c0*/  IMAD.IADD R41, R41, 0x1, R45 ;  /* 0x0000000129297824 */ /* 0x000fe200078e022d */
[----:B------:R-:W-:Y:S01]  /*63d0*/  IADD3 R39, P3, R10, R42, RZ ;  /* 0x0000002a0a277210 */ /* 0x000fe20007f7e0ff */
[----:B------:R-:W-:-:S03]  /*63e0*/  IMAD.IADD R23, R3, 0x1, R43 ;  /* 0x0000000103177824 */ /* 0x000fc600078e022b */
[----:B------:R-:W-:Y:S02]  /*63f0*/  IADD3.X R35, R41, R5, R37, P0, !PT ;  /* 0x0000000529237210 */ /* 0x000fe400007fe425 */
[----:B------:R-:W-:Y:S02]  /*6400*/  IADD3.X R33, R23, R7, R47, P1, !PT ;  /* 0x0000000717217210 */ /* 0x000fe40000ffe42f */
[----:B------:R-:W-:Y:S02]  /*6410*/  IADD3.X R37, R41, R37, R9, P2, !PT ;  /* 0x0000002529257210 */ /* 0x000fe400017fe409 */
[----:B------:R-:W-:Y:S01]  /*6420*/  IADD3.X R47, R23, R47, R11, P3, !PT ;  /* 0x0000002f172f7210 */ /* 0x000fe20001ffe40b */
        /* <DEDUP_REMOVED lines=17> */
.L_x_1183:
[----:B------:R-:W-:Y:S05]  /*6540*/  BSYNC B6 ;  /* 0x0000000000067941 */ /* 0x000fea0003800000 */
.L_x_1182:
[----:B------:R-:W2:Y:S01]  /*6550*/  LDL R30, [R1+0x4] ;  /* 0x00000400011e7983 */ /* 0x000ea20000100800 */
[----:B------:R-:W1:Y:S01]  /*6560*/  LDC.64 R10, c[0x0][0x3d8] ;  /* 0x0000f600ff0a7b82 */ /* 0x000e620000000a00 */
[----:B------:R-:W-:Y:S02]  /*6570*/  ULDC.U8 UR4, c[0x0][0x3f0] ;  /* 0x0000fc0000047ab9 */ /* 0x000fe40000000000 */
[----:B------:R-:W3:Y:S05]  /*6580*/  LDL R38, [R1+0x20] ;  /* 0x0000200001267983 */ /* 0x000eea0000100800 */
[----:B------:R-:W4:Y:S01]  /*6590*/  LDC.64 R12, c[0x0][0x3e8] ;  /* 0x0000fa00ff0c7b82 */ /* 0x000f220000000a00 */
[----:B------:R-:W-:Y:S01]  /*65a0*/  ISETP.NE.AND P0, PT, RZ, UR4, PT ;  /* 0x00000004ff007c0c */ /* 0x000fe2000bf05270 */
[----:B------:R-:W-:Y:S01]  /*65b0*/  BSSY B0, `(.L_x_1184) ;  /* 0x00002ea000007945 */ /* 0x000fe20003800000 */
[----:B--2---:R-:W-:Y:S01]  /*65c0*/  SHF.R.S32.HI R3, RZ, 0x1f, R30 ;  /* 0x0000001fff037819 */ /* 0x004fe2000001141e */
[----:B-1----:R-:W-:-:S04]  /*65d0*/  IMAD.WIDE.U32 R8, R30, R10, RZ ;  /* 0x0000000a1e087225 */ /* 0x002fc800078e00ff */
[C---:B------:R-:W-:Y:S02]  /*65e0*/  IMAD R0, R3.reuse, R10, RZ ;  /* 0x0000000a03007224 */ /* 0x040fe400078e02ff */
[-C--:B----4-:R-:W-:Y:S02]  /*65f0*/  IMAD R4, R3, R12.reuse, RZ ;  /* 0x0000000c03047224 */ /* 0x090fe400078e02ff */
[----:B------:R-:W-:-:S04]  /*6600*/  IMAD.WIDE.U32 R20, R30, R12, RZ ;  /* 0x0000000c1e147225 */ /* 0x000fc800078e00ff */
[C---:B------:R-:W-:Y:S02]  /*6610*/  IMAD R3, R30.reuse, R11, R0 ;  /* 0x0000000b1e037224 */ /* 0x040fe400078e0200 */
[C---:B------:R-:W-:Y:S02]  /*6620*/  IMAD R5, R30.reuse, R13, R4 ;  /* 0x0000000d1e057224 */ /* 0x040fe400078e0204 */
[----:B------:R-:W-:Y:S02]  /*6630*/  IMAD.IADD R3, R9, 0x1, R3 ;  /* 0x0000000109037824 */ /* 0x000fe400078e0203 */
[----:B------:R-:W-:Y:S02]  /*6640*/  IMAD.IADD R53, R21, 0x1, R5 ;  /* 0x0000000115357824 */ /* 0x000fe400078e0205 */
[----:B---3--:R-:W-:Y:S02]  /*6650*/  IMAD R0, R30, -0xc0, R38 ;  /* 0xffffff401e007824 */ /* 0x008fe400078e0226 */
[----:B------:R-:W-:-:S04]  /*6660*/  IMAD.WIDE.U32 R6, R8, 0xc0, RZ ;  /* 0x000000c008067825 */ /* 0x000fc800078e00ff */
[----:B------:R-:W-:-:S04]  /*6670*/  IMAD.WIDE.U32 R4, R20, 0xc0, RZ ;  /* 0x000000c014047825 */ /* 0x000fc800078e00ff */
[----:B------:R-:W-:Y:S02]  /*6680*/  IMAD R51, R3, 0xc0, RZ ;  /* 0x000000c003337824 */ /* 0x000fe400078e02ff */
[----:B------:R-:W-:Y:S01]  /*6690*/  IMAD R53, R53, 0xc0, RZ ;  /* 0x000000c035357824 */ /* 0x000fe200078e02ff */
[----:B------:R-:W-:Y:S01]  /*66a0*/  VIMNMX R50, R0, 0xc0, PT ;  /* 0x000000c000327848 */ /* 0x000fe20003fe0100 */
[----:B------:R-:W-:Y:S02]  /*66b0*/  IMAD.IADD R55, R7, 0x1, R51 ;  /* 0x0000000107377824 */ /* 0x000fe400078e0233 */
[----:B------:R-:W-:Y:S01]  /*66c0*/  IMAD.IADD R57, R5, 0x1, R53 ;  /* 0x0000000105397824 */ /* 0x000fe200078e0235 */
[----:B------:R-:W-:Y:S06]  /*66d0*/  @!P0 BRA `(.L_x_1185) ;  /* 0x0000001400d88947 */ /* 0x000fec0003800000 */
[----:B------:R-:W1:Y:S01]  /*66e0*/  LDC R0, c[0x0][0x428] ;  /* 0x00010a00ff007b82 */ /* 0x000e620000000800 */
[C---:B------:R-:W-:Y:S01]  /*66f0*/  ISETP.GE.AND P0, PT, R17.reuse, R50, PT ;  /* 0x000000321100720c */ /* 0x040fe20003f06270 */
[----:B------:R-:W-:Y:S01]  /*6700*/  BSSY B1, `(.L_x_1186) ;  /* 0x000002a000017945 */ /* 0x000fe20003800000 */
[----:B------:R-:W-:Y:S01]  /*6710*/  IMAD.MOV.U32 R15, RZ, RZ, R41 ;  /* 0x000000ffff0f7224 */ /* 0x000fe200078e0029 */
[----:B------:R-:W-:Y:S01]  /*6720*/  CS2R R46, SRZ ;  /* 0x00000000002e7805 */ /* 0x000fe2000001ff00 */
[----:B------:R-:W-:Y:S01]  /*6730*/  IMAD.MOV.U32 R48, RZ, RZ, R42 ;  /* 0x000000ffff307224 */ /* 0x000fe200078e002a */
[----:B------:R-:W-:Y:S01]  /*6740*/  CS2R R38, SRZ ;  /* 0x0000000000267805 */ /* 0x000fe2000001ff00 */
[----:B------:R-:W-:Y:S01]  /*6750*/  IMAD.MOV.U32 R49, RZ, RZ, R23 ;  /* 0x000000ffff317224 */ /* 0x000fe200078e0017 */
[----:B-1----:R-:W-:Y:S01]  /*6760*/  ISETP.NE.AND P2, PT, R0, 0x1, PT ;  /* 0x000000010000780c */ /* 0x002fe20003f45270 */
[----:B------:R-:W-:Y:S02]  /*6770*/  IMAD R0, R30, 0xc0, R17 ;  /* 0x000000c01e007824 */ /* 0x000fe400078e0211 */
[----:B------:R-:W-:-:S02]  /*6780*/  VIADD R30, R17, 0x60 ;  /* 0x00000060111e7836 */ /* 0x000fc40000000000 */
[----:B------:R-:W-:Y:S01]  /*6790*/  IMAD R3, R36, 0x60, R0 ;  /* 0x0000006024037824 */ /* 0x000fe200078e0200 */
[----:B------:R-:W-:Y:S02]  /*67a0*/  CS2R R36, SRZ ;  /* 0x0000000000247805 */ /* 0x000fe4000001ff00 */
[----:B------:R-:W-:-:S05]  /*67b0*/  ISETP.GE.AND P1, PT, R30, R50, PT ;  /* 0x000000321e00720c */ /* 0x000fca0003f26270 */
[----:B0-----:R-:W0:Y:S08]  /*67c0*/  @P2 LDC R14, c[0x0][0x42c] ;  /* 0x00010b00ff0e2b82 */ /* 0x001e300000000800 */
[----:B------:R-:W1:Y:S01]  /*67d0*/  @P2 LDC R31, c[0x0][0x430] ;  /* 0x00010c00ff1f2b82 */ /* 0x000e620000000800 */
[----:B0-----:R-:W-:-:S04]  /*67e0*/  @P2 IMAD.HI.U32 R0, R3, R14, RZ ;  /* 0x0000000e03002227 */ /* 0x001fc800078e00ff */
[----:B------:R-:W-:Y:S01]  /*67f0*/  IMAD.MOV.U32 R14, RZ, RZ, R44 ;  /* 0x000000ffff0e7224 */ /* 0x000fe200078e002c */
[----:B------:R-:W-:Y:S02]  /*6800*/  CS2R R44, SRZ ;  /* 0x00000000002c7805 */ /* 0x000fe4000001ff00 */
[----:B-1----:R-:W-:Y:S02]  /*6810*/  @P2 SHF.R.U32.HI R3, RZ, R31, R0 ;  /* 0x0000001fff032219 */ /* 0x002fe40000011600 */
[----:B------:R-:W-:Y:S01]  /*6820*/  CS2R R30, SRZ ;  /* 0x00000000001e7805 */ /* 0x000fe2000001ff00 */
[----:B------:R-:W-:Y:S06]  /*6830*/  @P0 BRA `(.L_x_1187) ;  /* 0x0000000000580947 */ /* 0x000fec0003800000 */
[----:B------:R-:W-:Y:S01]  /*6840*/  VIADD R0, R28, 0x10 ;  /* 0x000000101c007836 */ /* 0x000fe20000000000 */
[----:B------:R-:W-:Y:S01]  /*6850*/  ULDC UR4, c[0x0][0x3d4] ;  /* 0x0000f50000047ab9 */ /* 0x000fe20000000800 */
[----:B------:R-:W-:Y:S01]  /*6860*/  IMAD.WIDE.U32 R8, R8, 0xc0, R34 ;  /* 0x000000c008087825 */ /* 0x000fe200078e0022 */
[----:B------:R-:W-:Y:S01]  /*6870*/  ISETP.GE.AND P4, PT, R28, UR4, PT ;  /* 0x000000041c007c0c */ /* 0x000fe2000bf86270 */
[----:B------:R-:W-:Y:S01]  /*6880*/  ULDC.64 UR6, c[0x0][0x3c8] ;  /* 0x0000f20000067ab9 */ /* 0x000fe20000000a00 */
[----:B------:R-:W-:Y:S01]  /*6890*/  ISETP.GE.AND P5, PT, R0, UR4, PT ;  /* 0x0000000400007c0c */ /* 0x000fe2000bfa6270 */
[----:B------:R-:W-:Y:S01]  /*68a0*/  IMAD.WIDE.U32 R20, R20, 0xc0, R32 ;  /* 0x000000c014147825 */ /* 0x000fe200078e0020 */
[----:B------:R-:W-:Y:S01]  /*68b0*/  ULDC.64 UR8, c[0x0][0x3e0] ;  /* 0x0000f80000087ab9 */ /* 0x000fe20000000a00 */
[----:B------:R-:W-:Y:S02]  /*68c0*/  LEA R42, P2, R8, UR6, 0x1 ;  /* 0x00000006082a7c11 */ /* 0x000fe4000f8408ff */
[----:B------:R-:W-:Y:S01]  /*68d0*/  CS2R R46, SRZ ;  /* 0x00000000002e7805 */ /* 0x000fe2000001ff00 */
[----:B------:R-:W-:Y:S01]  /*68e0*/  IMAD.IADD R23, R51, 0x1, R9 ;  /* 0x0000000133177824 */ /* 0x000fe200078e0209 */
[----:B------:R-:W-:Y:S01]  /*68f0*/  LEA R50, P3, R20, UR8, 0x1 ;  /* 0x0000000814327c11 */ /* 0x000fe2000f8608ff */
[----:B------:R-:W-:Y:S01]  /*6900*/  IMAD.IADD R9, R53, 0x1, R21 ;  /* 0x0000000135097824 */ /* 0x000fe200078e0215 */
[----:B------:R-:W-:-:S02]  /*6910*/  CS2R R38, SRZ ;  /* 0x0000000000267805 */ /* 0x000fc4000001ff00 */
[----:B------:R-:W-:Y:S02]  /*6920*/  CS2R R44, SRZ ;  /* 0x00000000002c7805 */ /* 0x000fe4000001ff00 */
[----:B------:R-:W-:Y:S02]  /*6930*/  CS2R R36, SRZ ;  /* 0x0000000000247805 */ /* 0x000fe4000001ff00 */
[----:B------:R-:W-:Y:S02]  /*6940*/  LEA.HI.X R43, R8, UR7, R23, 0x1, P2 ;  /* 0x00000007082b7c11 */ /* 0x000fe400090f0c17 */
[----:B------:R-:W-:-:S03]  /*6950*/  LEA.HI.X R51, R20, UR9, R9, 0x1, P3 ;  /* 0x0000000914337c11 */ /* 0x000fc600098f0c09 */
[----:B------:R0:W5:Y:S04]  /*6960*/  @!P4 LDG.E.64 R46, desc[UR38][R42.64] ;  /* 0x000000262a2ec981 */ /* 0x000168000c1e1b00 */
[----:B------:R0:W5:Y:S04]  /*6970*/  @!P5 LDG.E.64 R38, desc[UR38][R42.64+0x20] ;  /* 0x000020262a26d981 */ /* 0x000168000c1e1b00 */
[----:B------:R0:W5:Y:S04]  /*6980*/  @!P4 LDG.E.64 R44, desc[UR38][R50.64] ;  /* 0x00000026322cc981 */ /* 0x000168000c1e1b00 */
[----:B------:R0:W5:Y:S02]  /*6990*/  @!P5 LDG.E.64 R36, desc[UR38][R50.64+0x20] ;  /* 0x000020263224d981 */ /* 0x000164000c1e1b00 */
.L_x_1187:
[----:B------:R-:W-:Y:S05]  /*69a0*/  BSYNC B1 ;  /* 0x0000000000017941 */ /* 0x000fea0003800000 */
.L_x_1186:
[----:B------:R-:W-:Y:S01]  /*69b0*/  BSSY B1, `(.L_x_1188) ;  /* 0x0000023000017945 */ /* 0x000fe20003800000 */
[----:B------:R-:W-:Y:S02]  /*69c0*/  CS2R R20, SRZ ;  /* 0x0000000000147805 */ /* 0x000fe4000001ff00 */
[----:B0-----:R-:W-:Y:S02]  /*69d0*/  CS2R R42, SRZ ;  /* 0x00000000002a7805 */ /* 0x001fe4000001ff00 */
[----:B------:R-:W-:Y:S02]  /*69e0*/  SHF.R.S32.HI R23, RZ, 0x1f, R3 ;  /* 0x0000001fff177819 */ /* 0x000fe40000011403 */
[----:B------:R-:W-:Y:S01]  /*69f0*/  CS2R R8, SRZ ;  /* 0x0000000000087805 */ /* 0x000fe2000001ff00 */
[----:B------:R-:W-:Y:S06]  /*6a00*/  @P1 BRA `(.L_x_1189) ;  /* 0x0000000000741947 */ /* 0x000fec0003800000 */
[----:B------:R-:W-:Y:S01]  /*6a10*/  IMAD.MOV.U32 R7, RZ, RZ, R55 ;  /* 0x000000ffff077224 */ /* 0x000fe200078e0037 */
[----:B------:R-:W-:Y:S01]  /*6a20*/  ULDC UR4, c[0x0][0x3d4] ;  /* 0x0000f50000047ab9 */ /* 0x000fe20000000800 */
[----:B------:R-:W-:Y:S01]  /*6a30*/  IMAD.MOV.U32 R8, RZ, RZ, R4 ;  /* 0x000000ffff087224 */ /* 0x000fe200078e0004 */
[----:B------:R-:W-:Y:S01]  /*6a40*/  ULDC.64 UR6, c[0x0][0x3c8] ;  /* 0x0000f20000067ab9 */ /* 0x000fe20000000a00 */
[----:B------:R-:W-:Y:S01]  /*6a50*/  IMAD.MOV.U32 R9, RZ, RZ, R57 ;  /* 0x000000ffff097224 */ /* 0x000fe200078e0039 */
[----:B------:R-:W-:Y:S01]  /*6a60*/  ISETP.GE.AND P5, PT, R28, UR4, PT ;  /* 0x000000041c007c0c */ /* 0x000fe2000bfa6270 */
[----:B------:R-:W-:Y:S01]  /*6a70*/  IMAD.WIDE.U32 R4, R10, 0x60, R6 ;  /* 0x000000600a047825 */ /* 0x000fe200078e0006 */
[----:B------:R-:W-:Y:S02]  /*6a80*/  CS2R R42, SRZ ;  /* 0x00000000002a7805 */ /* 0x000fe4000001ff00 */
[----:B------:R-:W-:Y:S01]  /*6a90*/  CS2R R30, SRZ ;  /* 0x00000000001e7805 */ /* 0x000fe2000001ff00 */
[----:B------:R-:W-:Y:S01]  /*6aa0*/  IMAD.WIDE.U32 R6, R12, 0x60, R8 ;  /* 0x000000600c067825 */ /* 0x000fe200078e0008 */
[----:B------:R-:W-:-:S03]  /*6ab0*/  IADD3 R8, P3, R34, R4, RZ ;  /* 0x0000000422087210 */ /* 0x000fc60007f7e0ff */
[----:B------:R-:W-:Y:S01]  /*6ac0*/  VIADD R20, R28, 0x10 ;  /* 0x000000101c147836 */ /* 0x000fe20000000000 */
[----:B------:R-:W-:Y:S01]  /*6ad0*/  IADD3 R0, P4, R32, R6, RZ ;  /* 0x0000000620007210 */ /* 0x000fe20007f9e0ff */
[----:B------:R-:W-:Y:S02]  /*6ae0*/  IMAD R9, R11, 0x60, RZ ;  /* 0x000000600b097824 */ /* 0x000fe400078e02ff */
[----:B------:R-:W-:Y:S01]  /*6af0*/  IMAD R21, R13, 0x60, RZ ;  /* 0x000000600d157824 */ /* 0x000fe200078e02ff */
[----:B------:R-:W-:Y:S01]  /*6b00*/  ISETP.GE.AND P2, PT, R20, UR4, PT ;  /* 0x0000000414007c0c */ /* 0x000fe2000bf46270 */
[----:B------:R-:W-:Y:S01]  /*6b10*/  ULDC.64 UR4, c[0x0][0x3e0] ;  /* 0x0000f80000047ab9 */ /* 0x000fe20000000a00 */
[----:B------:R-:W-:Y:S02]  /*6b20*/  IADD3.X R5, R35, R9, R5, P3, !PT ;  /* 0x0000000923057210 */ /* 0x000fe40001ffe405 */
[----:B------:R-:W-:Y:S02]  /*6b30*/  LEA R4, P3, R8, UR6, 0x1 ;  /* 0x0000000608047c11 */ /* 0x000fe4000f8608ff */
[----:B------:R-:W-:-:S02]  /*6b40*/  IADD3.X R7, R33, R21, R7, P4, !PT ;  /* 0x0000001521077210 */ /* 0x000fc400027fe407 */
[----:B------:R-:W-:Y:S02]  /*6b50*/  CS2R R20, SRZ ;  /* 0x0000000000147805 */ /* 0x000fe4000001ff00 */
[----:B------:R-:W-:Y:S02]  /*6b60*/  LEA R6, P4, R0, UR4, 0x1 ;  /* 0x0000000400067c11 */ /* 0x000fe4000f8808ff */
[----:B------:R-:W-:Y:S02]  /*6b70*/  LEA.HI.X R5, R8, UR7, R5, 0x1, P3 ;  /* 0x0000000708057c11 */ /* 0x000fe400098f0c05 */
[----:B------:R-:W-:Y:S02]  /*6b80*/  CS2R R8, SRZ ;  /* 0x0000000000087805 */ /* 0x000fe4000001ff00 */
[----:B------:R-:W-:Y:S01]  /*6b90*/  LEA.HI.X R7, R0, UR5, R7, 0x1, P4 ;  /* 0x0000000500077c11 */ /* 0x000fe2000a0f0c07 */
[----:B------:R0:W5:Y:S04]  /*6ba0*/  @!P5 LDG.E.64 R42, desc[UR38][R4.64] ;  /* 0x00000026042ad981 */ /* 0x000168000c1e1b00 */
[----:B------:R0:W5:Y:S04]  /*6bb0*/  @!P2 LDG.E.64 R8, desc[UR38][R4.64+0x20] ;  /* 0x000020260408a981 */ /* 0x000168000c1e1b00 */
[----:B------:R0:W5:Y:S04]  /*6bc0*/  @!P5 LDG.E.64 R30, desc[UR38][R6.64] ;  /* 0x00000026061ed981 */ /* 0x000168000c1e1b00 */
[----:B------:R0:W5:Y:S02]  /*6bd0*/  @!P2 LDG.E.64 R20, desc[UR38][R6.64+0x20] ;  /* 0x000020260614a981 */ /* 0x000164000c1e1b00 */
.L_x_1189:
[----:B------:R-:W-:Y:S05]  /*6be0*/  BSYNC B1 ;  /* 0x0000000000017941 */ /* 0x000fea0003800000 */
.L_x_1188:
[----:B------:R-:W2:Y:S04]  /*6bf0*/  LDL R32, [R1+0x28] ;  /* 0x0000280001207983 */ /* 0x000ea80000100800 */
[----:B------:R-:W3:Y:S01]  /*6c00*/  LDL R33, [R1+0x38] ;  /* 0x0000380001217983 */ /* 0x000ee20000100800 */
[C---:B------:R-:W-:Y:S01]  /*6c10*/  IMAD.WIDE.U32 R14, R3.reuse, R10, R14 ;  /* 0x0000000a030e7225 */ /* 0x040fe200078e000e */
[----:B------:R-:W-:Y:S01]  /*6c20*/  ULDC.64 UR4, c[0x0][0x3c8] ;  /* 0x0000f20000047ab9 */ /* 0x000fe20000000a00 */
[----:B------:R-:W-:Y:S02]  /*6c30*/  ULDC.64 UR6, c[0x0][0x3e0] ;  /* 0x0000f80000067ab9 */ /* 0x000fe40000000a00 */
[----:B------:R-:W-:-:S04]  /*6c40*/  IMAD.WIDE.U32 R48, R3, R12, R48 ;  /* 0x0000000c03307225 */ /* 0x000fc800078e0030 */
[C---:B------:R-:W-:Y:S02]  /*6c50*/  IMAD R10, R23.reuse, R10, RZ ;  /* 0x0000000a170a7224 */ /* 0x040fe400078e02ff */
[----:B------:R-:W-:Y:S02]  /*6c60*/  IMAD R12, R23, R12, RZ ;  /* 0x0000000c170c7224 */ /* 0x000fe400078e02ff */
[C---:B0-----:R-:W-:Y:S02]  /*6c70*/  IMAD R5, R3.reuse, R11, R10 ;  /* 0x0000000b03057224 */ /* 0x041fe400078e020a */
[----:B------:R-:W-:Y:S02]  /*6c80*/  IMAD R3, R3, R13, R12 ;  /* 0x0000000d03037224 */ /* 0x000fe400078e020c */
[----:B------:R-:W-:Y:S02]  /*6c90*/  IMAD.IADD R5, R15, 0x1, R5 ;  /* 0x000000010f057824 */ /* 0x000fe400078e0205 */
[----:B------:R-:W-:-:S02]  /*6ca0*/  IMAD.IADD R3, R49, 0x1, R3 ;  /* 0x0000000131037824 */ /* 0x000fc400078e0203 */
[----:B--2---:R-:W-:Y:S01]  /*6cb0*/  IMAD.SHL.U32 R4, R32, 0x40, RZ ;  /* 0x0000004020047824 */ /* 0x004fe200078e00ff */
[----:B---3--:R-:W-:-:S04]  /*6cc0*/  LEA.HI R0, R33, R33, RZ, 0x1 ;  /* 0x0000002121007211 */ /* 0x008fc800078f08ff */
[----:B------:R-:W-:Y:S02]  /*6cd0*/  LOP3.LUT R7, R4, 0x1c0, RZ, 0xc0, !PT ;  /* 0x000001c004077812 */ /* 0x000fe400078ec0ff */
[----:B------:R-:W-:Y:S02]  /*6ce0*/  LOP3.LUT R6, R0, 0xfffffffe, RZ, 0xc0, !PT ;  /* 0xfffffffe00067812 */ /* 0x000fe400078ec0ff */
[----:B------:R-:W-:Y:S02]  /*6cf0*/  LEA R4, P2, R14, UR4, 0x1 ;  /* 0x000000040e047c11 */ /* 0x000fe4000f8408ff */
[----:B------:R-:W-:Y:S01]  /*6d00*/  LEA R0, P3, R48, UR6, 0x1 ;  /* 0x0000000630007c11 */ /* 0x000fe2000f8608ff */
[----:B------:R-:W-:Y:S01]  /*6d10*/  IMAD.IADD R6, R33, 0x1, -R6 ;  /* 0x0000000121067824 */ /* 0x000fe200078e0a06 */
[----:B------:R-:W-:Y:S01]  /*6d20*/  LOP3.LUT R26, R7, 0x18, R26, 0xf8, !PT ;  /* 0x00000018071a7812 */ /* 0x000fe200078ef81a */
[----:B------:R-:W-:Y:S01]  /*6d30*/  UMOV UR4, 0xffffffff ;  /* 0xffffffff00047882 */ /* 0x000fe20000000000 */
[----:B------:R-:W-:-:S02]  /*6d40*/  SHF.R.U32.HI R7, RZ, 0x3, R7 ;  /* 0x00000003ff077819 */ /* 0x000fc40000011607 */
[----:B------:R-:W-:Y:S02]  /*6d50*/  LEA.HI.X R5, R14, UR5, R5, 0x1, P2 ;  /* 0x000000050e057c11 */ /* 0x000fe400090f0c05 */
[----:B------:R-:W-:Y:S02]  /*6d60*/  LEA.HI.X R3, R48, UR7, R3, 0x1, P3 ;  /* 0x0000000730037c11 */ /* 0x000fe400098f0c03 */
[----:B------:R-:W-:Y:S02]  /*6d70*/  LOP3.LUT R26, R26, R7, RZ, 0x3c, !PT ;  /* 0x000000071a1a7212 */ /* 0x000fe400078e3cff */
[----:B------:R-:W-:Y:S01]  /*6d80*/  SHF.L.U32 R7, R6, 0x1f, RZ ;  /* 0x0000001f06077819 */ /* 0x000fe200000006ff */
[----:B------:R-:W-:Y:S06]  /*6d90*/  BRA.DIV UR4, `(.L_x_1190) ;  /* 0x0000015604907947 */ /* 0x000fec000b800000 */
.L_x_1439:
[----:B------:R-:W-:-:S03]  /*6da0*/  UMOV UR4, 0xffffffff ;  /* 0xffffffff00047882 */ /* 0x000fc60000000000 */
[----:B------:R-:W-:Y:S05]  /*6db0*/  BRA.DIV UR4, `(.L_x_1191) ;  /* 0x0000015604b07947 */ /* 0x000fea000b800000 */
.L_x_1442:
[----:B------:R-:W-:-:S03]  /*6dc0*/  UMOV UR4, 0xffffffff ;  /* 0xffffffff00047882 */ /* 0x000fc60000000000 */
[----:B------:R-:W-:Y:S05]  /*6dd0*/  BRA.DIV UR4, `(.L_x_1192) ;  /* 0x0000015604d07947 */ /* 0x000fea000b800000 */
.L_x_1445:
[----:B------:R-:W-:-:S03]  /*6de0*/  UMOV UR4, 0xffffffff ;  /* 0xffffffff00047882 */ /* 0x000fc60000000000 */
[----:B------:R-:W-:Y:S05]  /*6df0*/  BRA.DIV UR4, `(.L_x_1193) ;  /* 0x0000015604f07947 */ /* 0x000fea000b800000 */
.L_x_1448:
[----:B------:R-:W-:-:S03]  /*6e00*/  UMOV UR4, 0xffffffff ;  /* 0xffffffff00047882 */ /* 0x000fc60000000000 */
[----:B------:R-:W-:Y:S05]  /*6e10*/  BRA.DIV UR4, `(.L_x_1194) ;  /* 0x0000015a04107947 */ /* 0x000fea000b800000 */
.L_x_1451:
[----:B------:R-:W-:-:S03]  /*6e20*/  UMOV UR4, 0xffffffff ;  /* 0xffffffff00047882 */ /* 0x000fc60000000000 */
[----:B------:R-:W-:Y:S05]  /*6e30*/  BRA.DIV UR4, `(.L_x_1195) ;  /* 0x0000015a04307947 */ /* 0x000fea000b800000 */
.L_x_1454:
[----:B------:R-:W-:-:S03]  /*6e40*/  UMOV UR4, 0xffffffff ;  /* 0xffffffff00047882 */ /* 0x000fc60000000000 */
[----:B------:R-:W-:Y:S05]  /*6e50*/  BRA.DIV UR4, `(.L_x_1196) ;  /* 0x0000015a04507947 */ /* 0x000fea000b800000 */
.L_x_1457:
[----:B------:R-:W-:-:S03]  /*6e60*/  UMOV UR4, 0xffffffff ;  /* 0xffffffff00047882 */ /* 0x000fc60000000000 */
[----:B------:R-:W-:Y:S05]  /*6e70*/  BRA.DIV UR4, `(.L_x_1197) ;  /* 0x0000015a04707947 */ /* 0x000fea000b800000 */
.L_x_1460:
[----:B------:R-:W0:Y:S01]  /*6e80*/  S2R R6, SR_TID.X ;  /* 0x0000000000067919 */ /* 0x000e220000002100 */
[----:B------:R-:W1:Y:S01]  /*6e90*/  SYNCS.PHASECHK.TRANS64.TRYWAIT P2, [R2+URZ+0x16800], R7 ;  /* 0x01680007020075a7 */ /* 0x000e62000804017f */
[----:B-----5:R-:W-:Y:S01]  /*6ea0*/  IMAD.MOV.U32 R3, RZ, RZ, R45 ;  /* 0x000000ffff037224 */ /* 0x020fe200078e002d */
[----:B------:R-:W-:Y:S01]  /*6eb0*/  LOP3.LUT P3, RZ, R32, 0x4, RZ, 0xc0, !PT ;  /* 0x0000000420ff7812 */ /* 0x000fe2000786c0ff */
[----:B------:R-:W-:Y:S01]  /*6ec0*/  IMAD.MOV.U32 R5, RZ, RZ, R37 ;  /* 0x000000ffff057224 */ /* 0x000fe200078e0025 */
[----:B------:R-:W-:Y:S01]  /*6ed0*/  BSSY B1, `(.L_x_1198) ;  /* 0x0000027000017945 */ /* 0x000fe20003800000 */
        /* <DEDUP_REMOVED lines=12> */
[----:B------:R-:W-:-:S02]  /*6fa0*/  IMAD.MOV.U32 R27, RZ, RZ, R43 ;  /* 0x000000ffff1b7224 */ /* 0x000fc400078e002b */
[----:B0-----:R-:W-:-:S05]  /*6fb0*/  VIADD R13, R6, 0xffffff80 ;  /* 0xffffff80060d7836 */ /* 0x001fca0000000000 */
[----:B------:R-:W-:-:S04]  /*6fc0*/  SHF.R.S32.HI R6, RZ, 0x1f, R13 ;  /* 0x0000001fff067819 */ /* 0x000fc8000001140d */
[----:B------:R-:W-:Y:S01]  /*6fd0*/  LEA.HI R6, R6, R13, RZ, 0x5 ;  /* 0x0000000d06067211 */ /* 0x000fe200078f28ff */
[----:B------:R-:W-:-:S03]  /*6fe0*/  IMAD.MOV.U32 R13, RZ, RZ, R31 ;  /* 0x000000ffff0d7224 */ /* 0x000fc600078e001f */
[----:B------:R-:W-:Y:S02]  /*6ff0*/  SHF.R.S32.HI R6, RZ, 0x5, R6 ;  /* 0x00000005ff067819 */ /* 0x000fe40000011406 */
[----:B------:R-:W-:Y:S01]  /*7000*/  PRMT R13, R13, 0x5410, R5 ;  /* 0x000054100d0d7816 */ /* 0x000fe20000000005 */
[----:B------:R-:W-:Y:S02]  /*7010*/  IMAD.MOV.U32 R5, RZ, RZ, R21 ;  /* 0x000000ffff057224 */ /* 0x000fe400078e0015 */
[--C-:B------:R-:W-:Y:S01]  /*7020*/  IMAD R3, R6, 0x200, R26.reuse ;  /* 0x0000020006037824 */ /* 0x100fe200078e021a */
[----:B------:R-:W-:Y:S01]  /*7030*/  PRMT R26, R0, 0x7610, R26 ;  /* 0x00007610001a7816 */ /* 0x000fe2000000001a */
[----:B------:R-:W-:Y:S01]  /*7040*/  IMAD.MOV.U32 R6, RZ, RZ, R30 ;  /* 0x000000ffff067224 */ /* 0x000fe200078e001e */
[----:B------:R-:W-:Y:S01]  /*7050*/  PRMT R11, R5, 0x7610, R11 ;  /* 0x00007610050b7816 */ /* 0x000fe2000000000b */
[----:B------:R-:W-:Y:S01]  /*7060*/  IMAD R3, R3, 0x2, R2 ;  /* 0x0000000203037824 */ /* 0x000fe200078e0202 */
[----:B------:R-:W-:Y:S01]  /*7070*/  PRMT R15, R13, 0x7610, R15 ;  /* 0x000076100d0f7816 */ /* 0x000fe2000000000f */
[----:B------:R-:W-:Y:S01]  /*7080*/  IMAD.MOV.U32 R5, RZ, RZ, R9 ;  /* 0x000000ffff057224 */ /* 0x000fe200078e0009 */
[----:B------:R-:W-:Y:S01]  /*7090*/  PRMT R14, R6, 0x7610, R14 ;  /* 0x00007610060e7816 */ /* 0x000fe2000000000e */
[----:B------:R-:W-:-:S02]  /*70a0*/  VIADD R4, R3, 0x8400 ;  /* 0x0000840003047836 */ /* 0x000fc40000000000 */
[----:B------:R-:W-:Y:S01]  /*70b0*/  VIADD R0, R3, 0x8440 ;  /* 0x0000844003007836 */ /* 0x000fe20000000000 */
[----:B------:R-:W-:Y:S01]  /*70c0*/  PRMT R14, R14, 0x5410, R27 ;  /* 0x000054100e0e7816 */ /* 0x000fe2000000001b */
[----:B------:R-:W-:Y:S02]  /*70d0*/  @P3 VIADD R0, R4, 0xffffffc0 ;  /* 0xffffffc004003836 */ /* 0x000fe40000000000 */
[----:B------:R-:W-:Y:S02]  /*70e0*/  IMAD.MOV.U32 R4, RZ, RZ, R20 ;  /* 0x000000ffff047224 */ /* 0x000fe400078e0014 */
[----:B------:R-:W-:-:S03]  /*70f0*/  IMAD.MOV.U32 R6, RZ, RZ, R42 ;  /* 0x000000ffff067224 */ /* 0x000fc600078e002a */
[----:B------:R-:W-:Y:S01]  /*7100*/  PRMT R10, R4, 0x7610, R10 ;  /* 0x00007610040a7816 */ /* 0x000fe2000000000a */
[----:B------:R-:W-:Y:S01]  /*7110*/  IMAD.MOV.U32 R4, RZ, RZ, R8 ;  /* 0x000000ffff047224 */ /* 0x000fe200078e0008 */
[----:B------:R-:W-:Y:S01]  /*7120*/  PRMT R52, R6, 0x7610, R52 ;  /* 0x0000761006347816 */ /* 0x000fe20000000034 */
[----:B-1----:R-:W-:Y:S06]  /*7130*/  @!P2 BRA `(.L_x_1199) ;  /* 0x0000015400e8a947 */ /* 0x002fec0003800000 */
.L_x_1461:
[----:B------:R-:W-:Y:S05]  /*7140*/  BSYNC B1 ;  /* 0x0000000000017941 */ /* 0x000fea0003800000 */
.L_x_1198:
[----:B------:R-:W-:Y:S01]  /*7150*/  BSSY B1, `(.L_x_1200) ;  /* 0x0000068000017945 */ /* 0x000fe20003800000 */
[----:B------:R-:W-:Y:S02]  /*7160*/  PRMT R12, R4, 0x7610, R12 ;  /* 0x00007610040c7816 */ /* 0x000fe4000000000c */
[----:B------:R-:W-:Y:S01]  /*7170*/  PRMT R13, R5, 0x7610, R13 ;  /* 0x00007610050d7816 */ /* 0x000fe2000000000d */
[----:B------:R-:W-:Y:S06]  /*7180*/  @P0 BRA `(.L_x_1201) ;  /* 0x0000000400900947 */ /* 0x000fec0003800000 */
[----:B------:R-:W1:Y:S01]  /*7190*/  LDC R5, c[0x0][0x3d4] ;  /* 0x0000f500ff057b82 */ /* 0x000e620000000800 */
[C---:B------:R-:W-:Y:S01]  /*71a0*/  VIADD R4, R28.reuse, 0x10 ;  /* 0x000000101c047836 */ /* 0x040fe20000000000 */
[----:B------:R-:W-:Y:S01]  /*71b0*/  BSSY B2, `(.L_x_1202) ;  /* 0x0000032000027945 */ /* 0x000fe20003800000 */
[----:B-1----:R-:W-:-:S03]  /*71c0*/  ISETP.GE.AND P0, PT, R28, R5, PT ;  /* 0x000000051c00720c */ /* 0x002fc60003f06270 */
[----:B------:R-:W-:-:S10]  /*71d0*/  ISETP.GE.AND P2, PT, R4, R5, PT ;  /* 0x000000050400720c */ /* 0x000fd40003f46270 */
[----:B------:R-:W-:Y:S05]  /*71e0*/  @P0 BRA `(.L_x_1203) ;  /* 0x0000000000b80947 */ /* 0x000fea0003800000 */
[----:B0-----:R-:W0:Y:S01]  /*71f0*/  LDS.128 R4, [R3+0x8400] ;  /* 0x0084000003047984 */ /* 0x001e220000000c00 */
[--C-:B------:R-:W-:Y:S02]  /*7200*/  SHF.R.U64 R41, R44, 0x10, R45.reuse ;  /* 0x000000102c297819 */ /* 0x100fe4000000122d */
[----:B------:R-:W-:Y:S02]  /*7210*/  SHF.R.U32.HI R44, RZ, 0x10, R45 ;  /* 0x00000010ff2c7819 */ /* 0x000fe4000001162d */
[--C-:B------:R-:W-:Y:S02]  /*7220*/  SHF.R.U32.HI R34, RZ, 0x10, R47.reuse ;  /* 0x00000010ff227819 */ /* 0x100fe4000001162f */
[----:B------:R-:W-:Y:S02]  /*7230*/  SHF.R.U64 R33, R46, 0x10, R47 ;  /* 0x000000102e217819 */ /* 0x000fe4000000122f */
[----:B------:R-:W-:Y:S02]  /*7240*/  PRMT R44, R10, 0x5432, R44 ;  /* 0x000054320a2c7816 */ /* 0x000fe4000000002c */
[----:B------:R-:W-:-:S02]  /*7250*/  PRMT R34, R12, 0x5432, R34 ;  /* 0x000054320c227816 */ /* 0x000fc40000000022 */
[----:B------:R-:W-:Y:S01]  /*7260*/  PRMT R33, R26, 0x5410, R33 ;  /* 0x000054101a217816 */ /* 0x000fe20000000021 */
[----:B------:R-:W-:Y:S01]  /*7270*/  IMAD.U32 R45, R44, 0x10000, RZ ;  /* 0x000100002c2d7824 */ /* 0x000fe200078e00ff */
[----:B------:R-:W-:Y:S01]  /*7280*/  PRMT R41, R23, 0x5410, R41 ;  /* 0x0000541017297816 */ /* 0x000fe20000000029 */
[----:B------:R-:W-:Y:S01]  /*7290*/  IMAD.U32 R35, R34, 0x10000, RZ ;  /* 0x0001000022237824 */ /* 0x000fe200078e00ff */
[----:B------:R-:W-:Y:S02]  /*72a0*/  LOP3.LUT R44, R44, 0xffff0000, RZ, 0xc0, !PT ;  /* 0xffff00002c2c7812 */ /* 0x000fe400078ec0ff */
[----:B------:R-:W-:Y:S02]  /*72b0*/  LOP3.LUT R34, R34, 0xffff0000, RZ, 0xc0, !PT ;  /* 0xffff000022227812 */ /* 0x000fe400078ec0ff */
[C---:B0-----:R-:W-:Y:S01]  /*72c0*/  LOP3.LUT R26, R6.reuse, 0xffff0000, RZ, 0xc0, !PT ;  /* 0xffff0000061a7812 */ /* 0x041fe200078ec0ff */
[----:B------:R-:W-:Y:S01]  /*72d0*/  IMAD.U32 R23, R6, 0x10000, RZ ;  /* 0x0001000006177824 */ /* 0x000fe200078e00ff */
[C---:B------:R-:W-:Y:S01]  /*72e0*/  LOP3.LUT R32, R7.reuse, 0xffff0000, RZ, 0xc0, !PT ;  /* 0xffff000007207812 */ /* 0x040fe200078ec0ff */
[----:B------:R-:W-:-:S02]  /*72f0*/  IMAD.U32 R27, R7, 0x10000, RZ ;  /* 0x00010000071b7824 */ /* 0x000fc400078e00ff */
[C---:B------:R-:W-:Y:S01]  /*7300*/  FMUL.FTZ R46, R26.reuse, R45 ;  /* 0x0000002d1a2e7220 */ /* 0x040fe20000410000 */
[----:B------:R-:W-:Y:S01]  /*7310*/  FMUL.FTZ R26, R26, R35 ;  /* 0x000000231a1a7220 */ /* 0x000fe20000410000 */
[----:B------:R-:W-:Y:S02]  /*7320*/  IMAD.U32 R6, R4, 0x10000, RZ ;  /* 0x0001000004067824 */ /* 0x000fe400078e00ff */
[C---:B------:R-:W-:Y:S01]  /*7330*/  FMUL.FTZ R48, R32.reuse, R44 ;  /* 0x0000002c20307220 */ /* 0x040fe20000410000 */
[----:B------:R-:W-:Y:S02]  /*7340*/  IMAD.U32 R7, R5, 0x10000, RZ ;  /* 0x0001000005077824 */ /* 0x000fe400078e00ff */
[C---:B------:R-:W-:Y:S01]  /*7350*/  FFMA.FTZ R45, R23.reuse, R45, R26 ;  /* 0x0000002d172d7223 */ /* 0x040fe2000001001a */
[-C--:B------:R-:W-:Y:S01]  /*7360*/  FMUL.FTZ R50, R32, R34.reuse ;  /* 0x0000002220327220 */ /* 0x080fe20000410000 */
[----:B------:R-:W-:Y:S01]  /*7370*/  LOP3.LUT R4, R4, 0xffff0000, RZ, 0xc0, !PT ;  /* 0xffff000004047812 */ /* 0x000fe200078ec0ff */
[----:B------:R-:W-:Y:S01]  /*7380*/  FFMA.FTZ R46, R23, R35, -R46 ;  /* 0x00000023172e7223 */ /* 0x000fe2000001082e */
[----:B------:R-:W-:Y:S01]  /*7390*/  LOP3.LUT R5, R5, 0xffff0000, RZ, 0xc0, !PT ;  /* 0xffff000005057812 */ /* 0x000fe200078ec0ff */
[C---:B------:R-:W-:Y:S01]  /*73a0*/  IMAD.U32 R35, R41.reuse, 0x10000, RZ ;  /* 0x0001000029237824 */ /* 0x040fe200078e00ff */
[----:B------:R-:W-:Y:S01]  /*73b0*/  LOP3.LUT R32, R41, 0xffff0000, RZ, 0xc0, !PT ;  /* 0xffff000029207812 */ /* 0x000fe200078ec0ff */
[C---:B------:R-:W-:Y:S01]  /*73c0*/  IMAD.U32 R23, R33.reuse, 0x10000, RZ ;  /* 0x0001000021177824 */ /* 0x040fe200078e00ff */
[----:B------:R-:W-:Y:S01]  /*73d0*/  LOP3.LUT R26, R33, 0xffff0000, RZ, 0xc0, !PT ;  /* 0xffff0000211a7812 */ /* 0x000fe200078ec0ff */
[C---:B------:R-:W-:Y:S01]  /*73e0*/  FFMA.FTZ R48, R27.reuse, R34, -R48 ;  /* 0x000000221b307223 */ /* 0x040fe20000010830 */
        /* <DEDUP_REMOVED lines=14> */
.L_x_1203:
[----:B------:R-:W-:Y:S05]  /*74d0*/  BSYNC B2 ;  /* 0x0000000000027941 */ /* 0x000fea0003800000 */
.L_x_1202:
[----:B------:R-:W-:Y:S05]  /*74e0*/  @P2 BRA `(.L_x_1201) ;  /* 0x0000000000b82947 */ /* 0x000fea0003800000 */
[----:B01----:R-:W0:Y:S01]  /*74f0*/  LDS.128 R4, [R0] ;  /* 0x0000000000047984 */ /* 0x003e220000000c00 */
[--C-:B------:R-:W-:Y:S02]  /*7500*/  SHF.R.U64 R36, R36, 0x10, R37.reuse ;  /* 0x0000001024247819 */ /* 0x100fe40000001225 */
[----:B------:R-:W-:Y:S02]  /*7510*/  SHF.R.U32.HI R37, RZ, 0x10, R37 ;  /* 0x00000010ff257819 */ /* 0x000fe40000011625 */
[----:B------:R-:W-:Y:S02]  /*7520*/  SHF.R.U32.HI R34, RZ, 0x10, R39 ;  /* 0x00000010ff227819 */ /* 0x000fe40000011627 */
[----:B------:R-:W-:Y:S02]  /*7530*/  PRMT R37, R49, 0x5410, R37 ;  /* 0x0000541031257816 */ /* 0x000fe40000000025 */
[----:B------:R-:W-:Y:S02]  /*7540*/  PRMT R34, R13, 0x5432, R34 ;  /* 0x000054320d227816 */ /* 0x000fe40000000022 */
[----:B------:R-:W-:Y:S01]  /*7550*/  SHF.R.U64 R33, R38, 0x10, R39 ;  /* 0x0000001026217819 */ /* 0x000fe20000001227 */
[C---:B------:R-:W-:Y:S01]  /*7560*/  IMAD.U32 R38, R37.reuse, 0x10000, RZ ;  /* 0x0001000025267824 */ /* 0x040fe200078e00ff */
[----:B------:R-:W-:Y:S01]  /*7570*/  LOP3.LUT R37, R37, 0xffff0000, RZ, 0xc0, !PT ;  /* 0xffff000025257812 */ /* 0x000fe200078ec0ff */
[----:B------:R-:W-:Y:S01]  /*7580*/  IMAD.U32 R35, R34, 0x10000, RZ ;  /* 0x0001000022237824 */ /* 0x000fe200078e00ff */
[----:B------:R-:W-:-:S02]  /*7590*/  PRMT R36, R11, 0x5432, R36 ;  /* 0x000054320b247816 */ /* 0x000fc40000000024 */
[----:B------:R-:W-:Y:S02]  /*75a0*/  LOP3.LUT R34, R34, 0xffff0000, RZ, 0xc0, !PT ;  /* 0xffff000022227812 */ /* 0x000fe400078ec0ff */
[----:B------:R-:W-:Y:S02]  /*75b0*/  PRMT R33, R51, 0x5410, R33 ;  /* 0x0000541033217816 */ /* 0x000fe40000000021 */
[C---:B0-----:R-:W-:Y:S01]  /*75c0*/  LOP3.LUT R26, R6.reuse, 0xffff0000, RZ, 0xc0, !PT ;  /* 0xffff0000061a7812 */ /* 0x041fe200078ec0ff */
[----:B------:R-:W-:Y:S01]  /*75d0*/  IMAD.U32 R23, R6, 0x10000, RZ ;  /* 0x0001000006177824 */ /* 0x000fe200078e00ff */
[C---:B------:R-:W-:Y:S01]  /*75e0*/  LOP3.LUT R32, R7.reuse, 0xffff0000, RZ, 0xc0, !PT ;  /* 0xffff000007207812 */ /* 0x040fe200078ec0ff */
[----:B------:R-:W-:Y:S02]  /*75f0*/  IMAD.U32 R27, R7, 0x10000, RZ ;  /* 0x00010000071b7824 */ /* 0x000fe400078e00ff */
[C---:B------:R-:W-:Y:S01]  /*7600*/  FMUL.FTZ R44, R26.reuse, R38 ;  /* 0x000000261a2c7220 */ /* 0x040fe20000410000 */
[----:B------:R-:W-:Y:S01]  /*7610*/  FMUL.FTZ R39, R26, R35 ;  /* 0x000000231a277220 */ /* 0x000fe20000410000 */
[----:B------:R-:W-:Y:S01]  /*7620*/  FMUL.FTZ R26, R32, R37 ;  /* 0x00000025201a7220 */ /* 0x000fe20000410000 */
[----:B------:R-:W-:-:S02]  /*7630*/  IMAD.U32 R6, R4, 0x10000, RZ ;  /* 0x0001000004067824 */ /* 0x000fc400078e00ff */
[C---:B------:R-:W-:Y:S01]  /*7640*/  FFMA.FTZ R44, R23.reuse, R35, -R44 ;  /* 0x00000023172c7223 */ /* 0x040fe2000001082c */
[----:B------:R-:W-:Y:S01]  /*7650*/  FFMA.FTZ R39, R23, R38, R39 ;  /* 0x0000002617277223 */ /* 0x000fe20000010027 */
[----:B------:R-:W-:Y:S02]  /*7660*/  IMAD.U32 R7, R5, 0x10000, RZ ;  /* 0x0001000005077824 */ /* 0x000fe400078e00ff */
[-C--:B------:R-:W-:Y:S01]  /*7670*/  FFMA.FTZ R38, R27, R34.reuse, -R26 ;  /* 0x000000221b267223 */ /* 0x080fe2000001081a */
[----:B------:R-:W-:Y:S01]  /*7680*/  IMAD.U32 R35, R36, 0x10000, RZ ;  /* 0x0001000024237824 */ /* 0x000fe200078e00ff */
[----:B------:R-:W-:Y:S01]  /*7690*/  LOP3.LUT R4, R4, 0xffff0000, RZ, 0xc0, !PT ;  /* 0xffff000004047812 */ /* 0x000fe200078ec0ff */
[----:B------:R-:W-:Y:S01]  /*76a0*/  FMUL.FTZ R32, R32, R34 ;  /* 0x0000002220207220 */ /* 0x000fe20000410000 */
[----:B------:R-:W-:Y:S01]  /*76b0*/  LOP3.LUT R5, R5, 0xffff0000, RZ, 0xc0, !PT ;  /* 0xffff000005057812 */ /* 0x000fe200078ec0ff */
[----:B------:R-:W-:Y:S01]  /*76c0*/  IMAD.U32 R23, R33, 0x10000, RZ ;  /* 0x0001000021177824 */ /* 0x000fe200078e00ff */
[----:B------:R-:W-:Y:S01]  /*76d0*/  LOP3.LUT R36, R36, 0xffff0000, RZ, 0xc0, !PT ;  /* 0xffff000024247812 */ /* 0x000fe200078ec0ff */
[----:B------:R-:W-:Y:S01]  /*76e0*/  FFMA.FTZ R37, R27, R37, R32 ;  /* 0x000000251b257223 */ /* 0x000fe20000010020 */
[----:B------:R-:W-:Y:S01]  /*76f0*/  LOP3.LUT R26, R33, 0xffff0000, RZ, 0xc0, !PT ;  /* 0xffff0000211a7812 */ /* 0x000fe200078ec0ff */
[C---:B------:R-:W-:Y:S01]  /*7700*/  FMUL.FTZ R27, R4.reuse, R35 ;  /* 0x00000023041b7220 */ /* 0x040fe20000410000 */
[----:B------:R-:W-:Y:S01]  /*7710*/  FMUL.FTZ R32, R4, R23 ;  /* 0x0000001704207220 */ /* 0x000fe20000410000 */
[----:B------:R-:W-:-:S02]  /*7720*/  FMUL.FTZ R34, R5, R36 ;  /* 0x0000002405227220 */ /* 0x000fc40000410000 */
[-C--:B------:R-:W-:Y:S01]  /*7730*/  FMUL.FTZ R33, R5, R26.reuse ;  /* 0x0000001a05217220 */ /* 0x080fe20000410000 */
[C---:B------:R-:W-:Y:S01]  /*7740*/  FFMA.FTZ R4, R6.reuse, R23, -R27 ;  /* 0x0000001706047223 */ /* 0x040fe2000001081b */
[----:B------:R-:W-:Y:S01]  /*7750*/  FFMA.FTZ R35, R6, R35, R32 ;  /* 0x0000002306237223 */ /* 0x000fe20000010020 */
[C---:B------:R-:W-:Y:S01]  /*7760*/  FFMA.FTZ R5, R7.reuse, R26, -R34 ;  /* 0x0000001a07057223 */ /* 0x040fe20000010822 */
[----:B------:R-:W-:Y:S01]  /*7770*/  FFMA.FTZ R36, R7, R36, R33 ;  /* 0x0000002407247223 */ /* 0x000fe20000010021 */
[----:B------:R-:W-:Y:S02]  /*7780*/  F2FP.BF16.F32.PACK_AB R6, R39, R44 ;  /* 0x0000002c2706723e */ /* 0x000fe400000010ff */
[----:B------:R-:W-:Y:S02]  /*7790*/  F2FP.BF16.F32.PACK_AB R7, R37, R38 ;  /* 0x000000262507723e */ /* 0x000fe400000010ff */
[----:B------:R-:W-:Y:S02]  /*77a0*/  F2FP.BF16.F32.PACK_AB R4, R35, R4 ;  /* 0x000000042304723e */ /* 0x000fe400000010ff */
[----:B------:R-:W-:-:S05]  /*77b0*/  F2FP.BF16.F32.PACK_AB R5, R36, R5 ;  /* 0x000000052405723e */ /* 0x000fca00000010ff */
[----:B------:R2:W-:Y:S02]  /*77c0*/  STS.128 [R0], R4 ;  /* 0x0000000400007388 */ /* 0x0005e40000000c00 */
.L_x_1201:
[----:B------:R-:W-:Y:S05]  /*77d0*/  BSYNC B1 ;  /* 0x0000000000017941 */ /* 0x000fea0003800000 */
.L_x_1200:
[----:B------:R-:W-:Y:S05]  /*77e0*/  @P1 BRA `(.L_x_1204) ;  /* 0x0000001c00181947 */ /* 0x000fea0003800000 */
[----:B-12---:R-:W1:Y:S01]  /*77f0*/  LDC R5, c[0x0][0x3d4] ;  /* 0x0000f500ff057b82 */ /* 0x006e620000000800 */
[C---:B------:R-:W-:Y:S01]  /*7800*/  VIADD R4, R28.reuse, 0x10 ;  /* 0x000000101c047836 */ /* 0x040fe20000000000 */
[----:B------:R-:W-:Y:S01]  /*7810*/  BSSY B1, `(.L_x_1205) ;  /* 0x0000032000017945 */ /* 0x000fe20003800000 */
[----:B-1----:R-:W-:-:S03]  /*7820*/  ISETP.GE.AND P0, PT, R28, R5, PT ;  /* 0x000000051c00720c */ /* 0x002fc60003f06270 */
[----:B------:R-:W-:-:S10]  /*7830*/  ISETP.GE.AND P1, PT, R4, R5, PT ;  /* 0x000000050400720c */ /* 0x000fd40003f26270 */
[----:B------:R-:W-:Y:S05]  /*7840*/  @P0 BRA `(.L_x_1206) ;  /* 0x0000000000b80947 */ /* 0x000fea0003800000 */
[----:B0-----:R-:W0:Y:S01]  /*7850*/  LDS.128 R4, [R3+0xb400] ;  /* 0x00b4000003047984 */ /* 0x001e220000000c00 */
[----:B------:R-:W-:Y:S02]  /*7860*/  SHF.R.U32.HI R26, RZ, 0x10, R31 ;  /* 0x00000010ff1a7819 */ /* 0x000fe4000001161f */
[----:B------:R-:W-:Y:S02]  /*7870*/  SHF.R.U32.HI R28, RZ, 0x10, R43 ;  /* 0x00000010ff1c7819 */ /* 0x000fe4000001162b */
[----:B------:R-:W-:Y:S02]  /*7880*/  SHF.R.U64 R23, R30, 0x10, R31 ;  /* 0x000000101e177819 */ /* 0x000fe4000000121f */
[----:B------:R-:W-:Y:S02]  /*7890*/  PRMT R31, R15, 0x5410, R26 ;  /* 0x000054100f1f7816 */ /* 0x000fe4000000001a */
[----:B------:R-:W-:Y:S02]  /*78a0*/  PRMT R28, R14, 0x5432, R28 ;  /* 0x000054320e1c7816 */ /* 0x000fe4000000001c */
[----:B------:R-:W-:Y:S01]  /*78b0*/  SHF.R.U64 R27, R42, 0x10, R43 ;  /* 0x000000102a1b7819 */ /* 0x000fe2000000122b */
[C---:B------:R-:W-:Y:S01]  /*78c0*/  IMAD.U32 R32, R31.reuse, 0x10000, RZ ;  /* 0x000100001f207824 */ /* 0x040fe200078e00ff */
[----:B------:R-:W-:Y:S01]  /*78d0*/  PRMT R30, R14, 0x5410, R23 ;  /* 0x000054100e1e7816 */ /* 0x000fe20000000017 */
[----:B------:R-:W-:Y:S01]  /*78e0*/  IMAD.U32 R29, R28, 0x10000, RZ ;  /* 0x000100001c1d7824 */ /* 0x000fe200078e00ff */
[----:B------:R-:W-:-:S02]  /*78f0*/  LOP3.LUT R31, R31, 0xffff0000, RZ, 0xc0, !PT ;  /* 0xffff00001f1f7812 */ /* 0x000fc400078ec0ff */
        /* <DEDUP_REMOVED lines=8> */
[----:B------:R-:W-:-:S02]  /*7980*/  IMAD.U32 R6, R4, 0x10000, RZ ;  /* 0x0001000004067824 */ /* 0x000fc400078e00ff */
[----:B------:R-:W-:Y:S01]  /*7990*/  FMUL.FTZ R34, R26, R31 ;  /* 0x0000001f1a227220 */ /* 0x000fe20000410000 */
[C---:B------:R-:W-:Y:S01]  /*79a0*/  FFMA.FTZ R33, R14.reuse, R29, -R33 ;  /* 0x0000001d0e217223 */ /* 0x040fe20000010821 */
[C---:B------:R-:W-:Y:S02]  /*79b0*/  IMAD.U32 R7, R5.reuse, 0x10000, RZ ;  /* 0x0001000005077824 */ /* 0x040fe400078e00ff */
[----:B------:R-:W-:Y:S01]  /*79c0*/  FFMA.FTZ R32, R14, R32, R15 ;  /* 0x000000200e207223 */ /* 0x000fe2000001000f */
[----:B------:R-:W-:Y:S01]  /*79d0*/  IMAD.U32 R29, R30, 0x10000, RZ ;  /* 0x000100001e1d7824 */ /* 0x000fe200078e00ff */
[----:B------:R-:W-:Y:S01]  /*79e0*/  LOP3.LUT R4, R4, 0xffff0000, RZ, 0xc0, !PT ;  /* 0xffff000004047812 */ /* 0x000fe200078ec0ff */
[-C--:B------:R-:W-:Y:S01]  /*79f0*/  FMUL.FTZ R26, R26, R28.reuse ;  /* 0x0000001c1a1a7220 */ /* 0x080fe20000410000 */
[----:B------:R-:W-:Y:S01]  /*7a00*/  LOP3.LUT R5, R5, 0xffff0000, RZ, 0xc0, !PT ;  /* 0xffff000005057812 */ /* 0x000fe200078ec0ff */
[----:B------:R-:W-:Y:S01]  /*7a10*/  IMAD.U32 R15, R27, 0x10000, RZ ;  /* 0x000100001b0f7824 */ /* 0x000fe200078e00ff */
[----:B------:R-:W-:Y:S01]  /*7a20*/  LOP3.LUT R30, R30, 0xffff0000, RZ, 0xc0, !PT ;  /* 0xffff00001e1e7812 */ /* 0x000fe200078ec0ff */
[----:B------:R-:W-:Y:S01]  /*7a30*/  FFMA.FTZ R34, R23, R28, -R34 ;  /* 0x0000001c17227223 */ /* 0x000fe20000010822 */
        /* <DEDUP_REMOVED lines=15> */
.L_x_1206:
[----:B------:R-:W-:Y:S05]  /*7b30*/  BSYNC B1 ;  /* 0x0000000000017941 */ /* 0x000fea0003800000 */
.L_x_1205:
[----:B------:R-:W-:Y:S05]  /*7b40*/  @P1 BRA `(.L_x_1204) ;  /* 0x0000001800401947 */ /* 0x000fea0003800000 */
[----:B01----:R-:W0:Y:S01]  /*7b50*/  LDS.128 R4, [R0+0x3000] ;  /* 0x0030000000047984 */ /* 0x003e220000000c00 */
[----:B------:R-:W-:Y:S02]  /*7b60*/  SHF.R.U64 R15, R8, 0x10, R9 ;  /* 0x00000010080f7819 */ /* 0x000fe40000001209 */
[--C-:B------:R-:W-:Y:S02]  /*7b70*/  SHF.R.U64 R3, R20, 0x10, R21.reuse ;  /* 0x0000001014037819 */ /* 0x100fe40000001215 */
[----:B------:R-:W-:Y:S02]  /*7b80*/  SHF.R.U32.HI R20, RZ, 0x10, R21 ;  /* 0x00000010ff147819 */ /* 0x000fe40000011615 */
[----:B------:R-:W-:Y:S02]  /*7b90*/  SHF.R.U32.HI R8, RZ, 0x10, R9 ;  /* 0x00000010ff087819 */ /* 0x000fe40000011609 */
[----:B------:R-:W-:Y:S02]  /*7ba0*/  PRMT R12, R12, 0x5410, R15 ;  /* 0x000054100c0c7816 */ /* 0x000fe4000000000f */
[----:B------:R-:W-:-:S02]  /*7bb0*/  PRMT R15, R11, 0x5410, R20 ;  /* 0x000054100b0f7816 */ /* 0x000fc40000000014 */
[----:B------:R-:W-:Y:S02]  /*7bc0*/  PRMT R13, R13, 0x5410, R8 ;  /* 0x000054100d0d7816 */ /* 0x000fe40000000008 */
[----:B------:R-:W-:Y:S01]  /*7bd0*/  PRMT R14, R10, 0x5410, R3 ;  /* 0x000054100a0e7816 */ /* 0x000fe20000000003 */
[C---:B------:R-:W-:Y:S01]  /*7be0*/  IMAD.U32 R20, R15.reuse, 0x10000, RZ ;  /* 0x000100000f147824 */ /* 0x040fe200078e00ff */
[----:B------:R-:W-:Y:S01]  /*7bf0*/  LOP3.LUT R15, R15, 0xffff0000, RZ, 0xc0, !PT ;  /* 0xffff00000f0f7812 */ /* 0x000fe200078ec0ff */
[C---:B------:R-:W-:Y:S01]  /*7c00*/  IMAD.U32 R11, R13.reuse, 0x10000, RZ ;  /* 0x000100000d0b7824 */ /* 0x040fe200078e00ff */
[----:B------:R-:W-:Y:S02]  /*7c10*/  LOP3.LUT R13, R13, 0xffff0000, RZ, 0xc0, !PT ;  /* 0xffff00000d0d7812 */ /* 0x000fe400078ec0ff */
[C---:B0-----:R-:W-:Y:S01]  /*7c20*/  LOP3.LUT R9, R6.reuse, 0xffff0000, RZ, 0xc0, !PT ;  /* 0xffff000006097812 */ /* 0x041fe200078ec0ff */
[C---:B------:R-:W-:Y:S01]  /*7c30*/  IMAD.U32 R10, R7.reuse, 0x10000, RZ ;  /* 0x00010000070a7824 */ /* 0x040fe200078e00ff */
[----:B------:R-:W-:Y:S01]  /*7c40*/  LOP3.LUT R7, R7, 0xffff0000, RZ, 0xc0, !PT ;  /* 0xffff000007077812 */ /* 0x000fe200078ec0ff */
[----:B------:R-:W-:-:S02]  /*7c50*/  IMAD.U32 R8, R6, 0x10000, RZ ;  /* 0x0001000006087824 */ /* 0x000fc400078e00ff */
[CC--:B------:R-:W-:Y:S01]  /*7c60*/  FMUL.FTZ R21, R9.reuse, R20.reuse ;  /* 0x0000001409157220 */ /* 0x0c0fe20000410000 */
[----:B------:R-:W-:Y:S01]  /*7c70*/  FMUL.FTZ R9, R9, R11 ;  /* 0x0000000b09097220 */ /* 0x000fe20000410000 */
[C---:B------:R-:W-:Y:S01]  /*7c80*/  FMUL.FTZ R23, R7.reuse, R15 ;  /* 0x0000000f07177220 */ /* 0x040fe20000410000 */
[----:B------:R-:W-:Y:S02]  /*7c90*/  IMAD.U32 R3, R4, 0x10000, RZ ;  /* 0x0001000004037824 */ /* 0x000fe400078e00ff */
[C---:B------:R-:W-:Y:S01]  /*7ca0*/  FFMA.FTZ R21, R8.reuse, R11, -R21 ;  /* 0x0000000b08157223 */ /* 0x040fe20000010815 */
[----:B------:R-:W-:Y:S01]  /*7cb0*/  FFMA.FTZ R20, R8, R20, R9 ;  /* 0x0000001408147223 */ /* 0x000fe20000010009 */
[-C--:B------:R-:W-:Y:S01]  /*7cc0*/  FMUL.FTZ R9, R7, R13.reuse ;  /* 0x0000000d07097220 */ /* 0x080fe20000410000 */
[C---:B------:R-:W-:Y:S01]  /*7cd0*/  IMAD.U32 R6, R5.reuse, 0x10000, RZ ;  /* 0x0001000005067824 */ /* 0x040fe200078e00ff */
[----:B------:R-:W-:Y:S01]  /*7ce0*/  LOP3.LUT R4, R4, 0xffff0000, RZ, 0xc0, !PT ;  /* 0xffff000004047812 */ /* 0x000fe200078ec0ff */
[----:B------:R-:W-:Y:S01]  /*7cf0*/  IMAD.U32 R8, R14, 0x10000, RZ ;  /* 0x000100000e087824 */ /* 0x000fe200078e00ff */
        /* <DEDUP_REMOVED lines=18> */
[----:B------:R3:W-:Y:S01]  /*7e20*/  STS.128 [R0+0x3000], R4 ;  /* 0x0030000400007388 */ /* 0x0007e20000000c00 */
[----:B------:R-:W-:Y:S05]  /*7e30*/  BRA `(.L_x_1204) ;  /* 0x0000001400847947 */ /* 0x000fea0003800000 */
.L_x_1185:
[----:B------:R-:W2:Y:S01]  /*7e40*/  LDL R54, [R1+0x4] ;  /* 0x0000040001367983 */ /* 0x000ea20000100800 */
[----:B------:R-:W1:Y:S03]  /*7e50*/  LDC R21, c[0x0][0x3d4] ;  /* 0x0000f500ff157b82 */ /* 0x000e660000000800 */
[----:B------:R-:W3:Y:S01]  /*7e60*/  LDL R52, [R1+0x38] ;  /* 0x0000380001347983 */ /* 0x000ee20000100800 */
[C---:B------:R-:W-:Y:S01]  /*7e70*/  VIADD R51, R17.reuse, 0x60 ;  /* 0x0000006011337836 */ /* 0x040fe20000000000 */
[-C--:B------:R-:W-:Y:S01]  /*7e80*/  ISETP.GE.AND P1, PT, R17, R50.reuse, PT ;  /* 0x000000321100720c */ /* 0x080fe20003f26270 */
[----:B------:R-:W-:Y:S01]  /*7e90*/  ULDC.64 UR4, c[0x0][0x3c8] ;  /* 0x0000f20000047ab9 */ /* 0x000fe20000000a00 */
[----:B------:R-:W-:Y:S02]  /*7ea0*/  ULDC.64 UR6, c[0x0][0x3e0] ;  /* 0x0000f80000067ab9 */ /* 0x000fe40000000a00 */
[----:B------:R-:W-:-:S04]  /*7eb0*/  ISETP.GE.AND P0, PT, R51, R50, PT ;  /* 0x000000323300720c */ /* 0x000fc80003f06270 */
[CC--:B-1----:R-:W-:Y:S02]  /*7ec0*/  ISETP.GE.OR P0, PT, R26.reuse, R21.reuse, P0 ;  /* 0x000000151a00720c */ /* 0x0c2fe40000706670 */
[----:B------:R-:W-:-:S11]  /*7ed0*/  ISETP.GE.OR P1, PT, R26, R21, P1 ;  /* 0x000000151a00720c */ /* 0x000fd60000f26670 */
[----:B------:R-:W1:Y:S01]  /*7ee0*/  @!P0 LDC.64 R48, c[0x0][0x3e0] ;  /* 0x0000f800ff308b82 */ /* 0x000e620000000a00 */
[----:B------:R-:W-:Y:S01]  /*7ef0*/  @!P0 IMAD.MOV.U32 R7, RZ, RZ, R55 ;  /* 0x000000ffff078224 */ /* 0x000fe200078e0037 */
[----:B------:R-:W-:Y:S01]  /*7f00*/  @!P1 IADD3 R15, P2, R39, R4, RZ ;  /* 0x00000004270f9210 */ /* 0x000fe20007f5e0ff */
[----:B------:R-:W-:Y:S01]  /*7f10*/  @!P0 IMAD.MOV.U32 R8, RZ, RZ, R4 ;  /* 0x000000ffff088224 */ /* 0x000fe200078e0004 */
[C---:B0-----:R-:W-:Y:S01]  /*7f20*/  @!P1 IADD3 R14, P3, R31.reuse, R6, RZ ;  /* 0x000000061f0e9210 */ /* 0x041fe20007f7e0ff */
[----:B------:R-:W-:Y:S02]  /*7f30*/  @!P0 IMAD.MOV.U32 R9, RZ, RZ, R57 ;  /* 0x000000ffff098224 */ /* 0x000fe400078e0039 */
[----:B------:R-:W-:Y:S01]  /*7f40*/  @!P0 IMAD.WIDE.U32 R4, R10, 0x60, R6 ;  /* 0x000000600a048825 */ /* 0x000fe200078e0006 */
[----:B------:R-:W0:Y:S03]  /*7f50*/  @!P0 LDC.64 R28, c[0x0][0x3c8] ;  /* 0x0000f200ff1c8b82 */ /* 0x000e260000000a00 */
[----:B------:R-:W-:Y:S01]  /*7f60*/  @!P0 IMAD.WIDE.U32 R6, R12, 0x60, R8 ;  /* 0x000000600c068825 */ /* 0x000fe200078e0008 */
[----:B------:R-:W-:-:S03]  /*7f70*/  @!P0 IADD3 R3, P4, R31, R4, RZ ;  /* 0x000000041f038210 */ /* 0x000fc60007f9e0ff */
[----:B------:R-:W-:Y:S01]  /*7f80*/  @!P0 IMAD R20, R11, 0x60, RZ ;  /* 0x000000600b148824 */ /* 0x000fe200078e02ff */
[----:B------:R-:W-:Y:S01]  /*7f90*/  @!P0 IADD3 R0, P5, R39, R6, RZ ;  /* 0x0000000627008210 */ /* 0x000fe20007fbe0ff */
[----:B------:R-:W-:Y:S01]  /*7fa0*/  @!P0 IMAD R30, R13, 0x60, RZ ;  /* 0x000000600d1e8824 */ /* 0x000fe200078e02ff */
[----:B------:R-:W4:Y:S01]  /*7fb0*/  S2R R53, SR_TID.X ;  /* 0x0000000000357919 */ /* 0x000f220000002100 */
[----:B------:R-:W-:Y:S01]  /*7fc0*/  @!P1 IMAD.X R9, R55, 0x1, R37, P3 ;  /* 0x0000000137099824 */ /* 0x000fe200018e0625 */
[----:B------:R-:W-:Y:S01]  /*7fd0*/  @!P0 IADD3.X R4, R37, R20, R5, P4, !PT ;  /* 0x0000001425048210 */ /* 0x000fe200027fe405 */
[----:B------:R-:W-:Y:S01]  /*7fe0*/  @!P1 IMAD.X R20, R57, 0x1, R47, P2 ;  /* 0x0000000139149824 */ /* 0x000fe200010e062f */
[----:B------:R-:W-:Y:S02]  /*7ff0*/  @!P0 IADD3.X R6, R47, R30, R7, P5, !PT ;  /* 0x0000001e2f068210 */ /* 0x000fe40002ffe407 */
[----:B------:R-:W-:Y:S02]  /*8000*/  CS2R R36, SRZ ;  /* 0x0000000000247805 */ /* 0x000fe4000001ff00 */
[----:B-1----:R-:W-:-:S02]  /*8010*/  @!P0 LEA R48, P4, R0, R48, 0x1 ;  /* 0x0000003000308211 */ /* 0x002fc400078808ff */
[----:B------:R-:W-:Y:S02]  /*8020*/  CS2R R38, SRZ ;  /* 0x0000000000267805 */ /* 0x000fe4000001ff00 */
[----:B------:R-:W-:Y:S02]  /*8030*/  @!P1 LEA R8, P3, R14, UR4, 0x1 ;  /* 0x000000040e089c11 */ /* 0x000fe4000f8608ff */
[----:B------:R-:W-:Y:S02]  /*8040*/  @!P0 LEA.HI.X R49, R0, R49, R6, 0x1, P4 ;  /* 0x0000003100318211 */ /* 0x000fe400020f0c06 */
[----:B------:R-:W1:Y:S01]  /*8050*/  LDC R0, c[0x0][0x428] ;  /* 0x00010a00ff007b82 */ /* 0x000e620000000800 */
[----:B------:R-:W-:Y:S02]  /*8060*/  @!P1 LEA.HI.X R9, R14, UR5, R9, 0x1, P3 ;  /* 0x000000050e099c11 */ /* 0x000fe400098f0c09 */
[----:B0-----:R-:W-:Y:S02]  /*8070*/  @!P0 LEA R46, P3, R3, R28, 0x1 ;  /* 0x0000001c032e8211 */ /* 0x001fe400078608ff */
[----:B------:R-:W-:-:S02]  /*8080*/  CS2R R30, SRZ ;  /* 0x00000000001e7805 */ /* 0x000fc4000001ff00 */
[----:B------:R-:W-:Y:S01]  /*8090*/  CS2R R6, SRZ ;  /* 0x0000000000067805 */ /* 0x000fe2000001ff00 */
[----:B------:R0:W5:Y:S01]  /*80a0*/  @!P1 LDG.E.128 R36, desc[UR38][R8.64] ;  /* 0x0000002608249981 */ /* 0x000162000c1e1d00 */
[----:B------:R-:W-:Y:S02]  /*80b0*/  @!P0 LEA.HI.X R47, R3, R29, R4, 0x1, P3 ;  /* 0x0000001d032f8211 */ /* 0x000fe400018f0c04 */
[----:B------:R-:W-:Y:S02]  /*80c0*/  CS2R R28, SRZ ;  /* 0x00000000001c7805 */ /* 0x000fe4000001ff00 */
[----:B------:R-:W-:Y:S02]  /*80d0*/  CS2R R4, SRZ ;  /* 0x0000000000047805 */ /* 0x000fe4000001ff00 */
[----:B------:R-:W-:Y:S02]  /*80e0*/  @!P1 LEA R14, P2, R15, UR6, 0x1 ;  /* 0x000000060f0e9c11 */ /* 0x000fe4000f8408ff */
[----:B------:R-:W5:Y:S01]  /*80f0*/  @!P0 LDG.E.128 R28, desc[UR38][R46.64] ;  /* 0x000000262e1c8981 */ /* 0x000f62000c1e1d00 */
[----:B------:R-:W-:-:S02]  /*8100*/  CS2R R32, SRZ ;  /* 0x0000000000207805 */ /* 0x000fc4000001ff00 */
[----:B------:R-:W-:Y:S02]  /*8110*/  CS2R R34, SRZ ;  /* 0x0000000000227805 */ /* 0x000fe4000001ff00 */
[----:B------:R-:W-:Y:S01]  /*8120*/  @!P1 LEA.HI.X R15, R15, UR7, R20, 0x1, P2 ;  /* 0x000000070f0f9c11 */ /* 0x000fe200090f0c14 */
[----:B------:R-:W5:Y:S01]  /*8130*/  @!P0 LDG.E.128 R4, desc[UR38][R48.64] ;  /* 0x0000002630048981 */ /* 0x000f62000c1e1d00 */
[----:B----4-:R-:W-:-:S03]  /*8140*/  VIADD R56, R53, 0xffffff80 ;  /* 0xffffff8035387836 */ /* 0x010fc60000000000 */
[----:B------:R4:W5:Y:S01]  /*8150*/  @!P1 LDG.E.128 R32, desc[UR38][R14.64] ;  /* 0x000000260e209981 */ /* 0x000962000c1e1d00 */
[----:B-1----:R-:W-:Y:S02]  /*8160*/  ISETP.NE.AND P0, PT, R0, 0x1, PT ;  /* 0x000000010000780c */ /* 0x002fe40003f05270 */
[----:B------:R-:W-:-:S04]  /*8170*/  SHF.R.S32.HI R53, RZ, 0x1f, R56 ;  /* 0x0000001fff357819 */ /* 0x000fc80000011438 */
[----:B------:R-:W-:-:S07]  /*8180*/  LEA.HI R53, R53, R56, RZ, 0x2 ;  /* 0x0000003835357211 */ /* 0x000fce00078f10ff */
[----:B------:R-:W1:Y:S01]  /*8190*/  @P0 LDC R0, c[0x0][0x42c] ;  /* 0x00010b00ff000b82 */ /* 0x000e620000000800 */
[----:B------:R-:W-:-:S07]  /*81a0*/  LOP3.LUT R53, R53, 0xfffffffc, RZ, 0xc0, !PT ;  /* 0xfffffffc35357812 */ /* 0x000fce00078ec0ff */
[----:B0-----:R-:W0:Y:S01]  /*81b0*/  @P0 LDC R9, c[0x0][0x430] ;  /* 0x00010c00ff090b82 */ /* 0x001e220000000800 */
[----:B------:R-:W-:Y:S02]  /*81c0*/  IMAD.IADD R53, R56, 0x1, -R53 ;  /* 0x0000000138357824 */ /* 0x000fe400078e0a35 */
[----:B----4-:R-:W-:Y:S02]  /*81d0*/  IMAD.MOV.U32 R14, RZ, RZ, R44 ;  /* 0x000000ffff0e7224 */ /* 0x010fe400078e002c */
[----:B------:R-:W-:Y:S02]  /*81e0*/  IMAD.MOV.U32 R15, RZ, RZ, R41 ;  /* 0x000000ffff0f7224 */ /* 0x000fe400078e0029 */
[----:B------:R-:W-:Y:S02]  /*81f0*/  IMAD.MOV.U32 R43, RZ, RZ, R23 ;  /* 0x000000ffff2b7224 */ /* 0x000fe400078e0017 */
[----:B--2---:R-:W-:-:S04]  /*8200*/  IMAD R3, R54, 0xc0, R17 ;  /* 0x000000c036037824 */ /* 0x004fc800078e0211 */
[----:B------:R-:W-:-:S04]  /*8210*/  IMAD R3, R53, 0x60, R3 ;  /* 0x0000006035037824 */ /* 0x000fc800078e0203 */
[----:B-1----:R-:W-:-:S05]  /*8220*/  @P0 IMAD.HI.U32 R0, R3, R0, RZ ;  /* 0x0000000003000227 */ /* 0x002fca00078e00ff */
[----:B0-----:R-:W-:-:S04]  /*8230*/  @P0 SHF.R.U32.HI R3, RZ, R9, R0 ;  /* 0x00000009ff030219 */ /* 0x001fc80000011600 */
[----:B------:R-:W-:Y:S01]  /*8240*/  SHF.R.S32.HI R9, RZ, 0x1f, R3 ;  /* 0x0000001fff097819 */ /* 0x000fe20000011403 */
[----:B------:R-:W-:-:S04]  /*8250*/  IMAD.WIDE.U32 R14, R3, R10, R14 ;  /* 0x0000000a030e7225 */ /* 0x000fc800078e000e */
[C---:B------:R-:W-:Y:S02]  /*8260*/  IMAD R0, R9.reuse, R10, RZ ;  /* 0x0000000a09007224 */ /* 0x040fe400078e02ff */
[-C--:B------:R-:W-:Y:S02]  /*8270*/  IMAD R8, R9, R12.reuse, RZ ;  /* 0x0000000c09087224 */ /* 0x080fe400078e02ff */
[----:B------:R-:W-:-:S04]  /*8280*/  IMAD.WIDE.U32 R42, R3, R12, R42 ;  /* 0x0000000c032a7225 */ /* 0x000fc800078e002a */
[C---:B------:R-:W-:Y:S02]  /*8290*/  IMAD R9, R3.reuse, R11, R0 ;  /* 0x0000000b03097224 */ /* 0x040fe400078e0200 */
[----:B------:R-:W-:Y:S01]  /*82a0*/  IMAD R3, R3, R13, R8 ;  /* 0x0000000d03037224 */ /* 0x000fe200078e0208 */
[----:B------:R-:W-:Y:S01]  /*82b0*/  LEA R8, P0, R14, UR4, 0x1 ;  /* 0x000000040e087c11 */ /* 0x000fe2000f8008ff */
[----:B------:R-:W-:Y:S01]  /*82c0*/  IMAD.IADD R9, R15, 0x1, R9 ;  /* 0x000000010f097824 */ /* 0x000fe200078e0209 */
[----:B------:R-:W-:Y:S01]  /*82d0*/  LEA R0, P1, R42, UR6, 0x1 ;  /* 0x000000062a007c11 */ /* 0x000fe2000f8208ff */
[----:B------:R-:W-:Y:S01]  /*82e0*/  IMAD.IADD R3, R43, 0x1, R3 ;  /* 0x000000012b037824 */ /* 0x000fe200078e0203 */
[----:B------:R-:W-:Y:S02]  /*82f0*/  UMOV UR4, 0xffffffff ;  /* 0xffffffff00047882 */ /* 0x000fe40000000000 */
[----:B------:R-:W-:Y:S02]  /*8300*/  LEA.HI.X R9, R14, UR5, R9, 0x1, P0 ;  /* 0x000000050e097c11 */ /* 0x000fe400080f0c09 */
[----:B------:R-:W-:-:S02]  /*8310*/  LEA.HI.X R3, R42, UR7, R3, 0x1, P1 ;  /* 0x000000072a037c11 */ /* 0x000fc400088f0c03 */
[----:B---3--:R-:W-:Y:S01]  /*8320*/  LEA.HI R10, R52, R52, RZ, 0x1 ;  /* 0x00000034340a7211 */ /* 0x008fe200078f08ff */
[----:B------:R-:W-:Y:S06]  /*8330*/  BRA.DIV UR4, `(.L_x_1207) ;  /* 0x00000146047c7947 */ /* 0x000fec000b800000 */
.L_x_1464:
[----:B------:R-:W-:-:S03]  /*8340*/  UMOV UR4, 0xffffffff ;  /* 0xffffffff00047882 */ /* 0x000fc60000000000 */
[----:B------:R-:W-:Y:S05]  /*8350*/  BRA.DIV UR4, `(.L_x_1208) ;  /* 0x00000146049c7947 */ /* 0x000fea000b800000 */
.L_x_1467:
[----:B------:R-:W-:-:S03]  /*8360*/  UMOV UR4, 0xffffffff ;  /* 0xffffffff00047882 */ /* 0x000fc60000000000 */
[----:B------:R-:W-:Y:S05]  /*8370*/  BRA.DIV UR4, `(.L_x_1209) ;  /* 0x0000014604bc7947 */ /* 0x000fea000b800000 */
.L_x_1470:
[----:B------:R-:W-:-:S03]  /*8380*/  UMOV UR4, 0xffffffff ;  /* 0xffffffff00047882 */ /* 0x000fc60000000000 */
[----:B------:R-:W-:Y:S05]  /*8390*/  BRA.DIV UR4, `(.L_x_1210) ;  /* 0x0000014604dc7947 */ /* 0x000fea000b800000 */
.L_x_1473:
[----:B------:R-:W-:-:S03]  /*83a0*/  UMOV UR4, 0xffffffff ;  /* 0xffffffff00047882 */ /* 0x000fc60000000000 */
[----:B------:R-:W-:Y:S05]  /*83b0*/  BRA.DIV UR4, `(.L_x_1211) ;  /* 0x0000014604fc7947 */ /* 0x000fea000b800000 */
.L_x_1476:
[----:B------:R-:W-:Y:S01]  /*83c0*/  UMOV UR4, 0xffffffff ;  /* 0xffffffff00047882 */ /* 0x000fe20000000000 */
[----:B------:R-:W-:Y:S02]  /*83d0*/  LOP3.LUT R10, R10, 0xfffffffe, RZ, 0xc0, !PT ;  /* 0xfffffffe0a0a7812 */ /* 0x000fe400078ec0ff */
[----:B------:R-:W-:Y:S05]  /*83e0*/  BRA.DIV UR4, `(.L_x_1212) ;  /* 0x0000014a04187947 */ /* 0x000fea000b800000 */
.L_x_1479:
[----:B------:R-:W-:Y:S01]  /*83f0*/  UMOV UR4, 0xffffffff ;  /* 0xffffffff00047882 */ /* 0x000fe20000000000 */
[----:B------:R-:W-:Y:S02]  /*8400*/  IMAD.IADD R9, R52, 0x1, -R10 ;  /* 0x0000000134097824 */ /* 0x000fe400078e0a0a */
[----:B------:R-:W-:Y:S05]  /*8410*/  BRA.DIV UR4, `(.L_x_1213) ;  /* 0x0000014a04347947 */ /* 0x000fea000b800000 */
.L_x_1482:
[----:B------:R-:W-:Y:S01]  /*8420*/  UMOV UR4, 0xffffffff ;  /* 0xffffffff00047882 */ /* 0x000fe20000000000 */
[----:B------:R-:W-:Y:S02]  /*8430*/  SHF.L.U32 R9, R9, 0x1f, RZ ;  /* 0x0000001f09097819 */ /* 0x000fe400000006ff */
[----:B------:R-:W-:Y:S05]  /*8440*/  BRA.DIV UR4, `(.L_x_1214) ;  /* 0x0000014a04507947 */ /* 0x000fea000b800000 */
.L_x_1485:
[----:B------:R-:W0:Y:S01]  /*8450*/  SYNCS.PHASECHK.TRANS64.TRYWAIT P1, [R2+URZ+0x16800], R9 ;  /* 0x01680009020075a7 */ /* 0x000e22000802017f */
[----:B-----5:R-:W-:Y:S01]  /*8460*/  IMAD.MOV.U32 R8, RZ, RZ, R38 ;  /* 0x000000ffff087224 */ /* 0x020fe200078e0026 */
[----:B------:R-:W-:Y:S01]  /*8470*/  ISETP.GE.AND P0, PT, R26, R21, PT ;  /* 0x000000151a00720c */ /* 0x000fe20003f06270 */
        /* <DEDUP_REMOVED lines=23> */
[-C--:B------:R-:W-:Y:S01]  /*85f0*/  ISETP.GE.OR P2, PT, R17, R50.reuse, P0 ;  /* 0x000000321100720c */ /* 0x080fe20000746670 */
[----:B------:R-:W-:Y:S01]  /*8600*/  IMAD.MOV.U32 R10, RZ, RZ, R5 ;  /* 0x000000ffff0a7224 */ /* 0x000fe200078e0005 */
[----:B------:R-:W-:Y:S01]  /*8610*/  ISETP.GE.OR P0, PT, R51, R50, P0 ;  /* 0x000000323300720c */ /* 0x000fe20000706670 */
[----:B------:R-:W-:Y:S01]  /*8620*/  IMAD.MOV.U32 R41, RZ, RZ, R6 ;  /* 0x000000ffff297224 */ /* 0x000fe200078e0006 */
[----:B------:R-:W-:Y:S01]  /*8630*/  PRMT R23, R11, 0x7610, R23 ;  /* 0x000076100b177816 */ /* 0x000fe20000000017 */
[----:B------:R-:W-:Y:S01]  /*8640*/  IMAD.MOV.U32 R42, RZ, RZ, R7 ;  /* 0x000000ffff2a7224 */ /* 0x000fe200078e0007 */
[----:B------:R-:W-:-:S02]  /*8650*/  PRMT R20, R12, 0x7610, R20 ;  /* 0x000076100c147816 */ /* 0x000fc40000000014 */
[----:B------:R-:W-:Y:S02]  /*8660*/  PRMT R3, R8, 0x7610, R3 ;  /* 0x0000761008037816 */ /* 0x000fe40000000003 */
[----:B------:R-:W-:Y:S01]  /*8670*/  PRMT R0, R10, 0x7610, R0 ;  /* 0x000076100a007816 */ /* 0x000fe20000000000 */
[----:B0-----:R-:W-:Y:S06]  /*8680*/  @!P1 BRA `(.L_x_1216) ;  /* 0x0000014400e89947 */ /* 0x001fec0003800000 */
.L_x_1486:
[----:B------:R-:W-:Y:S05]  /*8690*/  BSYNC B1 ;  /* 0x0000000000017941 */ /* 0x000fea0003800000 */
.L_x_1215:
[----:B------:R-:W-:Y:S04]  /*86a0*/  BSSY B1, `(.L_x_1217) ;  /* 0x0000070000017945 */ /* 0x000fe80003800000 */
[----:B------:R-:W-:Y:S05]  /*86b0*/  @P2 BRA `(.L_x_1218) ;  /* 0x0000000400b82947 */ /* 0x000fea0003800000 */
[----:B------:R-:W2:Y:S01]  /*86c0*/  LDL R8, [R1+0x28] ;  /* 0x0000280001087983 */ /* 0x000ea20000100800 */
[----:B0-----:R-:W-:Y:S01]  /*86d0*/  IMAD.IADD R9, R26, 0x1, R21 ;  /* 0x000000011a097824 */ /* 0x001fe200078e0215 */
[----:B------:R-:W-:Y:S01]  /*86e0*/  SHF.R.U64 R47, R36, 0x10, R37 ;  /* 0x00000010242f7819 */ /* 0x000fe20000001225 */
[----:B------:R-:W0:Y:S01]  /*86f0*/  S2R R10, SR_TID.X ;  /* 0x00000000000a7919 */ /* 0x000e220000002100 */
[----:B------:R-:W-:Y:S02]  /*8700*/  SHF.R.U64 R52, R32, 0x10, R33 ;  /* 0x0000001020347819 */ /* 0x000fe40000001221 */
[----:B------:R-:W-:Y:S02]  /*8710*/  SHF.R.U32.HI R51, RZ, 0x10, R39 ;  /* 0x00000010ff337819 */ /* 0x000fe40000011627 */
[----:B------:R-:W-:Y:S02]  /*8720*/  SHF.R.U32.HI R57, RZ, 0x10, R35 ;  /* 0x00000010ff397819 */ /* 0x000fe40000011623 */
[----:B------:R-:W-:-:S02]  /*8730*/  PRMT R47, R23, 0x5432, R47 ;  /* 0x00005432172f7816 */ /* 0x000fc4000000002f */
[----:B------:R-:W-:Y:S02]  /*8740*/  PRMT R52, R0, 0x5432, R52 ;  /* 0x0000543200347816 */ /* 0x000fe40000000034 */
[----:B------:R-:W-:Y:S02]  /*8750*/  SHF.R.U32.HI R54, RZ, 0x10, R33 ;  /* 0x00000010ff367819 */ /* 0x000fe40000011621 */
[----:B------:R-:W-:Y:S01]  /*8760*/  PRMT R51, R53, 0x5410, R51 ;  /* 0x0000541035337816 */ /* 0x000fe20000000033 */
[----:B------:R-:W-:Y:S01]  /*8770*/  IMAD.U32 R53, R52, 0x10000, RZ ;  /* 0x0001000034357824 */ /* 0x000fe200078e00ff */
[----:B------:R-:W-:Y:S01]  /*8780*/  PRMT R57, R49, 0x5410, R57 ;  /* 0x0000541031397816 */ /* 0x000fe20000000039 */
[----:B------:R-:W-:Y:S01]  /*8790*/  IMAD.U32 R49, R47, 0x10000, RZ ;  /* 0x000100002f317824 */ /* 0x000fe200078e00ff */
[----:B------:R-:W-:Y:S02]  /*87a0*/  SHF.R.U32.HI R48, RZ, 0x10, R37 ;  /* 0x00000010ff307819 */ /* 0x000fe40000011625 */
[----:B------:R-:W-:-:S02]  /*87b0*/  PRMT R54, R3, 0x5432, R54 ;  /* 0x0000543203367816 */ /* 0x000fc40000000036 */
[----:B------:R-:W-:Y:S02]  /*87c0*/  PRMT R48, R43, 0x5432, R48 ;  /* 0x000054322b307816 */ /* 0x000fe40000000030 */
[----:B------:R-:W-:Y:S02]  /*87d0*/  LOP3.LUT R55, R52, 0xffff0000, RZ, 0xc0, !PT ;  /* 0xffff000034377812 */ /* 0x000fe400078ec0ff */
[----:B------:R-:W-:Y:S02]  /*87e0*/  LOP3.LUT R47, R47, 0xffff0000, RZ, 0xc0, !PT ;  /* 0xffff00002f2f7812 */ /* 0x000fe400078ec0ff */
[----:B------:R-:W-:Y:S02]  /*87f0*/  SHF.R.U64 R56, R34, 0x10, R35 ;  /* 0x0000001022387819 */ /* 0x000fe40000001223 */
[----:B------:R-:W-:Y:S02]  /*8800*/  SHF.R.U64 R50, R38, 0x10, R39 ;  /* 0x0000001026327819 */ /* 0x000fe40000001227 */
[----:B------:R-:W-:Y:S01]  /*8810*/  PRMT R56, R20, 0x5432, R56 ;  /* 0x0000543214387816 */ /* 0x000fe20000000038 */
[----:B0-----:R-:W-:Y:S01]  /*8820*/  VIADD R13, R10, 0xffffff80 ;  /* 0xffffff800a0d7836 */ /* 0x001fe20000000000 */
[----:B------:R-:W-:-:S04]  /*8830*/  PRMT R50, R44, 0x5432, R50 ;  /* 0x000054322c327816 */ /* 0x000fc80000000032 */
[----:B------:R-:W-:-:S04]  /*8840*/  SHF.R.S32.HI R12, RZ, 0x1f, R13 ;  /* 0x0000001fff0c7819 */ /* 0x000fc8000001140d */
[----:B------:R-:W-:-:S04]  /*8850*/  LEA.HI R12, R12, R13, RZ, 0x5 ;  /* 0x0000000d0c0c7211 */ /* 0x000fc800078f28ff */
[----:B------:R-:W-:Y:S01]  /*8860*/  SHF.R.S32.HI R12, RZ, 0x5, R12 ;  /* 0x00000005ff0c7819 */ /* 0x000fe2000001140c */
[----:B--2---:R-:W-:-:S05]  /*8870*/  IMAD.SHL.U32 R8, R8, 0x40, RZ ;  /* 0x0000004008087824 */ /* 0x004fca00078e00ff */
[----:B------:R-:W-:-:S04]  /*8880*/  LOP3.LUT R10, R8, 0x1c0, RZ, 0xc0, !PT ;  /* 0x000001c0080a7812 */ /* 0x000fc800078ec0ff */
[----:B------:R-:W-:Y:S02]  /*8890*/  SHF.R.U32.HI R11, RZ, 0x3, R10 ;  /* 0x00000003ff0b7819 */ /* 0x000fe4000001160a */
[C---:B------:R-:W-:Y:S02]  /*88a0*/  LOP3.LUT R9, R10.reuse, 0x38, R9, 0xf8, !PT ;  /* 0x000000380a097812 */ /* 0x040fe400078ef809 */
[----:B------:R-:W-:Y:S02]  /*88b0*/  LOP3.LUT R8, R10, 0x38, R26, 0xf8, !PT ;  /* 0x000000380a087812 */ /* 0x000fe400078ef81a */
[-C--:B------:R-:W-:Y:S02]  /*88c0*/  LOP3.LUT R9, R9, R11.reuse, RZ, 0x3c, !PT ;  /* 0x0000000b09097212 */ /* 0x080fe400078e3cff */
[----:B------:R-:W-:-:S03]  /*88d0*/  LOP3.LUT R8, R8, R11, RZ, 0x3c, !PT ;  /* 0x0000000b08087212 */ /* 0x000fc600078e3cff */
[C---:B------:R-:W-:Y:S02]  /*88e0*/  IMAD R13, R12.reuse, 0x200, R9 ;  /* 0x000002000c0d7824 */ /* 0x040fe400078e0209 */
[----:B------:R-:W-:Y:S02]  /*88f0*/  IMAD R45, R12, 0x200, R8 ;  /* 0x000002000c2d7824 */ /* 0x000fe400078e0208 */
        /* <DEDUP_REMOVED lines=8> */
[----:B-1----:R-:W-:Y:S02]  /*8980*/  IMAD.U32 R32, R8, 0x10000, RZ ;  /* 0x0001000008207824 */ /* 0x002fe400078e00ff */
[C---:B------:R-:W-:Y:S01]  /*8990*/  FMUL.FTZ R59, R36.reuse, R53 ;  /* 0x00000035243b7220 */ /* 0x040fe20000410000 */
[-C--:B------:R-:W-:Y:S01]  /*89a0*/  FMUL.FTZ R61, R36, R49.reuse ;  /* 0x00000031243d7220 */ /* 0x080fe20000410000 */
[----:B------:R-:W-:Y:S01]  /*89b0*/  IMAD.U32 R36, R54, 0x10000, RZ ;  /* 0x0001000036247824 */ /* 0x000fe200078e00ff */
[----:B------:R-:W-:Y:S01]  /*89c0*/  LOP3.LUT R8, R8, 0xffff0000, RZ, 0xc0, !PT ;  /* 0xffff000008087812 */ /* 0x000fe200078ec0ff */
[C---:B------:R-:W-:Y:S01]  /*89d0*/  FFMA.FTZ R59, R32.reuse, R49, -R59 ;  /* 0x00000031203b7223 */ /* 0x040fe2000001083b */
[----:B------:R-:W-:Y:S01]  /*89e0*/  FFMA.FTZ R61, R32, R53, R61 ;  /* 0x00000035203d7223 */ /* 0x000fe2000001003d */
[----:B------:R-:W-:-:S02]  /*89f0*/  IMAD.U32 R32, R48, 0x10000, RZ ;  /* 0x0001000030207824 */ /* 0x000fc400078e00ff */
[C---:B------:R-:W-:Y:S01]  /*8a00*/  FMUL.FTZ R49, R12.reuse, R55 ;  /* 0x000000370c317220 */ /* 0x040fe20000410000 */
[-C--:B------:R-:W-:Y:S01]  /*8a10*/  FMUL.FTZ R53, R12, R47.reuse ;  /* 0x0000002f0c357220 */ /* 0x080fe20000410000 */
[----:B------:R-:W-:Y:S01]  /*8a20*/  FMUL.FTZ R12, R37, R36 ;  /* 0x00000024250c7220 */ /* 0x000fe20000410000 */
[----:B------:R-:W-:Y:S02]  /*8a30*/  IMAD.U32 R33, R9, 0x10000, RZ ;  /* 0x0001000009217824 */ /* 0x000fe400078e00ff */
[----:B------:R-:W-:Y:S01]  /*8a40*/  FMUL.FTZ R37, R37, R32 ;  /* 0x0000002025257220 */ /* 0x000fe20000410000 */
[----:B------:R-:W-:Y:S01]  /*8a50*/  LOP3.LUT R54, R54, 0xffff0000, RZ, 0xc0, !PT ;  /* 0xffff000036367812 */ /* 0x000fe200078ec0ff */
[----:B------:R-:W-:Y:S01]  /*8a60*/  FFMA.FTZ R52, R8, R47, -R49 ;  /* 0x0000002f08347223 */ /* 0x000fe20000010831 */
[----:B------:R-:W-:Y:S01]  /*8a70*/  LOP3.LUT R48, R48, 0xffff0000, RZ, 0xc0, !PT ;  /* 0xffff000030307812 */ /* 0x000fe200078ec0ff */
[----:B------:R-:W-:Y:S01]  /*8a80*/  FFMA.FTZ R36, R33, R36, R37 ;  /* 0x0000002421247223 */ /* 0x000fe20000010025 */
[----:B------:R-:W-:Y:S01]  /*8a90*/  LOP3.LUT R9, R9, 0xffff0000, RZ, 0xc0, !PT ;  /* 0xffff000009097812 */ /* 0x000fe200078ec0ff */
[----:B------:R-:W-:-:S02]  /*8aa0*/  IMAD.U32 R38, R14, 0x10000, RZ ;  /* 0x000100000e267824 */ /* 0x000fc400078e00ff */
[----:B------:R-:W-:Y:S01]  /*8ab0*/  FFMA.FTZ R58, R8, R55, R53 ;  /* 0x00000037083a7223 */ /* 0x000fe20000010035 */
[----:B------:R-:W-:Y:S01]  /*8ac0*/  FFMA.FTZ R47, R33, R32, -R12 ;  /* 0x00000020212f7223 */ /* 0x000fe2000001080c */
[----:B------:R-:W-:Y:S02]  /*8ad0*/  IMAD.U32 R37, R56, 0x10000, RZ ;  /* 0x0001000038257824 */ /* 0x000fe400078e00ff */
[C---:B------:R-:W-:Y:S01]  /*8ae0*/  FMUL.FTZ R8, R13.reuse, R54 ;  /* 0x000000360d087220 */ /* 0x040fe20000410000 */
[----:B------:R-:W-:Y:S02]  /*8af0*/  IMAD.U32 R33, R50, 0x10000, RZ ;  /* 0x0001000032217824 */ /* 0x000fe400078e00ff */
[----:B------:R-:W-:Y:S01]  /*8b00*/  FMUL.FTZ R32, R13, R48 ;  /* 0x000000300d207220 */ /* 0x000fe20000410000 */
[----:B------:R-:W-:Y:S02]  /*8b10*/  IMAD.U32 R39, R15, 0x10000, RZ ;  /* 0x000100000f277824 */ /* 0x000fe400078e00ff */
[----:B------:R-:W-:Y:S01]  /*8b20*/  FMUL.FTZ R13, R38, R37 ;  /* 0x00000025260d7220 */ /* 0x000fe20000410000 */
[----:B------:R-:W-:-:S02]  /*8b30*/  IMAD.U32 R12, R57, 0x10000, RZ ;  /* 0x00010000390c7824 */ /* 0x000fc400078e00ff */
[C---:B------:R-:W-:Y:S01]  /*8b40*/  FFMA.FTZ R48, R9.reuse, R48, -R8 ;  /* 0x0000003009307223 */ /* 0x040fe20000010808 */
[----:B------:R-:W-:Y:S02]  /*8b50*/  IMAD.U32 R34, R10, 0x10000, RZ ;  /* 0x000100000a227824 */ /* 0x000fe400078e00ff */
[-C--:B------:R-:W-:Y:S01]  /*8b60*/  FMUL.FTZ R38, R38, R33.reuse ;  /* 0x0000002126267220 */ /* 0x080fe20000410000 */
[----:B------:R-:W-:Y:S01]  /*8b70*/  FFMA.FTZ R49, R9, R54, R32 ;  /* 0x0000003609317223 */ /* 0x000fe20000010020 */
[----:B------:R-:W-:Y:S02]  /*8b80*/  IMAD.U32 R35, R11, 0x10000, RZ ;  /* 0x000100000b237824 */ /* 0x000fe400078e00ff */
[----:B------:R-:W-:Y:S01]  /*8b90*/  FMUL.FTZ R32, R39, R12 ;  /* 0x0000000c27207220 */ /* 0x000fe20000410000 */
[----:B------:R-:W-:Y:S02]  /*8ba0*/  IMAD.U32 R8, R51, 0x10000, RZ ;  /* 0x0001000033087824 */ /* 0x000fe400078e00ff */
[C---:B------:R-:W-:Y:S01]  /*8bb0*/  FFMA.FTZ R33, R34.reuse, R33, -R13 ;  /* 0x0000002122217223 */ /* 0x040fe2000001080d */
[----:B------:R-:W-:Y:S01]  /*8bc0*/  FFMA.FTZ R38, R34, R37, R38 ;  /* 0x0000002522267223 */ /* 0x000fe20000010026 */
[----:B------:R-:W-:Y:S01]  /*8bd0*/  LOP3.LUT R14, R14, 0xffff0000, RZ, 0xc0, !PT ;  /* 0xffff00000e0e7812 */ /* 0x000fe200078ec0ff */
[-C--:B------:R-:W-:Y:S01]  /*8be0*/  FMUL.FTZ R54, R39, R8.reuse ;  /* 0x0000000827367220 */ /* 0x080fe20000410000 */
[----:B------:R-:W-:Y:S01]  /*8bf0*/  FFMA.FTZ R34, R35, R8, -R32 ;  /* 0x0000000823227223 */ /* 0x000fe20000010820 */
[----:B------:R-:W-:-:S02]  /*8c00*/  LOP3.LUT R13, R56, 0xffff0000, RZ, 0xc0, !PT ;  /* 0xffff0000380d7812 */ /* 0x000fc400078ec0ff */
[----:B------:R-:W-:Y:S01]  /*8c10*/  LOP3.LUT R15, R15, 0xffff0000, RZ, 0xc0, !PT ;  /* 0xffff00000f0f7812 */ /* 0x000fe200078ec0ff */
[----:B------:R-:W-:Y:S01]  /*8c20*/  FFMA.FTZ R54, R35, R12, R54 ;  /* 0x0000000c23367223 */ /* 0x000fe20000010036 */
[----:B------:R-:W-:Y:S01]  /*8c30*/  LOP3.LUT R9, R50, 0xffff0000, RZ, 0xc0, !PT ;  /* 0xffff000032097812 */ /* 0x000fe200078ec0ff */
[C---:B------:R-:W-:Y:S01]  /*8c40*/  FMUL.FTZ R35, R14.reuse, R13 ;  /* 0x0000000d0e237220 */ /* 0x040fe20000410000 */
[----:B------:R-:W-:Y:S02]  /*8c50*/  LOP3.LUT R32, R57, 0xffff0000, RZ, 0xc0, !PT ;  /* 0xffff000039207812 */ /* 0x000fe400078ec0ff */
[----:B------:R-:W-:Y:S01]  /*8c60*/  LOP3.LUT R8, R51, 0xffff0000, RZ, 0xc0, !PT ;  /* 0xffff000033087812 */ /* 0x000fe200078ec0ff */
[----:B------:R-:W-:Y:S01]  /*8c70*/  FMUL.FTZ R12, R14, R9 ;  /* 0x000000090e0c7220 */ /* 0x000fe20000410000 */
[----:B------:R-:W-:Y:S01]  /*8c80*/  LOP3.LUT R10, R10, 0xffff0000, RZ, 0xc0, !PT ;  /* 0xffff00000a0a7812 */ /* 0x000fe200078ec0ff */
[----:B------:R-:W-:Y:S01]  /*8c90*/  FMUL.FTZ R50, R15, R32 ;  /* 0x000000200f327220 */ /* 0x000fe20000410000 */
[----:B------:R-:W-:Y:S01]  /*8ca0*/  LOP3.LUT R11, R11, 0xffff0000, RZ, 0xc0, !PT ;  /* 0xffff00000b0b7812 */ /* 0x000fe200078ec0ff */
[----:B------:R-:W-:-:S02]  /*8cb0*/  FMUL.FTZ R37, R15, R8 ;  /* 0x000000080f257220 */ /* 0x000fc40000410000 */
[C---:B------:R-:W-:Y:S01]  /*8cc0*/  FFMA.FTZ R14, R10.reuse, R9, -R35 ;  /* 0x000000090a0e7223 */ /* 0x040fe20000010823 */
[----:B------:R-:W-:Y:S01]  /*8cd0*/  FFMA.FTZ R15, R10, R13, R12 ;  /* 0x0000000d0a0f7223 */ /* 0x000fe2000001000c */
[C---:B------:R-:W-:Y:S01]  /*8ce0*/  FFMA.FTZ R35, R11.reuse, R8, -R50 ;  /* 0x000000080b237223 */ /* 0x040fe20000010832 */
[----:B------:R-:W-:Y:S01]  /*8cf0*/  FFMA.FTZ R37, R11, R32, R37 ;  /* 0x000000200b257223 */ /* 0x000fe20000010025 */
[----:B------:R-:W-:Y:S02]  /*8d00*/  F2FP.BF16.F32.PACK_AB R8, R52, R59 ;  /* 0x0000003b3408723e */ /* 0x000fe400000010ff */
[----:B------:R-:W-:Y:S02]  /*8d10*/  F2FP.BF16.F32.PACK_AB R10, R14, R33 ;  /* 0x000000210e0a723e */ /* 0x000fe400000010ff */
[----:B------:R-:W-:Y:S02]  /*8d20*/  F2FP.BF16.F32.PACK_AB R9, R48, R47 ;  /* 0x0000002f3009723e */ /* 0x000fe400000010ff */
[----:B------:R-:W-:-:S02]  /*8d30*/  F2FP.BF16.F32.PACK_AB R14, R15, R38 ;  /* 0x000000260f0e723e */ /* 0x000fc400000010ff */
[----:B------:R-:W-:Y:S02]  /*8d40*/  F2FP.BF16.F32.PACK_AB R11, R35, R34 ;  /* 0x00000022230b723e */ /* 0x000fe400000010ff */
[----:B------:R-:W-:Y:S02]  /*8d50*/  F2FP.BF16.F32.PACK_AB R12, R58, R61 ;  /* 0x0000003d3a0c723e */ /* 0x000fe400000010ff */
[----:B------:R-:W-:Y:S01]  /*8d60*/  F2FP.BF16.F32.PACK_AB R13, R49, R36 ;  /* 0x00000024310d723e */ /* 0x000fe200000010ff */
[----:B------:R1:W-:Y:S01]  /*8d70*/  STS.128 [R45+0x8400], R8 ;  /* 0x008400082d007388 */ /* 0x0003e20000000c00 */
[----:B------:R-:W-:-:S05]  /*8d80*/  F2FP.BF16.F32.PACK_AB R15, R37, R54 ;  /* 0x00000036250f723e */ /* 0x000fca00000010ff */
[----:B------:R1:W-:Y:S02]  /*8d90*/  STS.128 [R46+0x8400], R12 ;  /* 0x0084000c2e007388 */ /* 0x0003e40000000c00 */
.L_x_1218:
[----:B------:R-:W-:Y:S05]  /*8da0*/  BSYNC B1 ;  /* 0x0000000000017941 */ /* 0x000fea0003800000 */
.L_x_1217:
[----:B------:R-:W-:Y:S02]  /*8db0*/  PRMT R0, R0, 0x5410, R41 ;  /* 0x0000541000007816 */ /* 0x000fe40000000029 */
[----:B------:R-:W-:Y:S01]  /*8dc0*/  PRMT R3, R3, 0x5410, R42 ;  /* 0x0000541003037816 */ /* 0x000fe2000000002a */
[----:B------:R-:W-:Y:S06]  /*8dd0*/  @P0 BRA `(.L_x_1204) ;  /* 0x00000004009c0947 */ /* 0x000fec0003800000 */
[----:B-1----:R-:W2:Y:S01]  /*8de0*/  LDL R10, [R1+0x2c] ;  /* 0x00002c00010a7983 */ /* 0x002ea20000100800 */
[----:B------:R-:W-:-:S03]  /*8df0*/  VIADD R8, R17, 0x60 ;  /* 0x0000006011087836 */ /* 0x000fc60000000000 */
[----:B------:R-:W3:Y:S01]  /*8e00*/  LDL R36, [R1+0x40] ;  /* 0x0000400001247983 */ /* 0x000ee20000100800 */
[----:B0-----:R-:W-:Y:S02]  /*8e10*/  IMAD.SHL.U32 R9, R8, 0x40, RZ ;  /* 0x0000004008097824 */ /* 0x001fe400078e00ff */
[----:B------:R-:W-:-:S03]  /*8e20*/  IMAD.IADD R8, R26, 0x1, R21 ;  /* 0x000000011a087824 */ /* 0x000fc600078e0215 */
[----:B------:R-:W-:-:S04]  /*8e30*/  LOP3.LUT R9, R9, 0x1c0, RZ, 0xc0, !PT ;  /* 0x000001c009097812 */ /* 0x000fc800078ec0ff */
[----:B------:R-:W-:Y:S02]  /*8e40*/  LOP3.LUT R8, R9, 0x38, R8, 0xf8, !PT ;  /* 0x0000003809087812 */ /* 0x000fe400078ef808 */
[----:B------:R-:W-:-:S04]  /*8e50*/  SHF.R.U32.HI R9, RZ, 0x3, R9 ;  /* 0x00000003ff097819 */ /* 0x000fc80000011609 */
[----:B------:R-:W-:Y:S02]  /*8e60*/  LOP3.LUT R8, R8, R9, RZ, 0x3c, !PT ;  /* 0x0000000908087212 */ /* 0x000fe400078e3cff */
[--C-:B------:R-:W-:Y:S02]  /*8e70*/  SHF.R.U64 R27, R28, 0x10, R29.reuse ;  /* 0x000000101c1b7819 */ /* 0x100fe4000000121d */
[----:B------:R-:W-:Y:S02]  /*8e80*/  SHF.R.U32.HI R28, RZ, 0x10, R29 ;  /* 0x00000010ff1c7819 */ /* 0x000fe4000001161d */
[----:B------:R-:W-:Y:S02]  /*8e90*/  SHF.R.U32.HI R29, RZ, 0x10, R31 ;  /* 0x00000010ff1d7819 */ /* 0x000fe4000001161f */
[----:B------:R-:W-:Y:S02]  /*8ea0*/  SHF.R.U64 R4, R4, 0x10, R5 ;  /* 0x0000001004047819 */ /* 0x000fe40000001205 */
[----:B------:R-:W-:-:S02]  /*8eb0*/  SHF.R.U64 R26, R30, 0x10, R31 ;  /* 0x000000101e1a7819 */ /* 0x000fc4000000121f */
[----:B------:R-:W-:Y:S02]  /*8ec0*/  SHF.R.U32.HI R31, RZ, 0x10, R5 ;  /* 0x00000010ff1f7819 */ /* 0x000fe40000011605 */
[--C-:B------:R-:W-:Y:S02]  /*8ed0*/  SHF.R.U64 R32, R6, 0x10, R7.reuse ;  /* 0x0000001006207819 */ /* 0x100fe40000001207 */
[----:B------:R-:W-:Y:S02]  /*8ee0*/  SHF.R.U32.HI R34, RZ, 0x10, R7 ;  /* 0x00000010ff227819 */ /* 0x000fe40000011607 */
[----:B------:R-:W-:Y:S02]  /*8ef0*/  PRMT R43, R43, 0x5410, R28 ;  /* 0x000054102b2b7816 */ /* 0x000fe4000000001c */
[----:B------:R-:W-:Y:S02]  /*8f00*/  PRMT R28, R20, 0x5410, R29 ;  /* 0x00005410141c7816 */ /* 0x000fe4000000001d */
[----:B------:R-:W-:-:S02]  /*8f10*/  PRMT R29, R3, 0x5410, R4 ;  /* 0x00005410031d7816 */ /* 0x000fc40000000004 */
[C---:B------:R-:W-:Y:S02]  /*8f20*/  PRMT R31, R0.reuse, 0x5410, R31 ;  /* 0x00005410001f7816 */ /* 0x040fe4000000001f */
[----:B------:R-:W-:Y:S02]  /*8f30*/  PRMT R32, R0, 0x5432, R32 ;  /* 0x0000543200207816 */ /* 0x000fe40000000020 */
[----:B------:R-:W-:Y:S02]  /*8f40*/  PRMT R34, R3, 0x5432, R34 ;  /* 0x0000543203227816 */ /* 0x000fe40000000022 */
[----:B------:R-:W-:Y:S01]  /*8f50*/  PRMT R44, R44, 0x5410, R27 ;  /* 0x000054102c2c7816 */ /* 0x000fe2000000001b */
[----:B------:R-:W-:Y:S01]  /*8f60*/  IMAD.U32 R30, R29, 0x10000, RZ ;  /* 0x000100001d1e7824 */ /* 0x000fe200078e00ff */
[----:B------:R-:W-:-:S03]  /*8f70*/  PRMT R27, R23, 0x5410, R26 ;  /* 0x00005410171b7816 */ /* 0x000fc6000000001a */
[C---:B------:R-:W-:Y:S02]  /*8f80*/  IMAD.U32 R26, R44.reuse, 0x10000, RZ ;  /* 0x000100002c1a7824 */ /* 0x040fe400078e00ff */
[C---:B------:R-:W-:Y:S01]  /*8f90*/  IMAD.U32 R33, R31.reuse, 0x10000, RZ ;  /* 0x000100001f217824 */ /* 0x040fe200078e00ff */
[----:B------:R-:W-:Y:S02]  /*8fa0*/  LOP3.LUT R44, R44, 0xffff0000, RZ, 0xc0, !PT ;  /* 0xffff00002c2c7812 */ /* 0x000fe400078ec0ff */
[----:B------:R-:W-:Y:S01]  /*8fb0*/  LOP3.LUT R31, R31, 0xffff0000, RZ, 0xc0, !PT ;  /* 0xffff00001f1f7812 */ /* 0x000fe200078ec0ff */
[----:B--2---:R-:W-:-:S04]  /*8fc0*/  IMAD.IADD R13, R10, 0x1, R8 ;  /* 0x000000010a0d7824 */ /* 0x004fc800078e0208 */
[----:B------:R-:W-:Y:S01]  /*8fd0*/  IMAD R21, R13, 0x2, R2 ;  /* 0x000000020d157824 */ /* 0x000fe200078e0202 */
[----:B---3--:R-:W0:Y:S04]  /*8fe0*/  LDS.128 R8, [R36+0x8400] ;  /* 0x0084000024087984 */ /* 0x008e280000000c00 */
[----:B------:R-:W1:Y:S01]  /*8ff0*/  LDS.128 R12, [R21+0x8400] ;  /* 0x00840000150c7984 */ /* 0x000e620000000c00 */
[C---:B0-----:R-:W-:Y:S01]  /*9000*/  IMAD.U32 R0, R8.reuse, 0x10000, RZ ;  /* 0x0001000008007824 */ /* 0x041fe200078e00ff */
[----:B------:R-:W-:Y:S01]  /*9010*/  LOP3.LUT R3, R8, 0xffff0000, RZ, 0xc0, !PT ;  /* 0xffff000008037812 */ /* 0x000fe200078ec0ff */
[C---:B------:R-:W-:Y:S01]  /*9020*/  IMAD.U32 R4, R9.reuse, 0x10000, RZ ;  /* 0x0001000009047824 */ /* 0x040fe200078e00ff */
[----:B------:R-:W-:Y:S01]  /*9030*/  LOP3.LUT R8, R9, 0xffff0000, RZ, 0xc0, !PT ;  /* 0xffff000009087812 */ /* 0x000fe200078ec0ff */
[----:B-1----:R-:W-:-:S04]  /*9040*/  IMAD.U32 R9, R12, 0x10000, RZ ;  /* 0x000100000c097824 */ /* 0x002fc800078e00ff */
[C---:B------:R-:W-:Y:S01]  /*9050*/  FMUL.FTZ R35, R9.reuse, R30 ;  /* 0x0000001e09237220 */ /* 0x040fe20000410000 */
[-C--:B------:R-:W-:Y:S01]  /*9060*/  FMUL.FTZ R37, R9, R26.reuse ;  /* 0x0000001a09257220 */ /* 0x080fe20000410000 */
[----:B------:R-:W-:Y:S02]  /*9070*/  IMAD.U32 R20, R13, 0x10000, RZ ;  /* 0x000100000d147824 */ /* 0x000fe400078e00ff */
[----:B------:R-:W-:Y:S01]  /*9080*/  FFMA.FTZ R35, R0, R26, -R35 ;  /* 0x0000001a00237223 */ /* 0x000fe20000010823 */
[----:B------:R-:W-:Y:S02]  /*9090*/  IMAD.U32 R9, R43, 0x10000, RZ ;  /* 0x000100002b097824 */ /* 0x000fe400078e00ff */
[----:B------:R-:W-:Y:S02]  /*90a0*/  IMAD.U32 R23, R15, 0x10000, RZ ;  /* 0x000100000f177824 */ /* 0x000fe400078e00ff */
[----:B------:R-:W-:Y:S01]  /*90b0*/  IMAD.U32 R26, R34, 0x10000, RZ ;  /* 0x00010000221a7824 */ /* 0x000fe200078e00ff */
[C---:B------:R-:W-:Y:S01]  /*90c0*/  LOP3.LUT R6, R10.reuse, 0xffff0000, RZ, 0xc0, !PT ;  /* 0xffff00000a067812 */ /* 0x040fe200078ec0ff */
[----:B------:R-:W-:-:S02]  /*90d0*/  IMAD.U32 R5, R10, 0x10000, RZ ;  /* 0x000100000a057824 */ /* 0x000fc400078e00ff */
[----:B------:R-:W-:Y:S01]  /*90e0*/  FFMA.FTZ R37, R0, R30, R37 ;  /* 0x0000001e00257223 */ /* 0x000fe20000010025 */
[C---:B------:R-:W-:Y:S01]  /*90f0*/  IMAD.U32 R7, R11.reuse, 0x10000, RZ ;  /* 0x000100000b077824 */ /* 0x040fe200078e00ff */
[----:B------:R-:W-:Y:S01]  /*9100*/  LOP3.LUT R10, R11, 0xffff0000, RZ, 0xc0, !PT ;  /* 0xffff00000b0a7812 */ /* 0x000fe200078ec0ff */
[----:B------:R-:W-:Y:S01]  /*9110*/  FMUL.FTZ R39, R20, R33 ;  /* 0x0000002114277220 */ /* 0x000fe20000410000 */
[----:B------:R-:W-:Y:S02]  /*9120*/  IMAD.U32 R0, R28, 0x10000, RZ ;  /* 0x000100001c007824 */ /* 0x000fe400078e00ff */
[-C--:B------:R-:W-:Y:S01]  /*9130*/  FMUL.FTZ R41, R20, R9.reuse ;  /* 0x0000000914297220 */ /* 0x080fe20000410000 */
[----:B------:R-:W-:Y:S01]  /*9140*/  LOP3.LUT R11, R12, 0xffff0000, RZ, 0xc0, !PT ;  /* 0xffff00000c0b7812 */ /* 0x000fe200078ec0ff */
[----:B------:R-:W-:Y:S01]  /*9150*/  FMUL.FTZ R30, R23, R26 ;  /* 0x0000001a171e7220 */ /* 0x000fe20000410000 */
[----:B------:R-:W-:Y:S01]  /*9160*/  LOP3.LUT R20, R29, 0xffff0000, RZ, 0xc0, !PT ;  /* 0xffff00001d147812 */ /* 0x000fe200078ec0ff */
[-C--:B------:R-:W-:Y:S01]  /*9170*/  FMUL.FTZ R29, R23, R0.reuse ;  /* 0x00000000171d7220 */ /* 0x080fe20000410000 */
[----:B------:R-:W-:Y:S01]  /*9180*/  LOP3.LUT R12, R13, 0xffff0000, RZ, 0xc0, !PT ;  /* 0xffff00000d0c7812 */ /* 0x000fe200078ec0ff */
[----:B------:R-:W-:Y:S01]  /*9190*/  FFMA.FTZ R23, R7, R0, -R30 ;  /* 0x0000000007177223 */ /* 0x000fe2000001081e */
[----:B------:R-:W-:Y:S01]  /*91a0*/  LOP3.LUT R43, R43, 0xffff0000, RZ, 0xc0, !PT ;  /* 0xffff00002b2b7812 */ /* 0x000fe200078ec0ff */
[----:B------:R-:W-:Y:S01]  /*91b0*/  FMUL.FTZ R0, R11, R20 ;  /* 0x000000140b007220 */ /* 0x000fe20000410000 */
[C---:B------:R-:W-:Y:S01]  /*91c0*/  FFMA.FTZ R39, R4.reuse, R9, -R39 ;  /* 0x0000000904277223 */ /* 0x040fe20000010827 */
[----:B------:R-:W-:Y:S01]  /*91d0*/  FFMA.FTZ R29, R7, R26, R29 ;  /* 0x0000001a071d7223 */ /* 0x000fe2000001001d */
[----:B------:R-:W-:Y:S01]  /*91e0*/  FFMA.FTZ R9, R4, R33, R41 ;  /* 0x0000002104097223 */ /* 0x000fe20000010029 */
[----:B------:R-:W-:Y:S01]  /*91f0*/  FMUL.FTZ R26, R11, R44 ;  /* 0x0000002c0b1a7220 */ /* 0x000fe20000410000 */
[----:B------:R-:W-:-:S02]  /*9200*/  IMAD.U32 R13, R14, 0x10000, RZ ;  /* 0x000100000e0d7824 */ /* 0x000fc400078e00ff */
[----:B------:R-:W-:Y:S01]  /*9210*/  FFMA.FTZ R44, R3, R44, -R0 ;  /* 0x0000002c032c7223 */ /* 0x000fe20000010800 */
[----:B------:R-:W-:Y:S02]  /*9220*/  IMAD.U32 R4, R32, 0x10000, RZ ;  /* 0x0001000020047824 */ /* 0x000fe400078e00ff */
[C---:B------:R-:W-:Y:S01]  /*9230*/  FMUL.FTZ R7, R12.reuse, R31 ;  /* 0x0000001f0c077220 */ /* 0x040fe20000410000 */
[-C--:B------:R-:W-:Y:S01]  /*9240*/  FMUL.FTZ R30, R12, R43.reuse ;  /* 0x0000002b0c1e7220 */ /* 0x080fe20000410000 */
[----:B------:R-:W-:Y:S02]  /*9250*/  IMAD.U32 R0, R27, 0x10000, RZ ;  /* 0x000100001b007824 */ /* 0x000fe400078e00ff */
[----:B------:R-:W-:Y:S01]  /*9260*/  FFMA.FTZ R26, R3, R20, R26 ;  /* 0x00000014031a7223 */ /* 0x000fe2000001001a */
[C---:B------:R-:W-:Y:S01]  /*9270*/  FMUL.FTZ R20, R13.reuse, R4 ;  /* 0x000000040d147220 */ /* 0x040fe20000410000 */
[C---:B------:R-:W-:Y:S01]  /*9280*/  FFMA.FTZ R12, R8.reuse, R43, -R7 ;  /* 0x0000002b080c7223 */ /* 0x040fe20000010807 */
[----:B------:R-:W-:Y:S01]  /*9290*/  FFMA.FTZ R30, R8, R31, R30 ;  /* 0x0000001f081e7223 */ /* 0x000fe2000001001e */
[----:B------:R-:W-:Y:S01]  /*92a0*/  LOP3.LUT R14, R14, 0xffff0000, RZ, 0xc0, !PT ;  /* 0xffff00000e0e7812 */ /* 0x000fe200078ec0ff */
[----:B------:R-:W-:Y:S01]  /*92b0*/  FMUL.FTZ R8, R13, R0 ;  /* 0x000000000d087220 */ /* 0x000fe20000410000 */
[----:B------:R-:W-:-:S02]  /*92c0*/  LOP3.LUT R15, R15, 0xffff0000, RZ, 0xc0, !PT ;  /* 0xffff00000f0f7812 */ /* 0x000fc400078ec0ff */
[----:B------:R-:W-:Y:S02]  /*92d0*/  LOP3.LUT R3, R32, 0xffff0000, RZ, 0xc0, !PT ;  /* 0xffff000020037812 */ /* 0x000fe400078ec0ff */
[----:B------:R-:W-:Y:S02]  /*92e0*/  LOP3.LUT R34, R34, 0xffff0000, RZ, 0xc0, !PT ;  /* 0xffff000022227812 */ /* 0x000fe400078ec0ff */
[----:B------:R-:W-:Y:S02]  /*92f0*/  LOP3.LUT R27, R27, 0xffff0000, RZ, 0xc0, !PT ;  /* 0xffff00001b1b7812 */ /* 0x000fe400078ec0ff */
[----:B------:R-:W-:Y:S01]  /*9300*/  LOP3.LUT R28, R28, 0xffff0000, RZ, 0xc0, !PT ;  /* 0xffff00001c1c7812 */ /* 0x000fe200078ec0ff */
[C---:B------:R-:W-:Y:S01]  /*9310*/  FFMA.FTZ R20, R5.reuse, R0, -R20 ;  /* 0x0000000005147223 */ /* 0x040fe20000010814 */
[----:B------:R-:W-:Y:S01]  /*9320*/  FFMA.FTZ R0, R5, R4, R8 ;  /* 0x0000000405007223 */ /* 0x000fe20000010008 */
[C---:B------:R-:W-:Y:S01]  /*9330*/  FMUL.FTZ R5, R14.reuse, R3 ;  /* 0x000000030e057220 */ /* 0x040fe20000410000 */
[C---:B------:R-:W-:Y:S01]  /*9340*/  FMUL.FTZ R7, R15.reuse, R34 ;  /* 0x000000220f077220 */ /* 0x040fe20000410000 */
[-C--:B------:R-:W-:Y:S01]  /*9350*/  FMUL.FTZ R14, R14, R27.reuse ;  /* 0x0000001b0e0e7220 */ /* 0x080fe20000410000 */
[-C--:B------:R-:W-:Y:S01]  /*9360*/  FMUL.FTZ R15, R15, R28.reuse ;  /* 0x0000001c0f0f7220 */ /* 0x080fe20000410000 */
[----:B------:R-:W-:Y:S01]  /*9370*/  FFMA.FTZ R27, R6, R27, -R5 ;  /* 0x0000001b061b7223 */ /* 0x000fe20000010805 */
[----:B------:R-:W-:Y:S01]  /*9380*/  FFMA.FTZ R28, R10, R28, -R7 ;  /* 0x0000001c0a1c7223 */ /* 0x000fe20000010807 */
[----:B------:R-:W-:Y:S01]  /*9390*/  FFMA.FTZ R3, R6, R3, R14 ;  /* 0x0000000306037223 */ /* 0x000fe2000001000e */
[----:B------:R-:W-:Y:S01]  /*93a0*/  FFMA.FTZ R34, R10, R34, R15 ;  /* 0x000000220a227223 */ /* 0x000fe2000001000f */
        /* <DEDUP_REMOVED lines=8> */
[----:B------:R4:W-:Y:S04]  /*9430*/  STS.128 [R36+0x8400], R4 ;  /* 0x0084000424007388 */ /* 0x0009e80000000c00 */
[----:B------:R4:W-:Y:S02]  /*9440*/  STS.128 [R21+0x8400], R8 ;  /* 0x0084000815007388 */ /* 0x0009e40000000c00 */
.L_x_1204:
[----:B------:R-:W-:Y:S05]  /*9450*/  BSYNC B0 ;  /* 0x0000000000007941 */ /* 0x000fea0003800000 */
.L_x_1184:
[----:B------:R-:W-:Y:S01]  /*9460*/  @!PT LDS RZ, [RZ] ;  /* 0x00000000fffff984 */ /* 0x000fe20000000800 */
[----:B------:R-:W-:Y:S01]  /*9470*/  @!PT LDS RZ, [RZ] ;  /* 0x00000000fffff984 */ /* 0x000fe20000000800 */
[----:B------:R-:W-:Y:S01]  /*9480*/  @!PT LDS RZ, [RZ] ;  /* 0x00000000fffff984 */ /* 0x000fe20000000800 */
[----:B------:R-:W-:Y:S01]  /*9490*/  @!PT LDS RZ, [RZ] ;  /* 0x00000000fffff984 */ /* 0x000fe20000000800 */
[----:B------:R5:W-:Y:S06]  /*94a0*/  MEMBAR.ALL.CTA ;  /* 0x0000000000007992 */ /* 0x000bec0000008000 */
[----:B-----5:R-:W5:Y:S01]  /*94b0*/  FENCE.VIEW.ASYNC.S ;  /* 0x00000000000073c6 */ /* 0x020f620000000000 */
[----:B------:R-:W-:Y:S05]  /*94c0*/  WARPSYNC.ALL ;  /* 0x0000000000007948 */ /* 0x000fea0003800000 */
[----:B-----5:R-:W-:Y:S06]  /*94d0*/  BAR.SYNC.DEFER_BLOCKING 0xd, 0x180 ;  /* 0x0346000000007b1d */ /* 0x020fec0000010000 */
.L_x_1181:
[----:B--23--:R-:W-:-:S05]  /*94e0*/  IMAD.U32 R0, RZ, RZ, UR37 ;  /* 0x00000025ff007e24 */ /* 0x00cfca000f8e00ff */
[----:B------:R-:W-:-:S13]  /*94f0*/  ISETP.NE.AND P0, PT, R0, 0x3, PT ;  /* 0x000000030000780c */ /* 0x000fda0003f05270 */
[----:B------:R-:W-:Y:S05]  /*9500*/  @!P0 BRA `(.L_x_1219) ;  /* 0x0000000000048947 */ /* 0x000fea0003800000 */
[----:B------:R-:W-:Y:S01]  /*9510*/  BPT.TRAP 0x1 ;  /* 0x000000040000795c */ /* 0x000fe20000300000 */
.L_x_1219:
[----:B01--4-:R-:W-:Y:S01]  /*9520*/  IMAD R7, R16, 0x8, R2 ;  /* 0x0000000810077824 */ /* 0x013fe200078e0202 */
[----:B------:R-:W-:-:S04]  /*9530*/  SHF.L.U32 R0, R19, 0x1f, RZ ;  /* 0x0000001f13007819 */ /* 0x000fc800000006ff */
[----:B------:R0:W1:Y:S01]  /*9540*/  SYNCS.PHASECHK.TRANS64.TRYWAIT P2, [R7+URZ+0x16830], R0 ;  /* 0x01683000070075a7 */ /* 0x000062000804017f */
[----:B------:R-:W-:Y:S05]  /*9550*/  @!P0 BRA `(.L_x_1220) ;  /* 0x0000000000048947 */ /* 0x000fea0003800000 */
[----:B------:R-:W-:Y:S01]  /*9560*/  BPT.TRAP 0x1 ;  /* 0x000000040000795c */ /* 0x000fe20000300000 */
.L_x_1220:
[----:B------:R-:W2:Y:S01]  /*9570*/  S2R R3, SR_TID.X ;  /* 0x0000000000037919 */ /* 0x000ea20000002100 */
[----:B------:R-:W-:Y:S01]  /*9580*/  LOP3.LUT R40, R40, 0xffffff80, RZ, 0xc0, !PT ;  /* 0xffffff8028287812 */ /* 0x000fe200078ec0ff */
[----:B------:R-:W3:Y:S01]  /*9590*/  S2R R8, SR_TID.X ;  /* 0x0000000000087919 */ /* 0x000ee20000002100 */
[----:B--2---:R-:W-:-:S04]  /*95a0*/  VIADD R3, R3, 0xffffff80 ;  /* 0xffffff8003037836 */ /* 0x004fc80000000000 */
[----:B------:R-:W-:Y:S01]  /*95b0*/  IMAD.IADD R40, R3, 0x1, -R40 ;  /* 0x0000000103287824 */ /* 0x000fe200078e0a28 */
[----:B---3--:R-:W-:-:S04]  /*95c0*/  LOP3.LUT R8, R8, 0x7f, RZ, 0xc0, !PT ;  /* 0x0000007f08087812 */ /* 0x008fc800078ec0ff */
[----:B------:R-:W-:Y:S02]  /*95d0*/  SHF.R.S32.HI R5, RZ, 0x1f, R40 ;  /* 0x0000001fff057819 */ /* 0x000fe40000011428 */
[----:B------:R-:W-:Y:S02]  /*95e0*/  ISETP.NE.AND P1, PT, R8, RZ, PT ;  /* 0x000000ff0800720c */ /* 0x000fe40003f25270 */
[CC--:B------:R-:W-:Y:S02]  /*95f0*/  LEA.HI R3, R5.reuse, R40.reuse, RZ, 0x2 ;  /* 0x0000002805037211 */ /* 0x0c0fe400078f10ff */
[----:B------:R-:W-:Y:S02]  /*9600*/  LEA.HI R5, R5, R40, RZ, 0x5 ;  /* 0x0000002805057211 */ /* 0x000fe400078f28ff */
[--C-:B------:R-:W-:Y:S02]  /*9610*/  SHF.R.S32.HI R4, RZ, 0x2, R3.reuse ;  /* 0x00000002ff047819 */ /* 0x100fe40000011403 */
[----:B------:R-:W-:-:S02]  /*9620*/  SHF.R.S32.HI R3, RZ, 0x1f, R3 ;  /* 0x0000001fff037819 */ /* 0x000fc40000011403 */
[----:B------:R-:W-:Y:S02]  /*9630*/  SHF.R.S32.HI R5, RZ, 0x5, R5 ;  /* 0x00000005ff057819 */ /* 0x000fe40000011405 */
[----:B------:R-:W-:Y:S01]  /*9640*/  LEA.HI R6, R3, R4, RZ, 0x3 ;  /* 0x0000000403067211 */ /* 0x000fe200078f18ff */
[----:B------:R-:W-:-:S03]  /*9650*/  IMAD.HI R3, R24, 0x55555556, RZ ;  /* 0x5555555618037827 */ /* 0x000fc600078e02ff */
[----:B------:R-:W-:Y:S02]  /*9660*/  LOP3.LUT R9, R6, 0xfffffff8, RZ, 0xc0, !PT ;  /* 0xfffffff806097812 */ /* 0x000fe400078ec0ff */
[----:B------:R-:W-:-:S03]  /*9670*/  LEA.HI R3, R3, R3, RZ, 0x1 ;  /* 0x0000000303037211 */ /* 0x000fc600078f08ff */
[----:B------:R-:W-:Y:S02]  /*9680*/  IMAD.IADD R4, R4, 0x1, -R9 ;  /* 0x0000000104047824 */ /* 0x000fe400078e0a09 */
[----:B------:R-:W-:Y:S02]  /*9690*/  IMAD R3, R3, -0x3, R24 ;  /* 0xfffffffd03037824 */ /* 0x000fe400078e0218 */
[----:B------:R-:W-:Y:S01]  /*96a0*/  IMAD R4, R5, 0x10, R4 ;  /* 0x0000001005047824 */ /* 0x000fe200078e0204 */
[----:B-1----:R-:W-:Y:S06]  /*96b0*/  @P2 BRA `(.L_x_1221) ;  /* 0x0000000000082947 */ /* 0x002fec0003800000 */
[----:B------:R-:W1:Y:S02]  /*96c0*/  SYNCS.PHASECHK.TRANS64.TRYWAIT P2, [R7+URZ+0x16830], R0 ;  /* 0x01683000070075a7 */ /* 0x000e64000804017f */
[----:B-1----:R-:W-:Y:S05]  /*96d0*/  @!P2 BRA `(.L_x_1222) ;  /* 0x0000013400e8a947 */ /* 0x002fea0003800000 */
.L_x_1221:
[----:B------:R-:W-:Y:S05]  /*96e0*/  WARPSYNC.ALL ;  /* 0x0000000000007948 */ /* 0x000fea0003800000 */
[----:B------:R-:W-:Y:S02]  /*96f0*/  IMAD R6, R3, 0x40, R4 ;  /* 0x0000004003067824 */ /* 0x000fe400078e0204 */
[----:B01----:R-:W-:Y:S01]  /*9700*/  VIADD R0, R2, 0xe400 ;  /* 0x0000e40002007836 */ /* 0x003fe20000000000 */
[----:B------:R-:W-:-:S04]  /*9710*/  LOP3.LUT R8, R25, 0x10000, RZ, 0xfc, !PT ;  /* 0x0001000019087812 */ /* 0x000fc800078efcff */
[----:B------:R-:W-:-:S04]  /*9720*/  SHF.R.U32.HI R0, RZ, 0x4, R0 ;  /* 0x00000004ff007819 */ /* 0x000fc80000011600 */
[----:B------:R-:W-:-:S04]  /*9730*/  LOP3.LUT R0, R0, 0x3fff, RZ, 0xc0, !PT ;  /* 0x00003fff00007812 */ /* 0x000fc800078ec0ff */
[----:B------:R-:W-:Y:S01]  /*9740*/  LOP3.LUT R3, R0, 0x10000, RZ, 0xfc, !PT ;  /* 0x0001000000037812 */ /* 0x000fe200078efcff */
[----:B------:R-:W-:Y:S02]  /*9750*/  IMAD.MOV.U32 R9, RZ, RZ, 0x40000040 ;  /* 0x40000040ff097424 */ /* 0x000fe400078e00ff */
[----:B------:R-:W-:Y:S02]  /*9760*/  IMAD.MOV.U32 R5, RZ, RZ, 0x40000040 ;  /* 0x40000040ff057424 */ /* 0x000fe400078e00ff */
[----:B------:R-:W-:Y:S01]  /*9770*/  IMAD R4, R16, 0x400, R3 ;  /* 0x0000040010047824 */ /* 0x000fe200078e0203 */
[C---:B------:R-:W-:Y:S01]  /*9780*/  R2UR UR4, R8.reuse ;  /* 0x00000000080472ca */ /* 0x040fe200000e0000 */
[----:B------:R-:W-:Y:S01]  /*9790*/  WARPGROUP.ARRIVE ;  /* 0x00000000000079c5 */ /* 0x000fe20000000000 */
[----:B------:R-:W-:Y:S01]  /*97a0*/  R2UR UR5, R9 ;  /* 0x00000000090572ca */ /* 0x000fe200000e0000 */
[----:B------:R-:W-:Y:S01]  /*97b0*/  VIADD R156, R8, 0x2 ;  /* 0x00000002089c7836 */ /* 0x000fe20000000000 */
[C---:B------:R-:W-:Y:S01]  /*97c0*/  R2UR UR6, R4.reuse ;  /* 0x00000000040672ca */ /* 0x040fe200000e0000 */
[----:B------:R-:W-:Y:S01]  /*97d0*/  IMAD.MOV.U32 R157, RZ, RZ, 0x40000040 ;  /* 0x40000040ff9d7424 */ /* 0x000fe200078e00ff */
[----:B------:R-:W-:Y:S01]  /*97e0*/  R2UR UR7, R5 ;  /* 0x00000000050772ca */ /* 0x000fe200000e0000 */
[----:B------:R-:W-:Y:S01]  /*97f0*/  IMAD.MOV.U32 R11, RZ, RZ, 0x40000040 ;  /* 0x40000040ff0b7424 */ /* 0x000fe200078e00ff */
[----:B------:R0:W-:Y:S01]  /*9800*/  STL [R1+0x14], R3 ;  /* 0x0000140301007387 */ /* 0x0001e20000100800 */
[----:B------:R-:W-:-:S03]  /*9810*/  VIADD R10, R4, 0x2 ;  /* 0x00000002040a7836 */ /* 0x000fc60000000000 */
[----:B------:R-:W2:Y:S04]  /*9820*/  LDL R91, [R1+0x1c] ;  /* 0x00001c00015b7983 */ /* 0x000ea80000100800 */
[----:B------:R-:W3:Y:S03]  /*9830*/  LDL R92, [R1+0x20] ;  /* 0x00002000015c7983 */ /* 0x000ee60000100800 */
[----:B------:R-:W-:Y:S01]  /*9840*/  HGMMA.64x128x16.F32.BF16 R24, gdesc[UR4], RZ, !UPT, gsb0 ;  /* 0x01e00000041879f0 */ /* 0x000fe2000c0018ff */
[----:B------:R-:W-:Y:S01]  /*9850*/  R2UR UR4, R156 ;  /* 0x000000009c0472ca */ /* 0x000fe200000e0000 */
[----:B------:R-:W4:Y:S01]  /*9860*/  LDL R89, [R1+0x4] ;  /* 0x0000040001597983 */ /* 0x000f220000100800 */
[----:B------:R-:W-:-:S02]  /*9870*/  R2UR UR5, R157 ;  /* 0x000000009d0572ca */ /* 0x000fc400000e0000 */
[----:B------:R-:W-:Y:S02]  /*9880*/  R2UR UR6, R10 ;  /* 0x000000000a0672ca */ /* 0x000fe400000e0000 */
[----:B------:R-:W-:Y:S01]  /*9890*/  R2UR UR7, R11 ;  /* 0x000000000b0772ca */ /* 0x000fe200000e0000 */
[----:B------:R-:W-:Y:S02]  /*98a0*/  VIADD R14, R8, 0x4 ;  /* 0x00000004080e7836 */ /* 0x000fe40000000000 */
[----:B------:R-:W-:Y:S02]  /*98b0*/  VIADD R10, R4, 0x4 ;  /* 0x00000004040a7836 */ /* 0x000fe40000000000 */
[----:B------:R-:W-:Y:S02]  /*98c0*/  IMAD.MOV.U32 R15, RZ, RZ, 0x40000040 ;  /* 0x40000040ff0f7424 */ /* 0x000fe400078e00ff */
[----:B------:R-:W-:Y:S01]  /*98d0*/  IMAD.MOV.U32 R11, RZ, RZ, 0x40000040 ;  /* 0x40000040ff0b7424 */ /* 0x000fe200078e00ff */
[----:B------:R-:W-:-:S02]  /*98e0*/  WARPGROUP.DEPBAR.LE gsb0, 0x0 ;  /* 0x00008000000079c5 */ /* 0x000fc40000010000 */
[----:B------:R-:W-:-:S06]  /*98f0*/  WARPGROUP.ARRIVE ;  /* 0x00000000000079c5 */ /* 0x000fcc0000000000 */
[----:B------:R-:W-:Y:S01]  /*9900*/  HGMMA.64x128x16.F32.BF16 R24, gdesc[UR4], R24, gsb0 ;  /* 0x01e00000041879f0 */ /* 0x000fe20008001818 */
        /* <DEDUP_REMOVED lines=10> */
[----:B------:R-:W-:Y:S01]  /*99b0*/  HGMMA.64x128x16.F32.BF16 R24, gdesc[UR4], R24, gsb0 ;  /* 0x01e00000041879f0 */ /* 0x000fe20008001818 */
[----:B------:R-:W-:Y:S02]  /*99c0*/  R2UR UR4, R10 ;  /* 0x000000000a0472ca */ /* 0x000fe400000e0000 */
[----:B------:R-:W-:Y:S02]  /*99d0*/  R2UR UR5, R11 ;  /* 0x000000000b0572ca */ /* 0x000fe400000e0000 */
[----:B------:R-:W-:Y:S02]  /*99e0*/  R2UR UR6, R4 ;  /* 0x00000000040672ca */ /* 0x000fe400000e0000 */
[----:B------:R-:W-:Y:S01]  /*99f0*/  R2UR UR7, R5 ;  /* 0x00000000050772ca */ /* 0x000fe200000e0000 */
[----:B0-----:R-:W-:Y:S02]  /*9a00*/  IMAD.MOV.U32 R3, RZ, RZ, -0x80 ;  /* 0xffffff80ff037424 */ /* 0x001fe400078e00ff */
[----:B------:R-:W-:-:S02]  /*9a10*/  @!P1 VIADD R0, R7, 0x16840 ;  /* 0x0001684007009836 */ /* 0x000fc40000000000 */
[----:B------:R-:W-:-:S03]  /*9a20*/  IMAD R7, R88, R3, 0x80 ;  /* 0x0000008058077424 */ /* 0x000fc600078e0203 */
[----:B------:R-:W-:Y:S01]  /*9a30*/  @!P1 PRMT R0, RZ, 0x654, R0 ;  /* 0x00000654ff009816 */ /* 0x000fe20000000000 */
[----:B--2---:R-:W-:Y:S01]  /*9a40*/  IMAD.IADD R4, R91, 0x1, R7 ;  /* 0x000000015b047824 */ /* 0x004fe200078e0207 */
[----:B------:R-:W-:Y:S02]  /*9a50*/  WARPGROUP.DEPBAR.LE gsb0, 0x0 ;  /* 0x00008000000079c5 */ /* 0x000fe40000010000 */
[----:B------:R-:W-:-:S06]  /*9a60*/  WARPGROUP.ARRIVE ;  /* 0x00000000000079c5 */ /* 0x000fcc0000000000 */
[----:B------:R-:W-:Y:S01]  /*9a70*/  HGMMA.64x128x16.F32.BF16 R24, gdesc[UR4], R24, gsb0 ;  /* 0x01e00000041879f0 */ /* 0x000fe20008001818 */
[----:B------:R-:W-:Y:S01]  /*9a80*/  ULDC.64 UR4, c[0x0][0x9e0] ;  /* 0x0002780000047ab9 */ /* 0x000fe20000000a00 */
[----:B------:R-:W-:Y:S01]  /*9a90*/  ULDC UR6, c[0x0][0x9dc] ;  /* 0x0002770000067ab9 */ /* 0x000fe20000000800 */
[----:B------:R-:W-:Y:S01]  /*9aa0*/  UISETP.GE.AND UP0, UPT, UR5, 0x1, UPT ;  /* 0x000000010500788c */ /* 0x000fe2000bf06270 */
[----:B------:R-:W-:-:S05]  /*9ab0*/  IMAD.U32 R12, RZ, RZ, UR6 ;  /* 0x00000006ff0c7e24 */ /* 0x000fca000f8e00ff */
[----:B------:R-:W-:Y:S02]  /*9ac0*/  PLOP3.LUT P2, PT, PT, PT, UP0, 0x40, 0x0 ;  /* 0x000000000000781c */ /* 0x000fe40003f4e808 */
[----:B------:R-:W-:Y:S01]  /*9ad0*/  LOP3.LUT R3, RZ, R12, RZ, 0x33, !PT ;  /* 0x0000000cff037212 */ /* 0x000fe200078e33ff */
[----:B----4-:R-:W-:Y:S02]  /*9ae0*/  IMAD R5, R89, 0xc0, R6 ;  /* 0x000000c059057824 */ /* 0x010fe400078e0206 */
[--C-:B------:R-:W-:Y:S01]  /*9af0*/  IMAD R13, R155, -0x2, R4.reuse ;  /* 0xfffffffe9b0d7824 */ /* 0x100fe200078e0204 */
[----:B------:R-:W-:Y:S01]  /*9b00*/  LEA R6, R88, 0xffffff80, 0x7 ;  /* 0xffffff8058067811 */ /* 0x000fe200078e38ff */
[----:B------:R-:W-:Y:S02]  /*9b10*/  WARPGROUP.DEPBAR.LE gsb0, 0x0 ;  /* 0x00008000000079c5 */ /* 0x000fe40000010000 */
[----:B------:R3:W-:Y:S02]  /*9b20*/  @!P1 SYNCS.ARRIVE.TRANS64.RED.A1T0 RZ, [R0+URZ], RZ ;  /* 0x000000ff00ff99a7 */ /* 0x0007e4000810043f */
[----:B---3--:R-:W-:-:S05]  /*9b30*/  IADD3 R0, -R92, 0x1, R4 ;  /* 0x000000015c007810 */ /* 0x008fca0007ffe104 */
[----:B------:R-:W-:-:S04]  /*9b40*/  IMAD R0, R155, -0x2, R0 ;  /* 0xfffffffe9b007824 */ /* 0x000fc800078e0200 */
[C---:B------:R-:W-:Y:S02]  /*9b50*/  VIADD R20, R0.reuse, UR4 ;  /* 0x0000000400147c36 */ /* 0x040fe40008000000 */
[----:B------:R-:W-:-:S03]  /*9b60*/  IMAD.IADD R90, R0, 0x1, R3 ;  /* 0x00000001005a7824 */ /* 0x000fc600078e0203 */
[----:B------:R-:W-:Y:S01]  /*9b70*/  VIADDMNMX R0, R5, R20, R13, PT ;  /* 0x0000001405007246 */ /* 0x000fe2000380010d */
[----:B------:R-:W-:Y:S01]  /*9b80*/  IMAD.IADD R3, R90, 0x1, R5 ;  /* 0x000000015a037824 */ /* 0x000fe200078e0205 */
        /* <DEDUP_REMOVED lines=13> */
.L_x_1225:
[----:B------:R-:W-:-:S06]  /*9c60*/  UISETP.NE.AND UP1, UPT, UR5, 0x1, UPT ;  /* 0x000000010500788c */ /* 0x000fcc000bf25270 */
[----:B------:R-:W-:-:S05]  /*9c70*/  PLOP3.LUT P2, PT, PT, PT, UP1, 0x80, 0x0 ;  /* 0x000000000000781c */ /* 0x000fca0003f4f018 */
[----:B------:R-:W-:-:S08]  /*9c80*/  @UP1 ULDC.64 UR6, c[0x0][0x9e8] ;  /* 0x00027a0000061ab9 */ /* 0x000fd00000000a00 */
[----:B------:R-:W-:-:S05]  /*9c90*/  @P2 IMAD.HI.U32 R21, R4, UR6, RZ ;  /* 0x0000000604152c27 */ /* 0x000fca000f8e00ff */
[----:B------:R-:W-:-:S07]  /*9ca0*/  @P2 SHF.R.U32.HI R4, RZ, UR7, R21 ;  /* 0x00000007ff042c19 */ /* 0x000fce0008011615 */
.L_x_1226:
[----:B------:R-:W-:Y:S05]  /*9cb0*/  BSYNC B0 ;  /* 0x0000000000007941 */ /* 0x000fea0003800000 */
.L_x_1224:
[----:B------:R-:W-:-:S04]  /*9cc0*/  IMAD R4, R4, UR5, -R6 ;  /* 0x0000000504047c24 */ /* 0x000fc8000f8e0a06 */
[----:B------:R-:W-:-:S05]  /*9cd0*/  IMAD R4, R155, -0x2, R4 ;  /* 0xfffffffe9b047824 */ /* 0x000fca00078e0204 */
[----:B------:R-:W-:Y:S02]  /*9ce0*/  VIMNMX R3, R3, R4, !PT ;  /* 0x0000000403037248 */ /* 0x000fe40007fe0100 */
[----:B------:R-:W-:-:S07]  /*9cf0*/  VIADDMNMX R0, R4, UR5, R0, PT ;  /* 0x0000000504007c46 */ /* 0x000fce000b800100 */
.L_x_1223:
[C---:B------:R-:W-:Y:S02]  /*9d00*/  ISETP.GE.AND P3, PT, R7.reuse, 0x9, PT ;  /* 0x000000090700780c */ /* 0x040fe40003f66270 */
[----:B------:R-:W-:Y:S02]  /*9d10*/  ISETP.GE.AND P2, PT, R7, 0x2, PT ;  /* 0x000000020700780c */ /* 0x000fe40003f46270 */
[----:B------:R-:W-:Y:S02]  /*9d20*/  LOP3.LUT R22, R22, 0xfffffffd, RZ, 0xc0, !PT ;  /* 0xfffffffd16167812 */ /* 0x000fe400078ec0ff */
[----:B------:R-:W-:Y:S02]  /*9d30*/  ISETP.GT.AND P4, PT, R3, 0x1, !P2 ;  /* 0x000000010300780c */ /* 0x000fe40005784270 */
[----:B------:R-:W-:Y:S02]  /*9d40*/  ISETP.GE.AND P5, PT, R7, 0xa, PT ;  /* 0x0000000a0700780c */ /* 0x000fe40003fa6270 */
[----:B------:R-:W-:-:S02]  /*9d50*/  ISETP.LT.OR P4, PT, R0, 0x2, P4 ;  /* 0x000000020000780c */ /* 0x000fc40002781670 */
[----:B------:R-:W-:Y:S02]  /*9d60*/  IADD3 R4, R90, 0x8, R5 ;  /* 0x000000085a047810 */ /* 0x000fe40007ffe005 */
[----:B------:R-:W-:Y:S02]  /*9d70*/  @P3 LOP3.LUT R22, R22, 0x2, RZ, 0xfc, !PT ;  /* 0x0000000216163812 */ /* 0x000fe400078efcff */
[----:B------:R-:W-:Y:S02]  /*9d80*/  ISETP.GT.AND P3, PT, R3, 0x8, !P3 ;  /* 0x000000080300780c */ /* 0x000fe40005f64270 */
[----:B------:R-:W-:Y:S02]  /*9d90*/  FSEL R25, R25, -INF , !P4 ;  /* 0xff80000019197808 */ /* 0x000fe40006000000 */
[----:B------:R-:W-:Y:S02]  /*9da0*/  ISETP.LT.OR P3, PT, R0, 0x9, P3 ;  /* 0x000000090000780c */ /* 0x000fe40001f61670 */
        /* <DEDUP_REMOVED lines=192> */
.L_x_1229:
[----:B------:R-:W-:-:S06]  /*a9b0*/  UISETP.NE.AND UP1, UPT, UR5, 0x1, UPT ;  /* 0x000000010500788c */ /* 0x000fcc000bf25270 */
[----:B------:R-:W-:-:S05]  /*a9c0*/  PLOP3.LUT P6, PT, PT, PT, UP1, 0x80, 0x0 ;  /* 0x000000000000781c */ /* 0x000fca0003fcf018 */
[----:B------:R-:W-:-:S08]  /*a9d0*/  @UP1 ULDC.64 UR6, c[0x0][0x9e8] ;  /* 0x00027a0000061ab9 */ /* 0x000fd00000000a00 */
[----:B------:R-:W-:Y:S01]  /*a9e0*/  @P6 IMAD.HI.U32 R7, R3, UR6, RZ ;  /* 0x0000000603076c27 */ /* 0x000fe2000f8e00ff */
[----:B------:R-:W-:-:S13]  /*a9f0*/  PLOP3.LUT P6, PT, PT, PT, UP1, 0x80, 0x0 ;  /* 0x000000000000781c */ /* 0x000fda0003fcf018 */
[----:B------:R-:W-:-:S07]  /*aa00*/  @P6 SHF.R.U32.HI R3, RZ, UR7, R7 ;  /* 0x00000007ff036c19 */ /* 0x000fce0008011607 */
.L_x_1230:
[----:B------:R-:W-:Y:S05]  /*aa10*/  BSYNC B0 ;  /* 0x0000000000007941 */ /* 0x000fea0003800000 */
.L_x_1228:
[----:B------:R-:W-:-:S04]  /*aa20*/  IMAD R6, R3, UR5, -R6 ;  /* 0x0000000503067c24 */ /* 0x000fc8000f8e0a06 */
[----:B------:R-:W-:-:S05]  /*aa30*/  IMAD R3, R155, -0x2, R6 ;  /* 0xfffffffe9b037824 */ /* 0x000fca00078e0206 */
[----:B------:R-:W-:Y:S02]  /*aa40*/  VIMNMX R4, R4, R3, !PT ;  /* 0x0000000304047248 */ /* 0x000fe40007fe0100 */
[----:B------:R-:W-:-:S07]  /*aa50*/  VIADDMNMX R0, R3, UR5, R0, PT ;  /* 0x0000000503007c46 */ /* 0x000fce000b800100 */
.L_x_1227:
        /* <DEDUP_REMOVED lines=27> */
[----:B------:R-:W-:Y:S02]  /*ac10*/  ISETP.GT.AND P2, PT, R4, 0x11, !P6 ;  /* 0x000000110400780c */ /* 0x000fe40007744270 */
[----:B------:R-:W-:Y:S02]  /*ac20*/  LOP3.LUT P6, RZ, R22, 0x8000, RZ, 0xc0, !PT ;  /* 0x0000800016ff7812 */ /* 0x000fe400078cc0ff */
        /* <DEDUP_REMOVED lines=67> */
[----:B------:R-:W-:Y:S01]  /*b060*/  LOP3.LUT P2, RZ, R22, 0x10000, RZ, 0xc0, !PT ;  /* 0x0001000016ff7812 */ /* 0x000fe2000784c0ff */
[----:B------:R-:W0:Y:S01]  /*b070*/  SHFL.BFLY PT, R6, R13, 0x1, 0x1f ;  /* 0x0c201f000d067f89 */ /* 0x000e2200000e0000 */
[----:B------:R-:W-:-:S02]  /*b080*/  ISETP.LT.OR P5, PT, R0, 0x79, P5 ;  /* 0x000000790000780c */ /* 0x000fc40002fa1670 */
[----:B------:R-:W-:Y:S02]  /*b090*/  ISETP.GT.AND P2, PT, R4, 0x39, !P2 ;  /* 0x000000390400780c */ /* 0x000fe40005744270 */
[----:B------:R-:W-:Y:S02]  /*b0a0*/  FSEL R83, R83, -INF , !P4 ;  /* 0xff80000053537808 */ /* 0x000fe40006000000 */
[----:B------:R-:W-:Y:S02]  /*b0b0*/  ISETP.LT.OR P2, PT, R0, 0x3a, P2 ;  /* 0x0000003a0000780c */ /* 0x000fe40001741670 */
[----:B------:R-:W-:Y:S02]  /*b0c0*/  FSEL R86, R86, -INF , !P5 ;  /* 0xff80000056567808 */ /* 0x000fe40006800000 */
[----:B------:R-:W-:Y:S02]  /*b0d0*/  FSEL R55, R55, -INF , !P2 ;  /* 0xff80000037377808 */ /* 0x000fe40005000000 */
[----:B------:R-:W-:-:S02]  /*b0e0*/  ISETP.GT.AND P2, PT, R4, 0x40, !P6 ;  /* 0x000000400400780c */ /* 0x000fc40007744270 */
[----:B------:R-:W-:Y:S02]  /*b0f0*/  LOP3.LUT P6, RZ, R22, 0x10, RZ, 0xc0, !PT ;  /* 0x0000001016ff7812 */ /* 0x000fe400078cc0ff */
        /* <DEDUP_REMOVED lines=55> */
[--C-:B------:R-:W-:Y:S01]  /*b470*/  FFMA.FTZ R33, R33, UR41, -R6.reuse ;  /* 0x0000002921217c23 */ /* 0x100fe20008010806 */
[--C-:B------:R-:W-:Y:S01]  /*b480*/  FFMA.FTZ R37, R37, UR41, -R6.reuse ;  /* 0x0000002925257c23 */ /* 0x100fe20008010806 */
[----:B------:R-:W-:Y:S01]  /*b490*/  FSEL R26, R26, -INF , !P2 ;  /* 0xff8000001a1a7808 */ /* 0x000fe20005000000 */
[--C-:B------:R-:W-:Y:S01]  /*b4a0*/  FFMA.FTZ R41, R41, UR41, -R6.reuse ;  /* 0x0000002929297c23 */ /* 0x100fe20008010806 */
[----:B------:R-:W-:Y:S01]  /*b4b0*/  ISETP.GT.AND P2, PT, R4, 0x79, !P6 ;  /* 0x000000790400780c */ /* 0x000fe20007744270 */
        /* <DEDUP_REMOVED lines=16> */
[----:B------:R0:W-:Y:S01]  /*b5c0*/  MUFU.EX2 R21, R33 ;  /* 0x0000002100157308 */ /* 0x0001e20000000800 */
[----:B-----5:R-:W-:Y:S01]  /*b5d0*/  FMNMX.FTZ R23, R35, R20, !PT ;  /* 0x0000001423177209 */ /* 0x020fe20007810000 */
[--C-:B------:R-:W-:Y:S01]  /*b5e0*/  FFMA.FTZ R136, R48, UR41, -R6.reuse ;  /* 0x0000002930887c23 */ /* 0x100fe20008010806 */
[--C-:B------:R-:W-:Y:S01]  /*b5f0*/  FFMA.FTZ R138, R52, UR41, -R6.reuse ;  /* 0x00000029348a7c23 */ /* 0x100fe20008010806 */
[--C-:B------:R-:W-:Y:S01]  /*b600*/  FFMA.FTZ R132, R56, UR41, -R6.reuse ;  /* 0x0000002938847c23 */ /* 0x100fe20008010806 */
[----:B------:R-:W-:Y:S01]  /*b610*/  FMNMX.FTZ R20, R38, R23, !PT ;  /* 0x0000001726147209 */ /* 0x000fe20007810000 */
[--C-:B------:R-:W-:Y:S01]  /*b620*/  FFMA.FTZ R134, R60, UR41, -R6.reuse ;  /* 0x000000293c867c23 */ /* 0x100fe20008010806 */
[--C-:B------:R-:W-:Y:S01]  /*b630*/  FFMA.FTZ R128, R64, UR41, -R6.reuse ;  /* 0x0000002940807c23 */ /* 0x100fe20008010806 */
[----:B------:R-:W1:Y:S01]  /*b640*/  MUFU.EX2 R148, R148 ;  /* 0x0000009400947308 */ /* 0x000e620000000800 */
[----:B------:R-:W-:Y:S01]  /*b650*/  FMNMX.FTZ R23, R39, R20, !PT ;  /* 0x0000001427177209 */ /* 0x000fe20007810000 */
[--C-:B------:R-:W-:Y:S01]  /*b660*/  FFMA.FTZ R130, R68, UR41, -R6.reuse ;  /* 0x0000002944827c23 */ /* 0x100fe20008010806 */
[--C-:B------:R-:W-:Y:S01]  /*b670*/  FFMA.FTZ R124, R72, UR41, -R6.reuse ;  /* 0x00000029487c7c23 */ /* 0x100fe20008010806 */
[--C-:B------:R-:W-:Y:S01]  /*b680*/  FFMA.FTZ R126, R76, UR41, -R6.reuse ;  /* 0x000000294c7e7c23 */ /* 0x100fe20008010806 */
[----:B------:R-:W-:Y:S01]  /*b690*/  FMNMX.FTZ R20, R42, R23, !PT ;  /* 0x000000172a147209 */ /* 0x000fe20007810000 */
[--C-:B------:R-:W-:Y:S01]  /*b6a0*/  FFMA.FTZ R120, R80, UR41, -R6.reuse ;  /* 0x0000002950787c23 */ /* 0x100fe20008010806 */
[----:B------:R-:W-:Y:S01]  /*b6b0*/  FFMA.FTZ R122, R84, UR41, -R6 ;  /* 0x00000029547a7c23 */ /* 0x000fe20008010806 */
[----:B------:R2:W-:Y:S01]  /*b6c0*/  MUFU.EX2 R23, R37 ;  /* 0x0000002500177308 */ /* 0x0005e20000000800 */
[----:B------:R-:W-:-:S04]  /*b6d0*/  FMNMX.FTZ R25, R43, R20, !PT ;  /* 0x000000142b197209 */ /* 0x000fc80007810000 */
[----:B------:R-:W-:-:S03]  /*b6e0*/  FMNMX.FTZ R20, R46, R25, !PT ;  /* 0x000000192e147209 */ /* 0x000fc60007810000 */
[----:B------:R-:W3:Y:S01]  /*b6f0*/  MUFU.EX2 R150, R150 ;  /* 0x0000009600967308 */ /* 0x000ee20000000800 */
[----:B------:R-:W-:-:S04]  /*b700*/  FMNMX.FTZ R25, R47, R20, !PT ;  /* 0x000000142f197209 */ /* 0x000fc80007810000 */
[----:B------:R-:W-:-:S03]  /*b710*/  FMNMX.FTZ R20, R50, R25, !PT ;  /* 0x0000001932147209 */ /* 0x000fc60007810000 */
[----:B------:R4:W-:Y:S01]  /*b720*/  MUFU.EX2 R25, R41 ;  /* 0x0000002900197308 */ /* 0x0009e20000000800 */
[----:B------:R-:W-:-:S04]  /*b730*/  FMNMX.FTZ R29, R51, R20, !PT ;  /* 0x00000014331d7209 */ /* 0x000fc80007810000 */
[----:B------:R-:W-:-:S03]  /*b740*/  FMNMX.FTZ R20, R54, R29, !PT ;  /* 0x0000001d36147209 */ /* 0x000fc60007810000 */
[----:B------:R-:W3:Y:S01]  /*b750*/  MUFU.EX2 R13, R13 ;  /* 0x0000000d000d7308 */ /* 0x000ee20000000800 */
[----:B------:R-:W-:-:S04]  /*b760*/  FMNMX.FTZ R29, R55, R20, !PT ;  /* 0x00000014371d7209 */ /* 0x000fc80007810000 */
[----:B------:R-:W-:-:S03]  /*b770*/  FMNMX.FTZ R20, R58, R29, !PT ;  /* 0x0000001d3a147209 */ /* 0x000fc60007810000 */
[----:B------:R-:W-:Y:S01]  /*b780*/  MUFU.EX2 R29, R45 ;  /* 0x0000002d001d7308 */ /* 0x000fe20000000800 */
[----:B0-----:R-:W-:-:S04]  /*b790*/  FMNMX.FTZ R33, R59, R20, !PT ;  /* 0x000000143b217209 */ /* 0x001fc80007810000 */
[----:B------:R-:W-:-:S03]  /*b7a0*/  FMNMX.FTZ R20, R62, R33, !PT ;  /* 0x000000213e147209 */ /* 0x000fc60007810000 */
[----:B------:R-:W0:Y:S01]  /*b7b0*/  MUFU.EX2 R144, R144 ;  /* 0x0000009000907308 */ /* 0x000e220000000800 */
[----:B------:R-:W-:-:S04]  /*b7c0*/  FMNMX.FTZ R33, R63, R20, !PT ;  /* 0x000000143f217209 */ /* 0x000fc80007810000 */
[----:B------:R-:W-:-:S03]  /*b7d0*/  FMNMX.FTZ R20, R66, R33, !PT ;  /* 0x0000002142147209 */ /* 0x000fc60007810000 */
[----:B------:R-:W0:Y:S01]  /*b7e0*/  MUFU.EX2 R146, R146 ;  /* 0x0000009200927308 */ /* 0x000e220000000800 */
[----:B--2---:R-:W-:-:S04]  /*b7f0*/  FMNMX.FTZ R37, R67, R20, !PT ;  /* 0x0000001443257209 */ /* 0x004fc80007810000 */
[----:B------:R-:W-:-:S03]  /*b800*/  FMNMX.FTZ R20, R70, R37, !PT ;  /* 0x0000002546147209 */ /* 0x000fc60007810000 */
[----:B------:R2:W-:Y:S01]  /*b810*/  MUFU.EX2 R33, R49 ;  /* 0x0000003100217308 */ /* 0x0005e20000000800 */
[----:B------:R-:W-:-:S04]  /*b820*/  FMNMX.FTZ R37, R71, R20, !PT ;  /* 0x0000001447257209 */ /* 0x000fc80007810000 */
[----:B------:R-:W-:-:S03]  /*b830*/  FMNMX.FTZ R20, R74, R37, !PT ;  /* 0x000000254a147209 */ /* 0x000fc60007810000 */
[----:B------:R1:W-:Y:S01]  /*b840*/  MUFU.EX2 R37, R53 ;  /* 0x0000003500257308 */ /* 0x0003e20000000800 */
[----:B----4-:R-:W-:Y:S01]  /*b850*/  FMNMX.FTZ R41, R75, R20, !PT ;  /* 0x000000144b297209 */ /* 0x010fe20007810000 */
[--C-:B------:R-:W-:Y:S01]  /*b860*/  FFMA.FTZ R20, R57, UR41, -R6.reuse ;  /* 0x0000002939147c23 */ /* 0x100fe20008010806 */
[--C-:B--2---:R-:W-:Y:S01]  /*b870*/  FFMA.FTZ R49, R65, UR41, -R6.reuse ;  /* 0x0000002941317c23 */ /* 0x104fe20008010806 */
[----:B------:R-:W-:Y:S01]  /*b880*/  FFMA.FTZ R65, R81, UR41, -R6 ;  /* 0x0000002951417c23 */ /* 0x000fe20008010806 */
[----:B------:R-:W-:-:S03]  /*b890*/  FMNMX.FTZ R4, R78, R41, !PT ;  /* 0x000000294e047209 */ /* 0x000fc60007810000 */
[----:B------:R-:W2:Y:S01]  /*b8a0*/  MUFU.EX2 R140, R140 ;  /* 0x0000008c008c7308 */ /* 0x000ea20000000800 */
[----:B------:R-:W-:Y:S01]  /*b8b0*/  FMNMX.FTZ R41, R79, R4, !PT ;  /* 0x000000044f297209 */ /* 0x000fe20007810000 */
[----:B-1----:R-:W-:-:S03]  /*b8c0*/  FFMA.FTZ R53, R69, UR41, -R6 ;  /* 0x0000002945357c23 */ /* 0x002fc60008010806 */
[----:B------:R-:W-:-:S03]  /*b8d0*/  FMNMX.FTZ R4, R82, R41, !PT ;  /* 0x0000002952047209 */ /* 0x000fc60007810000 */
[----:B------:R1:W-:Y:S01]  /*b8e0*/  MUFU.EX2 R41, R20 ;  /* 0x0000001400297308 */ /* 0x0003e20000000800 */
[----:B------:R-:W-:-:S04]  /*b8f0*/  FMNMX.FTZ R45, R83, R4, !PT ;  /* 0x00000004532d7209 */ /* 0x000fc80007810000 */
[----:B------:R-:W-:Y:S01]  /*b900*/  FMNMX.FTZ R0, R86, R45, !PT ;  /* 0x0000002d56007209 */ /* 0x000fe20007810000 */
[--C-:B------:R-:W-:Y:S01]  /*b910*/  FFMA.FTZ R45, R61, UR41, -R6.reuse ;  /* 0x000000293d2d7c23 */ /* 0x100fe20008010806 */
[----:B------:R-:W-:Y:S01]  /*b920*/  FFMA.FTZ R61, R77, UR41, -R6 ;  /* 0x000000294d3d7c23 */ /* 0x000fe20008010806 */
[----:B------:R-:W-:Y:S01]  /*b930*/  MUFU.EX2 R142, R142 ;  /* 0x0000008e008e7308 */ /* 0x000fe20000000800 */
[----:B------:R-:W-:-:S05]  /*b940*/  FMNMX.FTZ R0, R87, R0, !PT ;  /* 0x0000000057007209 */ /* 0x000fca0007810000 */
[----:B------:R-:W4:Y:S02]  /*b950*/  SHFL.BFLY PT, R57, R0, 0x2, 0x1f ;  /* 0x0c401f0000397f89 */ /* 0x000f2400000e0000 */
[----:B------:R-:W-:Y:S08]  /*b960*/  MUFU.EX2 R136, R136 ;  /* 0x0000008800887308 */ /* 0x000ff00000000800 */
[----:B------:R-:W-:Y:S08]  /*b970*/  MUFU.EX2 R138, R138 ;  /* 0x0000008a008a7308 */ /* 0x000ff00000000800 */
[----:B------:R-:W-:Y:S01]  /*b980*/  MUFU.EX2 R132, R132 ;  /* 0x0000008400847308 */ /* 0x000fe20000000800 */
[----:B----4-:R-:W-:Y:S01]  /*b990*/  FMNMX.FTZ R4, R0, R57, !PT ;  /* 0x0000003900047209 */ /* 0x010fe20007810000 */
[----:B------:R-:W-:-:S06]  /*b9a0*/  FFMA.FTZ R57, R73, UR41, -R6 ;  /* 0x0000002949397c23 */ /* 0x000fcc0008010806 */
[----:B------:R-:W-:Y:S01]  /*b9b0*/  MUFU.EX2 R134, R134 ;  /* 0x0000008600867308 */ /* 0x000fe20000000800 */
[----:B------:R-:W4:Y:S07]  /*b9c0*/  SHFL.BFLY PT, R69, R4, 0x1, 0x1f ;  /* 0x0c201f0004457f89 */ /* 0x000f2e00000e0000 */
[----:B------:R-:W-:Y:S08]  /*b9d0*/  MUFU.EX2 R45, R45 ;  /* 0x0000002d002d7308 */ /* 0x000ff00000000800 */
[----:B------:R-:W-:Y:S08]  /*b9e0*/  MUFU.EX2 R128, R128 ;  /* 0x0000008000807308 */ /* 0x000ff00000000800 */
[----:B------:R-:W-:Y:S01]  /*b9f0*/  MUFU.EX2 R49, R49 ;  /* 0x0000003100317308 */ /* 0x000fe20000000800 */
[----:B----4-:R-:W-:Y:S01]  /*ba00*/  FMNMX.FTZ R0, R4, R69, !PT ;  /* 0x0000004504007209 */ /* 0x010fe20007810000 */
[----:B------:R-:W-:-:S03]  /*ba10*/  FFMA.FTZ R69, R85, UR41, -R6 ;  /* 0x0000002955457c23 */ /* 0x000fc60008010806 */
        /* <DEDUP_REMOVED lines=11> */
[----:B---3--:R-:W-:Y:S01]  /*bad0*/  FADD.FTZ R36, R150, R27 ;  /* 0x0000001b96247221 */ /* 0x008fe20000010000 */
[--C-:B------:R-:W-:Y:S01]  /*bae0*/  FFMA.FTZ R147, R38, UR41, -R28.reuse ;  /* 0x0000002926937c23 */ /* 0x100fe2000801081c */
[----:B------:R-:W-:Y:S01]  /*baf0*/  MUFU.EX2 R4, R4 ;  /* 0x0000000400047308 */ /* 0x000fe20000000800 */
[----:B------:R-:W-:Y:S01]  /*bb00*/  FFMA.FTZ R145, R34, UR41, -R28 ;  /* 0x0000002922917c23 */ /* 0x000fe2000801081c */
[----:B------:R-:W-:Y:S01]  /*bb10*/  FADD.FTZ R27, R13, R36 ;  /* 0x000000240d1b7221 */ /* 0x000fe20000010000 */
[--C-:B-1----:R-:W-:Y:S01]  /*bb20*/  FFMA.FTZ R20, R35, UR41, -R28.reuse ;  /* 0x0000002923147c23 */ /* 0x102fe2000801081c */
[--C-:B------:R-:W-:Y:S01]  /*bb30*/  FFMA.FTZ R24, R39, UR41, -R28.reuse ;  /* 0x0000002927187c23 */ /* 0x100fe2000801081c */
[--C-:B------:R-:W-:Y:S01]  /*bb40*/  FFMA.FTZ R141, R42, UR41, -R28.reuse ;  /* 0x000000292a8d7c23 */ /* 0x100fe2000801081c */
[----:B0-----:R-:W-:Y:S01]  /*bb50*/  FADD.FTZ R38, R144, R27 ;  /* 0x0000001b90267221 */ /* 0x001fe20000010000 */
[--C-:B------:R-:W-:Y:S01]  /*bb60*/  FFMA.FTZ R26, R43, UR41, -R28.reuse ;  /* 0x000000292b1a7c23 */ /* 0x100fe2000801081c */
[----:B------:R-:W0:Y:S01]  /*bb70*/  MUFU.EX2 R149, R149 ;  /* 0x0000009500957308 */ /* 0x000e220000000800 */
[----:B------:R-:W-:Y:S01]  /*bb80*/  FFMA.FTZ R143, R46, UR41, -R28 ;  /* 0x000000292e8f7c23 */ /* 0x000fe2000801081c */
[----:B------:R-:W-:Y:S01]  /*bb90*/  FADD.FTZ R27, R21, R38 ;  /* 0x00000026151b7221 */ /* 0x000fe20000010000 */
[--C-:B------:R-:W-:Y:S01]  /*bba0*/  FFMA.FTZ R30, R47, UR41, -R28.reuse ;  /* 0x000000292f1e7c23 */ /* 0x100fe2000801081c */
[--C-:B------:R-:W-:Y:S01]  /*bbb0*/  FFMA.FTZ R137, R50, UR41, -R28.reuse ;  /* 0x0000002932897c23 */ /* 0x100fe2000801081c */
[--C-:B------:R-:W-:Y:S01]  /*bbc0*/  FFMA.FTZ R32, R51, UR41, -R28.reuse ;  /* 0x0000002933207c23 */ /* 0x100fe2000801081c */
[----:B------:R-:W-:Y:S01]  /*bbd0*/  FADD.FTZ R38, R146, R27 ;  /* 0x0000001b92267221 */ /* 0x000fe20000010000 */
[--C-:B------:R-:W-:Y:S01]  /*bbe0*/  FFMA.FTZ R139, R54, UR41, -R28.reuse ;  /* 0x00000029368b7c23 */ /* 0x100fe2000801081c */
[----:B------:R-:W1:Y:S01]  /*bbf0*/  MUFU.EX2 R151, R151 ;  /* 0x0000009700977308 */ /* 0x000e620000000800 */
[----:B------:R-:W-:Y:S01]  /*bc00*/  FFMA.FTZ R34, R55, UR41, -R28 ;  /* 0x0000002937227c23 */ /* 0x000fe2000801081c */
[----:B------:R-:W-:Y:S01]  /*bc10*/  FADD.FTZ R27, R23, R38 ;  /* 0x00000026171b7221 */ /* 0x000fe20000010000 */
[--C-:B------:R-:W-:Y:S01]  /*bc20*/  FFMA.FTZ R133, R58, UR41, -R28.reuse ;  /* 0x000000293a857c23 */ /* 0x100fe2000801081c */
[--C-:B------:R-:W-:Y:S01]  /*bc30*/  FFMA.FTZ R36, R59, UR41, -R28.reuse ;  /* 0x000000293b247c23 */ /* 0x100fe2000801081c */
[--C-:B------:R-:W-:Y:S01]  /*bc40*/  FFMA.FTZ R135, R62, UR41, -R28.reuse ;  /* 0x000000293e877c23 */ /* 0x100fe2000801081c */
[----:B--2---:R-:W-:Y:S01]  /*bc50*/  FADD.FTZ R42, R140, R27 ;  /* 0x0000001b8c2a7221 */ /* 0x004fe20000010000 */
[----:B------:R-:W-:Y:S01]  /*bc60*/  FFMA.FTZ R38, R63, UR41, -R28 ;  /* 0x000000293f267c23 */ /* 0x000fe2000801081c */
[----:B------:R-:W2:Y:S01]  /*bc70*/  MUFU.EX2 R6, R6 ;  /* 0x0000000600067308 */ /* 0x000ea20000000800 */
[----:B0-----:R-:W-:Y:S01]  /*bc80*/  FADD.FTZ R40, R149, R4 ;  /* 0x0000000495287221 */ /* 0x001fe20000010000 */
[----:B------:R-:W-:Y:S01]  /*bc90*/  FADD.FTZ R31, R25, R42 ;  /* 0x0000002a191f7221 */ /* 0x000fe20000010000 */
[--C-:B------:R-:W-:Y:S01]  /*bca0*/  FFMA.FTZ R129, R66, UR41, -R28.reuse ;  /* 0x0000002942817c23 */ /* 0x100fe2000801081c */
[----:B------:R-:W-:Y:S01]  /*bcb0*/  F2FP.BF16.F32.PACK_AB R148, R7, R148 ;  /* 0x000000940794723e */ /* 0x000fe200000010ff */
[----:B------:R-:W-:Y:S01]  /*bcc0*/  FFMA.FTZ R131, R70, UR41, -R28 ;  /* 0x0000002946837c23 */ /* 0x000fe2000801081c */
[----:B------:R-:W-:Y:S01]  /*bcd0*/  FADD.FTZ R42, R142, R31 ;  /* 0x0000001f8e2a7221 */ /* 0x000fe20000010000 */
[----:B------:R-:W-:Y:S01]  /*bce0*/  F2FP.BF16.F32.PACK_AB R150, R13, R150 ;  /* 0x000000960d96723e */ /* 0x000fe200000010ff */
[----:B------:R-:W0:Y:S01]  /*bcf0*/  MUFU.EX2 R145, R145 ;  /* 0x0000009100917308 */ /* 0x000e220000000800 */
[----:B-1----:R-:W-:Y:S01]  /*bd00*/  FADD.FTZ R27, R151, R40 ;  /* 0x00000028971b7221 */ /* 0x002fe20000010000 */
[----:B------:R-:W-:Y:S01]  /*bd10*/  FADD.FTZ R31, R29, R42 ;  /* 0x0000002a1d1f7221 */ /* 0x000fe20000010000 */
[--C-:B------:R-:W-:Y:S01]  /*bd20*/  FFMA.FTZ R125, R74, UR41, -R28.reuse ;  /* 0x000000294a7d7c23 */ /* 0x100fe2000801081c */
[--C-:B------:R-:W-:Y:S01]  /*bd30*/  FFMA.FTZ R75, R75, UR41, -R28.reuse ;  /* 0x000000294b4b7c23 */ /* 0x100fe2000801081c */
[--C-:B------:R-:W-:Y:S01]  /*bd40*/  FFMA.FTZ R78, R78, UR41, -R28.reuse ;  /* 0x000000294e4e7c23 */ /* 0x100fe2000801081c */
        /* <DEDUP_REMOVED lines=11> */
[----:B0-----:R-:W-:Y:S01]  /*be00*/  FADD.FTZ R27, R145, R40 ;  /* 0x00000028911b7221 */ /* 0x001fe20000010000 */
[----:B------:R-:W-:Y:S01]  /*be10*/  FADD.FTZ R31, R37, R44 ;  /* 0x0000002c251f7221 */ /* 0x000fe20000010000 */
[----:B------:R-:W-:Y:S01]  /*be20*/  FFMA.FTZ R40, R67, UR41, -R28 ;  /* 0x0000002943287c23 */ /* 0x000fe2000801081c */
[----:B------:R-:W-:-:S02]  /*be30*/  F2FP.BF16.F32.PACK_AB R149, R4, R149 ;  /* 0x000000950495723e */ /* 0x000fc400000010ff */
[----:B------:R-:W-:Y:S01]  /*be40*/  FADD.FTZ R46, R132, R31 ;  /* 0x0000001f842e7221 */ /* 0x000fe20000010000 */
[----:B------:R-:W-:Y:S01]  /*be50*/  F2FP.BF16.F32.PACK_AB R144, R21, R144 ;  /* 0x000000901590723e */ /* 0x000fe200000010ff */
[----:B------:R-:W0:Y:S01]  /*be60*/  MUFU.EX2 R24, R24 ;  /* 0x0000001800187308 */ /* 0x000e220000000800 */
[----:B-1----:R-:W-:Y:S01]  /*be70*/  FADD.FTZ R42, R20, R27 ;  /* 0x0000001b142a7221 */ /* 0x002fe20000010000 */
[----:B------:R-:W-:Y:S01]  /*be80*/  FADD.FTZ R31, R41, R46 ;  /* 0x0000002e291f7221 */ /* 0x000fe20000010000 */
[----:B------:R-:W-:Y:S02]  /*be90*/  F2FP.BF16.F32.PACK_AB R151, R6, R151 ;  /* 0x000000970697723e */ /* 0x000fe400000010ff */
[----:B------:R-:W-:Y:S01]  /*bea0*/  F2FP.BF16.F32.PACK_AB R146, R23, R146 ;  /* 0x000000921792723e */ /* 0x000fe200000010ff */
[----:B------:R-:W-:Y:S01]  /*beb0*/  FADD.FTZ R46, R134, R31 ;  /* 0x0000001f862e7221 */ /* 0x000fe20000010000 */
[----:B------:R-:W-:Y:S01]  /*bec0*/  F2FP.BF16.F32.PACK_AB R140, R25, R140 ;  /* 0x0000008c198c723e */ /* 0x000fe200000010ff */
        /* <DEDUP_REMOVED lines=8> */
[C---:B0-----:R-:W-:Y:S01]  /*bf50*/  FADD.FTZ R42, R24.reuse, R27 ;  /* 0x0000001b182a7221 */ /* 0x041fe20000010000 */
[----:B------:R-:W-:Y:S01]  /*bf60*/  FADD.FTZ R31, R49, R46 ;  /* 0x0000002e311f7221 */ /* 0x000fe20000010000 */
[----:B------:R-:W-:Y:S01]  /*bf70*/  F2FP.BF16.F32.PACK_AB R147, R24, R147 ;  /* 0x000000931893723e */ /* 0x000fe200000010ff */
[----:B------:R-:W-:Y:S01]  /*bf80*/  IMAD.IADD R24, R91, 0x1, -R92 ;  /* 0x000000015b187824 */ /* 0x000fe200078e0a5c */
[----:B------:R-:W-:Y:S01]  /*bf90*/  F2FP.BF16.F32.PACK_AB R132, R41, R132 ;  /* 0x000000842984723e */ /* 0x000fe200000010ff */
[----:B------:R-:W-:Y:S01]  /*bfa0*/  FADD.FTZ R46, R130, R31 ;  /* 0x0000001f822e7221 */ /* 0x000fe20000010000 */
[----:B------:R-:W-:Y:S01]  /*bfb0*/  F2FP.BF16.F32.PACK_AB R134, R45, R134 ;  /* 0x000000862d86723e */ /* 0x000fe200000010ff */
[----:B------:R-:W0:Y:S01]  /*bfc0*/  MUFU.EX2 R143, R143 ;  /* 0x0000008f008f7308 */ /* 0x000e220000000800 */
[----:B-1----:R-:W-:Y:S01]  /*bfd0*/  FADD.FTZ R27, R141, R42 ;  /* 0x0000002a8d1b7221 */ /* 0x002fe20000010000 */
[----:B------:R-:W-:Y:S01]  /*bfe0*/  FADD.FTZ R13, R53, R46 ;  /* 0x0000002e350d7221 */ /* 0x000fe20000010000 */
[----:B------:R-:W-:Y:S01]  /*bff0*/  FFMA.FTZ R42, R71, UR41, -R28 ;  /* 0x00000029472a7c23 */ /* 0x000fe2000801081c */
[----:B------:R-:W-:Y:S01]  /*c000*/  IMAD R21, R89, 0xc0, R24 ;  /* 0x000000c059157824 */ /* 0x000fe200078e0218 */
[----:B------:R-:W-:-:S02]  /*c010*/  F2FP.BF16.F32.PACK_AB R128, R49, R128 ;  /* 0x000000803180723e */ /* 0x000fc400000010ff */
[----:B------:R-:W-:Y:S01]  /*c020*/  F2FP.BF16.F32.PACK_AB R130, R53, R130 ;  /* 0x000000823582723e */ /* 0x000fe200000010ff */
[----:B------:R-:W1:Y:S01]  /*c030*/  MUFU.EX2 R30, R30 ;  /* 0x0000001e001e7308 */ /* 0x000e620000000800 */
[----:B--2---:R-:W-:Y:S01]  /*c040*/  FADD.FTZ R44, R26, R27 ;  /* 0x0000001b1a2c7221 */ /* 0x004fe20000010000 */
[----:B------:R-:W-:Y:S02]  /*c050*/  F2FP.BF16.F32.PACK_AB R145, R20, R145 ;  /* 0x000000911491723e */ /* 0x000fe400000010ff */
[----:B------:R-:W-:-:S04]  /*c060*/  F2FP.BF16.F32.PACK_AB R141, R26, R141 ;  /* 0x0000008d1a8d723e */ /* 0x000fc800000010ff */
        /* <DEDUP_REMOVED lines=66> */
[----:B------:R-:W-:Y:S01]  /*c490*/  F2FP.BF16.F32.PACK_AB R121, R83, R82 ;  /* 0x000000525379723e */ /* 0x000fe200000010ff */
[----:B------:R-:W-:-:S05]  /*c4a0*/  VIADD R4, R88, 0xfffffffe ;  /* 0xfffffffe58047836 */ /* 0x000fca0000000000 */
[----:B------:R-:W2:Y:S01]  /*c4b0*/  MUFU.EX2 R87, R87 ;  /* 0x0000005700577308 */ /* 0x000ea20000000800 */
[----:B0-----:R-:W-:Y:S01]  /*c4c0*/  FADD.FTZ R6, R86, R13 ;  /* 0x0000000d56067221 */ /* 0x001fe20000010000 */
[----:B------:R-:W-:Y:S02]  /*c4d0*/  VIADD R13, R21, UR4 ;  /* 0x00000004150d7c36 */ /* 0x000fe40008000000 */
[C---:B-1----:R-:W-:Y:S01]  /*c4e0*/  FADD.FTZ R7, R69.reuse, R46 ;  /* 0x0000002e45077221 */ /* 0x042fe20000010000 */
[----:B------:R-:W-:Y:S01]  /*c4f0*/  F2FP.BF16.F32.PACK_AB R122, R69, R122 ;  /* 0x0000007a457a723e */ /* 0x000fe200000010ff */
[C---:B--2---:R-:W-:Y:S01]  /*c500*/  FADD.FTZ R6, R87.reuse, R6 ;  /* 0x0000000657067221 */ /* 0x044fe20000010000 */
[----:B------:R-:W-:Y:S01]  /*c510*/  F2FP.BF16.F32.PACK_AB R123, R87, R86 ;  /* 0x00000056577b723e */ /* 0x000fe200000010ff */
[----:B------:R-:W-:Y:S06]  /*c520*/  @P2 BRA `(.L_x_1231) ;  /* 0x0000000000542947 */ /* 0x000fec0003800000 */
[C---:B------:R-:W-:Y:S01]  /*c530*/  ISETP.GT.AND P2, PT, R21.reuse, RZ, PT ;  /* 0x000000ff1500720c */ /* 0x040fe20003f44270 */
[----:B------:R-:W-:Y:S01]  /*c540*/  BSSY B0, `(.L_x_1232) ;  /* 0x0000010000007945 */ /* 0x000fe20003800000 */
[----:B------:R-:W-:-:S11]  /*c550*/  VIADD R20, R21, 0xffffffff ;  /* 0xffffffff15147836 */ /* 0x000fd60000000000 */
[----:B------:R-:W-:Y:S05]  /*c560*/  @P2 BRA `(.L_x_1233) ;  /* 0x0000000000202947 */ /* 0x000fea0003800000 */
[----:B------:R-:W-:Y:S01]  /*c570*/  UISETP.NE.AND UP1, UPT, UR5, 0x1, UPT ;  /* 0x000000010500788c */ /* 0x000fe2000bf25270 */
[----:B------:R-:W-:-:S05]  /*c580*/  IMAD.MOV R20, RZ, RZ, -R21 ;  /* 0x000000ffff147224 */ /* 0x000fca00078e0a15 */
[----:B------:R-:W-:-:S05]  /*c590*/  PLOP3.LUT P2, PT, PT, PT, UP1, 0x80, 0x0 ;  /* 0x000000000000781c */ /* 0x000fca0003f4f018 */
[----:B------:R-:W-:-:S08]  /*c5a0*/  @UP1 ULDC.64 UR6, c[0x0][0x9e8] ;  /* 0x00027a0000061ab9 */ /* 0x000fd00000000a00 */
[----:B------:R-:W-:-:S05]  /*c5b0*/  @P2 IMAD.HI.U32 R21, R20, UR6, RZ ;  /* 0x0000000614152c27 */ /* 0x000fca000f8e00ff */
[----:B------:R-:W-:-:S04]  /*c5c0*/  @P2 SHF.R.U32.HI R20, RZ, UR7, R21 ;  /* 0x00000007ff142c19 */ /* 0x000fc80008011615 */
[----:B------:R-:W-:Y:S01]  /*c5d0*/  LOP3.LUT R20, RZ, R20, RZ, 0x33, !PT ;  /* 0x00000014ff147212 */ /* 0x000fe200078e33ff */
[----:B------:R-:W-:Y:S06]  /*c5e0*/  BRA `(.L_x_1234) ;  /* 0x0000000000147947 */ /* 0x000fec0003800000 */
.L_x_1233:
[----:B------:R-:W-:-:S06]  /*c5f0*/  UISETP.NE.AND UP1, UPT, UR5, 0x1, UPT ;  /* 0x000000010500788c */ /* 0x000fcc000bf25270 */
[----:B------:R-:W-:-:S05]  /*c600*/  PLOP3.LUT P2, PT, PT, PT, UP1, 0x80, 0x0 ;  /* 0x000000000000781c */ /* 0x000fca0003f4f018 */
[----:B------:R-:W-:-:S08]  /*c610*/  @UP1 ULDC.64 UR6, c[0x0][0x9e8] ;  /* 0x00027a0000061ab9 */ /* 0x000fd00000000a00 */
[----:B------:R-:W-:-:S05]  /*c620*/  @P2 IMAD.HI.U32 R21, R20, UR6, RZ ;  /* 0x0000000614152c27 */ /* 0x000fca000f8e00ff */
[----:B------:R-:W-:-:S07]  /*c630*/  @P2 SHF.R.U32.HI R20, RZ, UR7, R21 ;  /* 0x00000007ff142c19 */ /* 0x000fce0008011615 */
.L_x_1234:
[----:B------:R-:W-:Y:S05]  /*c640*/  BSYNC B0 ;  /* 0x0000000000007941 */ /* 0x000fea0003800000 */
.L_x_1232:
[----:B------:R-:W-:-:S04]  /*c650*/  IMAD.U32 R21, RZ, RZ, UR5 ;  /* 0x00000005ff157e24 */ /* 0x000fc8000f8e00ff */
[----:B------:R-:W-:-:S05]  /*c660*/  IMAD R20, R20, UR5, R21 ;  /* 0x0000000514147c24 */ /* 0x000fca000f8e0215 */
[----:B------:R-:W-:-:S07]  /*c670*/  VIMNMX R13, R13, R20, PT ;  /* 0x000000140d0d7248 */ /* 0x000fce0003fe0100 */
.L_x_1231:
[----:B------:R-:W2:Y:S01]  /*c680*/  LDL R21, [R1+0x24] ;  /* 0x0000240001157983 */ /* 0x000ea20000100800 */
[----:B------:R-:W-:Y:S01]  /*c690*/  SHF.R.S32.HI R20, RZ, 0x1f, R13 ;  /* 0x0000001fff147819 */ /* 0x000fe2000001140d */
[----:B------:R-:W-:Y:S01]  /*c6a0*/  ULDC UR24, c[0x0][0x9e4] ;  /* 0x0002790000187ab9 */ /* 0x000fe20000000800 */
[----:B------:R-:W-:Y:S01]  /*c6b0*/  ULDC UR4, c[0x0][0x9e4] ;  /* 0x0002790000047ab9 */ /* 0x000fe20000000800 */
[----:B------:R-:W-:Y:S01]  /*c6c0*/  ULDC UR25, c[0x0][0x9dc] ;  /* 0x0002770000197ab9 */ /* 0x000fe20000000800 */
[----:B------:R-:W-:Y:S01]  /*c6d0*/  LEA.HI R20, R20, R13, RZ, 0x7 ;  /* 0x0000000d14147211 */ /* 0x000fe200078f38ff */
[----:B------:R-:W-:Y:S01]  /*c6e0*/  ULDC UR27, c[0x0][0x9dc] ;  /* 0x00027700001b7ab9 */ /* 0x000fe20000000800 */
[----:B------:R-:W-:Y:S01]  /*c6f0*/  ULDC UR5, c[0x0][0x988] ;  /* 0x0002620000057ab9 */ /* 0x000fe20000000800 */
[----:B------:R-:W-:Y:S01]  /*c700*/  ULDC UR7, c[0x0][0x988] ;  /* 0x0002620000077ab9 */ /* 0x000fe20000000800 */
[----:B------:R-:W-:Y:S01]  /*c710*/  SHF.R.S32.HI R20, RZ, 0x7, R20 ;  /* 0x00000007ff147819 */ /* 0x000fe20000011414 */
[----:B------:R-:W-:Y:S01]  /*c720*/  ULDC UR6, c[0x0][0x988] ;  /* 0x0002620000067ab9 */ /* 0x000fe20000000800 */
[----:B------:R-:W-:Y:S01]  /*c730*/  ULDC UR28, c[0x0][0x9e0] ;  /* 0x00027800001c7ab9 */ /* 0x000fe20000000800 */
[----:B------:R-:W-:Y:S01]  /*c740*/  ULDC UR26, c[0x0][0x9e0] ;  /* 0x00027800001a7ab9 */ /* 0x000fe20000000800 */
        /* <DEDUP_REMOVED lines=16> */
[----:B--2---:R-:W-:-:S04]  /*c850*/  VIMNMX R21, R21, R20, !PT ;  /* 0x0000001415157248 */ /* 0x004fc80007fe0100 */
[----:B------:R-:W-:Y:S01]  /*c860*/  ISETP.GE.AND P2, PT, R4, R21, PT ;  /* 0x000000150400720c */ /* 0x000fe20003f46270 */
[----:B------:R0:W-:-:S12]  /*c870*/  STL [R1+0x18], R21 ;  /* 0x0000181501007387 */ /* 0x0001d80000100800 */
[----:B0-----:R-:W-:Y:S05]  /*c880*/  @!P2 BRA `(.L_x_1235) ;  /* 0x0000002c00f8a947 */ /* 0x001fea0003800000 */
[----:B------:R-:W-:Y:S02]  /*c890*/  IMAD.IADD R23, R5, 0x1, R24 ;  /* 0x0000000105177824 */ /* 0x000fe400078e0218 */
[----:B------:R-:W-:Y:S02]  /*c8a0*/  IMAD.MOV.U32 R119, RZ, RZ, RZ ;  /* 0x000000ffff777224 */ /* 0x000fe400078e00ff */
[----:B------:R-:W-:Y:S01]  /*c8b0*/  VIADD R152, R23, 0x8 ;  /* 0x0000000817987836 */ /* 0x000fe20000000000 */
[----:B------:R-:W-:-:S04]  /*c8c0*/  LOP3.LUT R13, RZ, R23, RZ, 0x33, !PT ;  /* 0x00000017ff0d7212 */ /* 0x000fc800078e33ff */
[----:B------:R-:W-:-:S05]  /*c8d0*/  LOP3.LUT R12, RZ, R152, RZ, 0x33, !PT ;  /* 0x00000098ff0c7212 */ /* 0x000fca00078e33ff */
[----:B------:R0:W-:Y:S04]  /*c8e0*/  STL [R1], R12 ;  /* 0x0000000c01007387 */ /* 0x0001e80000100800 */
[----:B------:R0:W-:Y:S02]  /*c8f0*/  STL [R1+0x8], R13 ;  /* 0x0000080d01007387 */ /* 0x0001e40000100800 */
.L_x_1253:
[----:B0-----:R-:W2:Y:S01]  /*c900*/  LDL R12, [R1+0xc] ;  /* 0x00000c00010c7983 */ /* 0x001ea20000100800 */
        /* <DEDUP_REMOVED lines=10> */
.L_x_1237:
[----:B------:R-:W-:Y:S01]  /*c9b0*/  IMAD R13, R153, 0x8, R2 ;  /* 0x00000008990d7824 */ /* 0x000fe200078e0202 */
[----:B------:R-:W-:-:S04]  /*c9c0*/  SHF.L.U32 R12, R154, 0x1f, RZ ;  /* 0x0000001f9a0c7819 */ /* 0x000fc800000006ff */
[----:B------:R0:W1:Y:S01]  /*c9d0*/  SYNCS.PHASECHK.TRANS64.TRYWAIT P3, [R13+URZ+0x16830], R12 ;  /* 0x0168300c0d0075a7 */ /* 0x000062000806017f */
[----:B------:R-:W-:Y:S05]  /*c9e0*/  @!P0 BRA `(.L_x_1238) ;  /* 0x0000000000048947 */ /* 0x000fea0003800000 */
[----:B------:R-:W-:Y:S01]  /*c9f0*/  BPT.TRAP 0x1 ;  /* 0x000000040000795c */ /* 0x000fe20000300000 */
.L_x_1238:
[----:B------:R-:W-:Y:S04]  /*ca00*/  BSSY B0, `(.L_x_1236) ;  /* 0x0000004000007945 */ /* 0x000fe80003800000 */
[----:B-1----:R-:W-:Y:S05]  /*ca10*/  @P3 BRA `(.L_x_1239) ;  /* 0x0000000000083947 */ /* 0x002fea0003800000 */
[----:B------:R-:W1:Y:S02]  /*ca20*/  SYNCS.PHASECHK.TRANS64.TRYWAIT P3, [R13+URZ+0x16830], R12 ;  /* 0x0168300c0d0075a7 */ /* 0x000e64000806017f */
[----:B-1----:R-:W-:Y:S05]  /*ca30*/  @!P3 BRA `(.L_x_1240) ;  /* 0x000001040024b947 */ /* 0x002fea0003800000 */
.L_x_1239:
[----:B------:R-:W-:Y:S05]  /*ca40*/  BSYNC B0 ;  /* 0x0000000000007941 */ /* 0x000fea0003800000 */
.L_x_1236:
[----:B01----:R-:W2:Y:S01]  /*ca50*/  LDL R13, [R1+0x14] ;  /* 0x00001400010d7983 */ /* 0x003ea20000100800 */
[----:B------:R-:W0:Y:S01]  /*ca60*/  S2R R12, SR_TID.X ;  /* 0x00000000000c7919 */ /* 0x000e220000002100 */
[----:B------:R-:W-:Y:S05]  /*ca70*/  WARPSYNC.ALL ;  /* 0x0000000000007948 */ /* 0x000fea0003800000 */
[----:B------:R-:W-:Y:S01]  /*ca80*/  IMAD.MOV.U32 R25, RZ, RZ, 0x40000040 ;  /* 0x40000040ff197424 */ /* 0x000fe200078e00ff */
[----:B0-----:R-:W-:Y:S02]  /*ca90*/  SHF.R.U32.HI R12, RZ, 0x7, R12 ;  /* 0x00000007ff0c7819 */ /* 0x001fe4000001160c */
[----:B------:R-:W-:-:S02]  /*caa0*/  R2UR UR8, R8 ;  /* 0x00000000080872ca */ /* 0x000fc400000e0000 */
[----:B------:R-:W-:Y:S02]  /*cab0*/  R2UR UR9, R9 ;  /* 0x00000000090972ca */ /* 0x000fe400000e0000 */
[C---:B------:R-:W-:Y:S02]  /*cac0*/  R2UR UR11, R25.reuse ;  /* 0x00000000190b72ca */ /* 0x040fe400000e0000 */
[----:B------:R-:W-:Y:S01]  /*cad0*/  R2UR UR23, R25 ;  /* 0x00000000191772ca */ /* 0x000fe200000e0000 */
[----:B------:R-:W-:Y:S01]  /*cae0*/  IMAD.MOV.U32 R21, RZ, RZ, 0x40000040 ;  /* 0x40000040ff157424 */ /* 0x000fe200078e00ff */
[----:B------:R-:W-:Y:S02]  /*caf0*/  R2UR UR12, R156 ;  /* 0x000000009c0c72ca */ /* 0x000fe400000e0000 */
[----:B------:R-:W-:Y:S02]  /*cb00*/  R2UR UR13, R157 ;  /* 0x000000009d0d72ca */ /* 0x000fe400000e0000 */
[----:B------:R-:W-:Y:S01]  /*cb10*/  R2UR UR15, R21 ;  /* 0x00000000150f72ca */ /* 0x000fe200000e0000 */
[----:B--2---:R-:W-:-:S02]  /*cb20*/  IMAD R24, R153, 0x400, R13 ;  /* 0x0000040099187824 */ /* 0x004fc400078e020d */
[----:B------:R-:W-:-:S05]  /*cb30*/  VIADD R13, R12, 0x8 ;  /* 0x000000080c0d7836 */ /* 0x000fca0000000000 */
[----:B------:R0:W-:Y:S01]  /*cb40*/  BAR.SYNC.DEFER_BLOCKING R13, 0x100 ;  /* 0x0004000d0000751d */ /* 0x0001e20000010000 */
[C---:B------:R-:W-:Y:S01]  /*cb50*/  R2UR UR10, R24.reuse ;  /* 0x00000000180a72ca */ /* 0x040fe200000e0000 */
[C---:B------:R-:W-:Y:S02]  /*cb60*/  VIADD R20, R24.reuse, 0x2 ;  /* 0x0000000218147836 */ /* 0x040fe40000000000 */
[C---:B------:R-:W-:Y:S02]  /*cb70*/  VIADD R12, R24.reuse, 0x4 ;  /* 0x00000004180c7836 */ /* 0x040fe40000000000 */
[----:B------:R-:W-:-:S05]  /*cb80*/  VIADD R24, R24, 0x6 ;  /* 0x0000000618187836 */ /* 0x000fca0000000000 */
[----:B------:R-:W-:Y:S02]  /*cb90*/  R2UR UR22, R24 ;  /* 0x00000000181672ca */ /* 0x000fe400000e0000 */
[----:B------:R-:W-:-:S06]  /*cba0*/  WARPGROUP.ARRIVE ;  /* 0x00000000000079c5 */ /* 0x000fcc0000000000 */
[----:B------:R-:W-:Y:S01]  /*cbb0*/  HGMMA.64x128x16.F32.BF16 R24, gdesc[UR8], RZ, !UPT, gsb0 ;  /* 0x01e00000081879f0 */ /* 0x000fe2000c0018ff */
[----:B------:R-:W-:Y:S01]  /*cbc0*/  R2UR UR14, R20 ;  /* 0x00000000140e72ca */ /* 0x000fe200000e0000 */
[----:B0-----:R-:W-:Y:S01]  /*cbd0*/  IMAD.MOV.U32 R13, RZ, RZ, 0x40000040 ;  /* 0x40000040ff0d7424 */ /* 0x001fe200078e00ff */
[----:B------:R-:W-:Y:S02]  /*cbe0*/  R2UR UR18, R12 ;  /* 0x000000000c1272ca */ /* 0x000fe400000e0000 */
[----:B------:R-:W-:Y:S02]  /*cbf0*/  R2UR UR16, R14 ;  /* 0x000000000e1072ca */ /* 0x000fe400000e0000 */
[----:B------:R-:W-:Y:S02]  /*cc00*/  R2UR UR19, R13 ;  /* 0x000000000d1372ca */ /* 0x000fe400000e0000 */
[----:B------:R-:W-:Y:S01]  /*cc10*/  R2UR UR17, R15 ;  /* 0x000000000f1172ca */ /* 0x000fe200000e0000 */
[----:B------:R-:W-:-:S02]  /*cc20*/  WARPGROUP.DEPBAR.LE gsb0, 0x0 ;  /* 0x00008000000079c5 */ /* 0x000fc40000010000 */
[----:B------:R-:W-:-:S06]  /*cc30*/  WARPGROUP.ARRIVE ;  /* 0x00000000000079c5 */ /* 0x000fcc0000000000 */
[----:B------:R-:W-:Y:S01]  /*cc40*/  HGMMA.64x128x16.F32.BF16 R24, gdesc[UR12], R24, gsb0 ;  /* 0x01e000000c1879f0 */ /* 0x000fe20008001818 */
[----:B------:R-:W-:Y:S02]  /*cc50*/  R2UR UR20, R10 ;  /* 0x000000000a1472ca */ /* 0x000fe400000e0000 */
[----:B------:R-:W-:Y:S01]  /*cc60*/  R2UR UR21, R11 ;  /* 0x000000000b1572ca */ /* 0x000fe200000e0000 */
[----:B------:R-:W-:Y:S02]  /*cc70*/  WARPGROUP.DEPBAR.LE gsb0, 0x0 ;  /* 0x00008000000079c5 */ /* 0x000fe40000010000 */
[----:B------:R-:W-:-:S06]  /*cc80*/  WARPGROUP.ARRIVE ;  /* 0x00000000000079c5 */ /* 0x000fcc0000000000 */
[----:B------:R-:W-:Y:S03]  /*cc90*/  HGMMA.64x128x16.F32.BF16 R24, gdesc[UR16], R24, gsb0 ;  /* 0x01e00000101879f0 */ /* 0x000fe60008001818 */
[----:B------:R-:W-:Y:S02]  /*cca0*/  WARPGROUP.DEPBAR.LE gsb0, 0x0 ;  /* 0x00008000000079c5 */ /* 0x000fe40000010000 */
[----:B------:R-:W-:-:S07]  /*ccb0*/  WARPGROUP.ARRIVE ;  /* 0x00000000000079c5 */ /* 0x000fce0000000000 */
[----:B------:R-:W-:Y:S03]  /*ccc0*/  HGMMA.64x128x16.F32.BF16 R24, gdesc[UR20], R24, gsb0 ;  /* 0x01e00000141879f0 */ /* 0x000fe60008001818 */
[----:B------:R-:W-:Y:S02]  /*ccd0*/  WARPGROUP.DEPBAR.LE gsb0, 0x0 ;  /* 0x00008000000079c5 */ /* 0x000fe40000010000 */
[----:B------:R-:W-:Y:S05]  /*cce0*/  @P2 BRA `(.L_x_1241) ;  /* 0x0000000000282947 */ /* 0x000fea0003800000 */
[----:B------:R-:W-:Y:S05]  /*ccf0*/  @!P0 BRA `(.L_x_1242) ;  /* 0x0000000000048947 */ /* 0x000fea0003800000 */
[----:B------:R-:W-:Y:S01]  /*cd00*/  BPT.TRAP 0x1 ;  /* 0x000000040000795c */ /* 0x000fe20000300000 */
.L_x_1242:
[----:B------:R-:W-:Y:S01]  /*cd10*/  SHF.L.U32 R12, R19, 0x1f, RZ ;  /* 0x0000001f130c7819 */ /* 0x000fe200000006ff */
[----:B------:R-:W-:-:S04]  /*cd20*/  IMAD R13, R16, 0x8, R2 ;  /* 0x00000008100d7824 */ /* 0x000fc800078e0202 */
[----:B------:R0:W1:Y:S01]  /*cd30*/  SYNCS.PHASECHK.TRANS64.TRYWAIT P2, [R13+URZ+0x16850], R12 ;  /* 0x0168500c0d0075a7 */ /* 0x000062000804017f */
[----:B------:R-:W-:Y:S05]  /*cd40*/  @!P0 BRA `(.L_x_1243) ;  /* 0x0000000000048947 */ /* 0x000fea0003800000 */
[----:B------:R-:W-:Y:S01]  /*cd50*/  BPT.TRAP 0x1 ;  /* 0x000000040000795c */ /* 0x000fe20000300000 */
.L_x_1243:
[----:B-1----:R-:W-:Y:S05]  /*cd60*/  @P2 BRA `(.L_x_1241) ;  /* 0x0000000000082947 */ /* 0x002fea0003800000 */
[----:B------:R-:W1:Y:S02]  /*cd70*/  SYNCS.PHASECHK.TRANS64.TRYWAIT P2, [R13+URZ+0x16850], R12 ;  /* 0x0168500c0d0075a7 */ /* 0x000e64000804017f */
[----:B-1----:R-:W-:Y:S05]  /*cd80*/  @!P2 BRA `(.L_x_1244) ;  /* 0x000001000064a947 */ /* 0x002fea0003800000 */
.L_x_1241:
[----:B01----:R-:W-:Y:S01]  /*cd90*/  VIADD R12, R2, 0x400 ;  /* 0x00000400020c7836 */ /* 0x003fe20000000000 */
[----:B------:R-:W-:Y:S05]  /*cda0*/  WARPSYNC.ALL ;  /* 0x0000000000007948 */ /* 0x000fea0003800000 */
[----:B------:R-:W-:Y:S01]  /*cdb0*/  SHF.R.U32.HI R12, RZ, 0x4, R12 ;  /* 0x00000004ff0c7819 */ /* 0x000fe2000001160c */
[----:B------:R-:W-:Y:S01]  /*cdc0*/  IMAD.MOV.U32 R13, RZ, RZ, 0x40000040 ;  /* 0x40000040ff0d7424 */ /* 0x000fe200078e00ff */
[----:B------:R-:W-:Y:S02]  /*cdd0*/  WARPGROUP.ARRIVE ;  /* 0x00000000000079c5 */ /* 0x000fe40000000000 */
[----:B------:R-:W-:-:S02]  /*cde0*/  LOP3.LUT R12, R12, 0x3fff, RZ, 0xc0, !PT ;  /* 0x00003fff0c0c7812 */ /* 0x000fc400078ec0ff */
[----:B------:R-:W-:-:S03]  /*cdf0*/  R2UR UR11, R13 ;  /* 0x000000000d0b72ca */ /* 0x000fc600000e0000 */
[----:B------:R-:W-:-:S05]  /*ce00*/  IMAD R12, R16, 0x400, R12 ;  /* 0x00000400100c7824 */ /* 0x000fca00078e020c */
[----:B------:R-:W-:-:S13]  /*ce10*/  R2UR UR10, R12 ;  /* 0x000000000c0a72ca */ /* 0x000fda00000e0000 */
[----:B------:R-:W-:Y:S01]  /*ce20*/  HGMMA.64x64x16.F32.BF16 R88, R148, gdesc[UR8].tnspB, R88, gsb0 ;  /* 0x40e0000894587df0 */ /* 0x000fe20008001858 */
[----:B------:R-:W-:Y:S02]  /*ce30*/  VIADD R20, R12, 0x80 ;  /* 0x000000800c147836 */ /* 0x000fe40000000000 */
[----:B------:R-:W-:-:S03]  /*ce40*/  IMAD.MOV.U32 R21, RZ, RZ, 0x40000040 ;  /* 0x40000040ff157424 */ /* 0x000fc600078e00ff */
[----:B------:R-:W-:Y:S02]  /*ce50*/  R2UR UR10, R20 ;  /* 0x00000000140a72ca */ /* 0x000fe400000e0000 */
[----:B------:R-:W-:Y:S01]  /*ce60*/  R2UR UR11, R21 ;  /* 0x00000000150b72ca */ /* 0x000fe200000e0000 */
[----:B------:R-:W-:Y:S02]  /*ce70*/  VIADD R20, R12, 0x100 ;  /* 0x000001000c147836 */ /* 0x000fe40000000000 */
[----:B------:R-:W-:Y:S01]  /*ce80*/  IMAD.MOV.U32 R21, RZ, RZ, 0x40000040 ;  /* 0x40000040ff157424 */ /* 0x000fe200078e00ff */
[----:B------:R-:W-:Y:S02]  /*ce90*/  WARPGROUP.DEPBAR.LE gsb0, 0x0 ;  /* 0x00008000000079c5 */ /* 0x000fe40000010000 */
[----:B------:R-:W-:Y:S01]  /*cea0*/  WARPGROUP.ARRIVE ;  /* 0x00000000000079c5 */ /* 0x000fe20000000000 */
[----:B------:R-:W2:Y:S04]  /*ceb0*/  LDL R150, [R1+0x1c] ;  /* 0x00001c0001967983 */ /* 0x000ea80000100800 */
[----:B------:R-:W3:Y:S02]  /*cec0*/  LDL R151, [R1+0x20] ;  /* 0x0000200001977983 */ /* 0x000ee40000100800 */
[----:B------:R-:W-:Y:S01]  /*ced0*/  HGMMA.64x64x16.F32.BF16 R88, R144, gdesc[UR8].tnspB, R88, gsb0 ;  /* 0x40e0000890587df0 */ /* 0x000fe20008001858 */
[----:B------:R-:W-:Y:S01]  /*cee0*/  R2UR UR10, R20 ;  /* 0x00000000140a72ca */ /* 0x000fe200000e0000 */
[----:B------:R-:W-:Y:S01]  /*cef0*/  VIADD R20, R12, 0x180 ;  /* 0x000001800c147836 */ /* 0x000fe20000000000 */
[----:B------:R-:W-:Y:S01]  /*cf00*/  R2UR UR11, R21 ;  /* 0x00000000150b72ca */ /* 0x000fe200000e0000 */
[----:B------:R-:W-:Y:S01]  /*cf10*/  IMAD.MOV.U32 R21, RZ, RZ, 0x40000040 ;  /* 0x40000040ff157424 */ /* 0x000fe200078e00ff */
[----:B------:R-:W0:Y:S01]  /*cf20*/  S2R R148, SR_TID.X ;  /* 0x0000000000947919 */ /* 0x000e220000002100 */
[----:B------:R-:W-:-:S02]  /*cf30*/  IMAD.MOV.U32 R13, RZ, RZ, 0x40000040 ;  /* 0x40000040ff0d7424 */ /* 0x000fc400078e00ff */
[----:B------:R-:W-:-:S04]  /*cf40*/  @!P1 IMAD R19, R153, 0x8, R2 ;  /* 0x0000000899139824 */ /* 0x000fc800078e0202 */
[----:B------:R-:W-:-:S05]  /*cf50*/  @!P1 VIADD R19, R19, 0x16840 ;  /* 0x0001684013139836 */ /* 0x000fca0000000000 */
[----:B------:R-:W-:Y:S02]  /*cf60*/  @!P1 PRMT R19, RZ, 0x654, R19 ;  /* 0x00000654ff139816 */ /* 0x000fe40000000013 */
[----:B0-----:R-:W-:Y:S02]  /*cf70*/  SHF.R.U32.HI R149, RZ, 0x7, R148 ;  /* 0x00000007ff957819 */ /* 0x001fe40000011694 */
[----:B------:R-:W-:Y:S01]  /*cf80*/  ISETP.GE.U32.AND P2, PT, R148, 0x180, PT ;  /* 0x000001809400780c */ /* 0x000fe20003f46070 */
[----:B------:R-:W-:Y:S02]  /*cf90*/  WARPGROUP.DEPBAR.LE gsb0, 0x0 ;  /* 0x00008000000079c5 */ /* 0x000fe40000010000 */
[----:B------:R-:W-:-:S06]  /*cfa0*/  WARPGROUP.ARRIVE ;  /* 0x00000000000079c5 */ /* 0x000fcc0000000000 */
[----:B------:R-:W-:Y:S01]  /*cfb0*/  HGMMA.64x64x16.F32.BF16 R88, R140, gdesc[UR8].tnspB, R88, gsb0 ;  /* 0x40e000088c587df0 */ /* 0x000fe20008001858 */
[----:B------:R-:W-:Y:S01]  /*cfc0*/  R2UR UR10, R20 ;  /* 0x00000000140a72ca */ /* 0x000fe200000e0000 */
[----:B------:R-:W-:Y:S01]  /*cfd0*/  VIADD R20, R12, 0x200 ;  /* 0x000002000c147836 */ /* 0x000fe20000000000 */
[----:B------:R-:W-:Y:S01]  /*cfe0*/  R2UR UR11, R21 ;  /* 0x00000000150b72ca */ /* 0x000fe200000e0000 */
[----:B------:R-:W-:Y:S01]  /*cff0*/  IMAD.MOV.U32 R21, RZ, RZ, 0x40000040 ;  /* 0x40000040ff157424 */ /* 0x000fe200078e00ff */
[----:B------:R-:W-:Y:S02]  /*d000*/  WARPGROUP.DEPBAR.LE gsb0, 0x0 ;  /* 0x00008000000079c5 */ /* 0x000fe40000010000 */
[----:B------:R-:W-:-:S09]  /*d010*/  WARPGROUP.ARRIVE ;  /* 0x00000000000079c5 */ /* 0x000fd20000000000 */
        /* <DEDUP_REMOVED lines=9> */
[C---:B------:R-:W-:Y:S01]  /*d0b0*/  VIADD R20, R12.reuse, 0x300 ;  /* 0x000003000c147836 */ /* 0x040fe20000000000 */
[----:B------:R-:W-:Y:S01]  /*d0c0*/  R2UR UR11, R21 ;  /* 0x00000000150b72ca */ /* 0x000fe200000e0000 */
[----:B------:R-:W-:Y:S02]  /*d0d0*/  IMAD.MOV.U32 R21, RZ, RZ, 0x40000040 ;  /* 0x40000040ff157424 */ /* 0x000fe400078e00ff */
[----:B------:R-:W-:Y:S01]  /*d0e0*/  VIADD R12, R12, 0x380 ;  /* 0x000003800c0c7836 */ /* 0x000fe20000000000 */
[----:B------:R-:W-:Y:S02]  /*d0f0*/  WARPGROUP.DEPBAR.LE gsb0, 0x0 ;  /* 0x00008000000079c5 */ /* 0x000fe40000010000 */
[----:B------:R-:W-:-:S07]  /*d100*/  WARPGROUP.ARRIVE ;  /* 0x00000000000079c5 */ /* 0x000fce0000000000 */
[----:B------:R-:W-:Y:S01]  /*d110*/  HGMMA.64x64x16.F32.BF16 R88, R128, gdesc[UR8].tnspB, R88, gsb0 ;  /* 0x40e0000880587df0 */ /* 0x000fe20008001858 */
[----:B------:R-:W-:Y:S02]  /*d120*/  R2UR UR10, R20 ;  /* 0x00000000140a72ca */ /* 0x000fe400000e0000 */
[----:B------:R-:W-:Y:S01]  /*d130*/  R2UR UR11, R21 ;  /* 0x00000000150b72ca */ /* 0x000fe200000e0000 */
[----:B------:R-:W-:Y:S02]  /*d140*/  WARPGROUP.DEPBAR.LE gsb0, 0x0 ;  /* 0x00008000000079c5 */ /* 0x000fe40000010000 */
[----:B------:R-:W-:-:S10]  /*d150*/  WARPGROUP.ARRIVE ;  /* 0x00000000000079c5 */ /* 0x000fd40000000000 */
[----:B------:R-:W-:Y:S01]  /*d160*/  HGMMA.64x64x16.F32.BF16 R88, R124, gdesc[UR8].tnspB, R88, gsb0 ;  /* 0x40e000087c587df0 */ /* 0x000fe20008001858 */
[----:B------:R-:W-:Y:S01]  /*d170*/  R2UR UR10, R12 ;  /* 0x000000000c0a72ca */ /* 0x000fe200000e0000 */
[----:B------:R-:W-:Y:S01]  /*d180*/  VIADD R12, R149, 0x9 ;  /* 0x00000009950c7836 */ /* 0x000fe20000000000 */
[----:B------:R-:W-:Y:S01]  /*d190*/  R2UR UR11, R13 ;  /* 0x000000000d0b72ca */ /* 0x000fe200000e0000 */
[----:B------:R-:W-:-:S03]  /*d1a0*/  IMAD.SHL.U32 R13, R4, 0x80, RZ ;  /* 0x00000080040d7824 */ /* 0x000fc600078e00ff */
[----:B------:R-:W-:Y:S02]  /*d1b0*/  SEL R20, R12, 0x9, !P2 ;  /* 0x000000090c147807 */ /* 0x000fe40005000000 */
[----:B--2---:R-:W-:Y:S02]  /*d1c0*/  IADD3 R12, R150, 0x1, -R13 ;  /* 0x00000001960c7810 */ /* 0x004fe40007ffe80d */
[----:B------:R-:W-:Y:S01]  /*d1d0*/  PLOP3.LUT P2, PT, PT, PT, UP0, 0x40, 0x0 ;  /* 0x000000000000781c */ /* 0x000fe20003f4e808 */
[----:B------:R-:W-:Y:S02]  /*d1e0*/  WARPGROUP.DEPBAR.LE gsb0, 0x0 ;  /* 0x00008000000079c5 */ /* 0x000fe40000010000 */
[----:B------:R-:W-:-:S06]  /*d1f0*/  WARPGROUP.ARRIVE ;  /* 0x00000000000079c5 */ /* 0x000fcc0000000000 */
[----:B------:R-:W-:Y:S03]  /*d200*/  HGMMA.64x64x16.F32.BF16 R88, R120, gdesc[UR8].tnspB, R88, gsb0 ;  /* 0x40e0000878587df0 */ /* 0x000fe60008001858 */
[----:B------:R-:W-:Y:S02]  /*d210*/  WARPGROUP.DEPBAR.LE gsb0, 0x0 ;  /* 0x00008000000079c5 */ /* 0x000fe40000010000 */
[----:B---3--:R-:W-:Y:S01]  /*d220*/  IMAD.IADD R120, R12, 0x1, -R151 ;  /* 0x000000010c787824 */ /* 0x008fe200078e0a97 */
[----:B------:R0:W-:Y:S06]  /*d230*/  BAR.ARV R20, 0x100 ;  /* 0x000400140000751d */ /* 0x0001ec0000002000 */
[----:B------:R-:W-:Y:S01]  /*d240*/  IMAD.U32 R12, RZ, RZ, UR25 ;  /* 0x00000019ff0c7e24 */ /* 0x000fe2000f8e00ff */
[----:B------:R1:W-:Y:S01]  /*d250*/  @!P1 SYNCS.ARRIVE.TRANS64.RED.A1T0 RZ, [R19+URZ], RZ ;  /* 0x000000ff13ff99a7 */ /* 0x0003e2000810043f */
[----:B------:R-:W-:-:S03]  /*d260*/  IMAD R120, R155, -0x2, R120 ;  /* 0xfffffffe9b787824 */ /* 0x000fc600078e0278 */
[----:B------:R-:W-:Y:S01]  /*d270*/  LOP3.LUT R121, RZ, R12, RZ, 0x33, !PT ;  /* 0x0000000cff797212 */ /* 0x000fe200078e33ff */
[----:B------:R-:W-:-:S04]  /*d280*/  VIADD R122, R120, UR28 ;  /* 0x0000001c787a7c36 */ /* 0x000fc80008000000 */
[----:B------:R-:W-:Y:S02]  /*d290*/  IMAD.IADD R121, R121, 0x1, R120 ;  /* 0x0000000179797824 */ /* 0x000fe400078e0278 */
[C---:B------:R-:W-:Y:S02]  /*d2a0*/  IMAD.IADD R120, R5.reuse, 0x1, R122 ;  /* 0x0000000105787824 */ /* 0x040fe400078e027a */
[----:B-1----:R-:W-:Y:S01]  /*d2b0*/  IMAD.IADD R19, R5, 0x1, R121 ;  /* 0x0000000105137824 */ /* 0x002fe200078e0279 */
[----:B0-----:R-:W-:Y:S06]  /*d2c0*/  @P2 BRA `(.L_x_1245) ;  /* 0x00000000005c2947 */ /* 0x001fec0003800000 */
[----:B------:R-:W-:Y:S01]  /*d2d0*/  ISETP.GT.AND P2, PT, R23, -0x1, PT ;  /* 0xffffffff1700780c */ /* 0x000fe20003f44270 */
[----:B------:R-:W-:-:S12]  /*d2e0*/  BSSY B0, `(.L_x_1246) ;  /* 0x0000011000007945 */ /* 0x000fd80003800000 */
[----:B------:R-:W-:Y:S05]  /*d2f0*/  @P2 BRA `(.L_x_1247) ;  /* 0x0000000000242947 */ /* 0x000fea0003800000 */
[----:B------:R-:W2:Y:S01]  /*d300*/  LDL R151, [R1+0x8] ;  /* 0x0000080001977983 */ /* 0x000ea20000100800 */
[----:B------:R-:W-:-:S05]  /*d310*/  IMAD.U32 R123, RZ, RZ, UR24 ;  /* 0x00000018ff7b7e24 */ /* 0x000fca000f8e00ff */
[----:B------:R-:W-:-:S13]  /*d320*/  ISETP.NE.AND P2, PT, R123, 0x1, PT ;  /* 0x000000017b00780c */ /* 0x000fda0003f45270 */
[----:B------:R-:W2:Y:S02]  /*d330*/  @P2 LDC.64 R20, c[0x0][0x9e8] ;  /* 0x00027a00ff142b82 */ /* 0x000ea40000000a00 */
[----:B--2---:R-:W-:-:S04]  /*d340*/  @P2 IMAD.HI.U32 R124, R151, R20, RZ ;  /* 0x00000014977c2227 */ /* 0x004fc800078e00ff */
[----:B------:R-:W-:Y:S01]  /*d350*/  IMAD.MOV.U32 R20, RZ, RZ, R151 ;  /* 0x000000ffff147224 */ /* 0x000fe200078e0097 */
[----:B------:R-:W-:-:S04]  /*d360*/  @P2 SHF.R.U32.HI R20, RZ, R21, R124 ;  /* 0x00000015ff142219 */ /* 0x000fc8000001167c */
[----:B------:R-:W-:Y:S01]  /*d370*/  LOP3.LUT R20, RZ, R20, RZ, 0x33, !PT ;  /* 0x00000014ff147212 */ /* 0x000fe200078e33ff */
[----:B------:R-:W-:Y:S06]  /*d380*/  BRA `(.L_x_1248) ;  /* 0x0000000000187947 */ /* 0x000fec0003800000 */
.L_x_1247:
[----:B------:R-:W-:-:S05]  /*d390*/  IMAD.U32 R123, RZ, RZ, UR24 ;  /* 0x00000018ff7b7e24 */ /* 0x000fca000f8e00ff */
[----:B------:R-:W-:-:S13]  /*d3a0*/  ISETP.NE.AND P2, PT, R123, 0x1, PT ;  /* 0x000000017b00780c */ /* 0x000fda0003f45270 */
[----:B------:R-:W0:Y:S02]  /*d3b0*/  @P2 LDC.64 R20, c[0x0][0x9e8] ;  /* 0x00027a00ff142b82 */ /* 0x000e240000000a00 */
[----:B0-----:R-:W-:-:S04]  /*d3c0*/  @P2 IMAD.HI.U32 R124, R23, R20, RZ ;  /* 0x00000014177c2227 */ /* 0x001fc800078e00ff */
[----:B------:R-:W-:Y:S01]  /*d3d0*/  IMAD.MOV.U32 R20, RZ, RZ, R23 ;  /* 0x000000ffff147224 */ /* 0x000fe200078e0017 */
[----:B------:R-:W-:-:S07]  /*d3e0*/  @P2 SHF.R.U32.HI R20, RZ, R21, R124 ;  /* 0x00000015ff142219 */ /* 0x000fce000001167c */
.L_x_1248:
[----:B------:R-:W-:Y:S05]  /*d3f0*/  BSYNC B0 ;  /* 0x0000000000007941 */ /* 0x000fea0003800000 */
.L_x_1246:
[----:B------:R-:W-:-:S04]  /*d400*/  IMAD R20, R20, R123, -R13 ;  /* 0x0000007b14147224 */ /* 0x000fc800078e0a0d */
[----:B------:R-:W-:-:S05]  /*d410*/  IMAD R20, R155, -0x2, R20 ;  /* 0xfffffffe9b147824 */ /* 0x000fca00078e0214 */
[----:B------:R-:W-:Y:S02]  /*d420*/  VIADDMNMX R120, R20, R123, R120, PT ;  /* 0x0000007b14787246 */ /* 0x000fe40003800178 */
[----:B------:R-:W-:-:S07]  /*d430*/  VIMNMX R19, R19, R20, !PT ;  /* 0x0000001413137248 */ /* 0x000fce0007fe0100 */
.L_x_1245:
[----:B------:R-:W-:Y:S02]  /*d440*/  ISETP.GT.AND P2, PT, R4, -0x1, PT ;  /* 0xffffffff0400780c */ /* 0x000fe40003f44270 */
[----:B------:R-:W-:Y:S02]  /*d450*/  IADD3 R122, R122, 0x8, R5 ;  /* 0x000000087a7a7810 */ /* 0x000fe40007ffe005 */
[C---:B------:R-:W-:Y:S02]  /*d460*/  ISETP.GT.AND P5, PT, R19.reuse, 0x8, P2 ;  /* 0x000000081300780c */ /* 0x040fe400017a4270 */
[C---:B------:R-:W-:Y:S02]  /*d470*/  ISETP.GT.AND P4, PT, R19.reuse, RZ, P2 ;  /* 0x000000ff1300720c */ /* 0x040fe40001784270 */
[----:B------:R-:W-:Y:S02]  /*d480*/  ISETP.LT.OR P5, PT, R120, 0x9, P5 ;  /* 0x000000097800780c */ /* 0x000fe40002fa1670 */
[----:B------:R-:W-:-:S02]  /*d490*/  ISETP.GT.AND P3, PT, R19, 0x1, P2 ;  /* 0x000000011300780c */ /* 0x000fc40001764270 */
[----:B------:R-:W-:Y:S02]  /*d4a0*/  FSEL R28, R28, -INF , !P5 ;  /* 0xff8000001c1c7808 */ /* 0x000fe40006800000 */
[----:B------:R-:W-:Y:S02]  /*d4b0*/  ISETP.GT.AND P5, PT, R19, 0x11, P2 ;  /* 0x000000111300780c */ /* 0x000fe400017a4270 */
[C---:B------:R-:W-:Y:S02]  /*d4c0*/  ISETP.LT.OR P4, PT, R120.reuse, 0x1, P4 ;  /* 0x000000017800780c */ /* 0x040fe40002781670 */
[C---:B------:R-:W-:Y:S02]  /*d4d0*/  ISETP.LT.OR P3, PT, R120.reuse, 0x2, P3 ;  /* 0x000000027800780c */ /* 0x040fe40001f61670 */
[----:B------:R-:W-:Y:S02]  /*d4e0*/  ISETP.LT.OR P5, PT, R120, 0x12, P5 ;  /* 0x000000127800780c */ /* 0x000fe40002fa1670 */
[----:B------:R-:W-:-:S02]  /*d4f0*/  FSEL R24, R24, -INF , !P4 ;  /* 0xff80000018187808 */ /* 0x000fc40006000000 */
[----:B------:R-:W-:Y:S02]  /*d500*/  FSEL R25, R25, -INF , !P3 ;  /* 0xff80000019197808 */ /* 0x000fe40005800000 */
[C---:B------:R-:W-:Y:S02]  /*d510*/  ISETP.GT.AND P4, PT, R19.reuse, 0x9, P2 ;  /* 0x000000091300780c */ /* 0x040fe40001784270 */
[----:B------:R-:W-:Y:S02]  /*d520*/  ISETP.GT.AND P3, PT, R19, 0x10, P2 ;  /* 0x000000101300780c */ /* 0x000fe40001764270 */
[----:B------:R-:W-:Y:S02]  /*d530*/  FSEL R33, R33, -INF , !P5 ;  /* 0xff80000021217808 */ /* 0x000fe40006800000 */
[----:B------:R-:W-:Y:S02]  /*d540*/  ISETP.GT.AND P5, PT, R19, 0x20, P2 ;  /* 0x000000201300780c */ /* 0x000fe400017a4270 */
[----:B------:R-:W-:-:S02]  /*d550*/  ISETP.LT.OR P4, PT, R120, 0xa, P4 ;  /* 0x0000000a7800780c */ /* 0x000fc40002781670 */
[C---:B------:R-:W-:Y:S02]  /*d560*/  ISETP.LT.OR P3, PT, R120.reuse, 0x11, P3 ;  /* 0x000000117800780c */ /* 0x040fe40001f61670 */
[----:B------:R-:W-:Y:S02]  /*d570*/  ISETP.LT.OR P5, PT, R120, 0x21, P5 ;  /* 0x000000217800780c */ /* 0x000fe40002fa1670 */
[----:B------:R-:W-:Y:S02]  /*d580*/  FSEL R29, R29, -INF , !P4 ;  /* 0xff8000001d1d7808 */ /* 0x000fe40006000000 */
[----:B------:R-:W-:Y:S02]  /*d590*/  FSEL R32, R32, -INF , !P3 ;  /* 0xff80000020207808 */ /* 0x000fe40005800000 */
[C---:B------:R-:W-:Y:S02]  /*d5a0*/  ISETP.GT.AND P4, PT, R19.reuse, 0x18, P2 ;  /* 0x000000181300780c */ /* 0x040fe40001784270 */
        /* <DEDUP_REMOVED lines=65> */
[----:B------:R-:W-:Y:S02]  /*d9c0*/  PLOP3.LUT P5, PT, PT, PT, UP0, 0x40, 0x0 ;  /* 0x000000000000781c */ /* 0x000fe40003fae808 */
[----:B------:R-:W-:-:S02]  /*d9d0*/  ISETP.LT.OR P4, PT, R120, 0x6a, P4 ;  /* 0x0000006a7800780c */ /* 0x000fc40002781670 */
[----:B------:R-:W-:Y:S02]  /*d9e0*/  ISETP.LT.OR P3, PT, R120, 0x71, P3 ;  /* 0x000000717800780c */ /* 0x000fe40001f61670 */
[----:B------:R-:W-:Y:S02]  /*d9f0*/  FSEL R77, R77, -INF , !P4 ;  /* 0xff8000004d4d7808 */ /* 0x000fe40006000000 */
[----:B------:R-:W-:Y:S02]  /*da00*/  FSEL R80, R80, -INF , !P3 ;  /* 0xff80000050507808 */ /* 0x000fe40005800000 */
[C---:B------:R-:W-:Y:S02]  /*da10*/  ISETP.GT.AND P4, PT, R19.reuse, 0x78, P2 ;  /* 0x000000781300780c */ /* 0x040fe40001784270 */
[----:B------:R-:W-:Y:S02]  /*da20*/  ISETP.GT.AND P3, PT, R19, 0x79, P2 ;  /* 0x000000791300780c */ /* 0x000fe40001764270 */
[----:B------:R-:W-:-:S02]  /*da30*/  ISETP.LT.OR P4, PT, R120, 0x79, P4 ;  /* 0x000000797800780c */ /* 0x000fc40002781670 */
[----:B------:R-:W-:Y:S02]  /*da40*/  ISETP.LT.OR P3, PT, R120, 0x7a, P3 ;  /* 0x0000007a7800780c */ /* 0x000fe40001f61670 */
[----:B------:R-:W-:Y:S02]  /*da50*/  IADD3 R121, R121, 0x8, R5 ;  /* 0x0000000879797810 */ /* 0x000fe40007ffe005 */
[----:B------:R-:W-:Y:S02]  /*da60*/  FSEL R84, R84, -INF , !P4 ;  /* 0xff80000054547808 */ /* 0x000fe40006000000 */
[----:B------:R-:W-:Y:S01]  /*da70*/  FSEL R85, R85, -INF , !P3 ;  /* 0xff80000055557808 */ /* 0x000fe20005800000 */
[----:B------:R-:W-:Y:S06]  /*da80*/  @P5 BRA `(.L_x_1249) ;  /* 0x00000000005c5947 */ /* 0x000fec0003800000 */
[----:B------:R-:W-:Y:S01]  /*da90*/  ISETP.GT.AND P3, PT, R152, -0x1, PT ;  /* 0xffffffff9800780c */ /* 0x000fe20003f64270 */
[----:B------:R-:W-:-:S12]  /*daa0*/  BSSY B0, `(.L_x_1250) ;  /* 0x0000011000007945 */ /* 0x000fd80003800000 */
[----:B------:R-:W-:Y:S05]  /*dab0*/  @P3 BRA `(.L_x_1251) ;  /* 0x0000000000243947 */ /* 0x000fea0003800000 */
[----:B------:R-:W2:Y:S01]  /*dac0*/  LDL R123, [R1] ;  /* 0x00000000017b7983 */ /* 0x000ea20000100800 */
        /* <DEDUP_REMOVED lines=8> */
.L_x_1251:
[----:B------:R-:W-:-:S05]  /*db50*/  IMAD.U32 R19, RZ, RZ, UR24 ;  /* 0x00000018ff137e24 */ /* 0x000fca000f8e00ff */
[----:B------:R-:W-:-:S13]  /*db60*/  ISETP.NE.AND P3, PT, R19, 0x1, PT ;  /* 0x000000011300780c */ /* 0x000fda0003f65270 */
[----:B------:R-:W0:Y:S02]  /*db70*/  @P3 LDC.64 R20, c[0x0][0x9e8] ;  /* 0x00027a00ff143b82 */ /* 0x000e240000000a00 */
[----:B0-----:R-:W-:-:S04]  /*db80*/  @P3 IMAD.HI.U32 R120, R152, R20, RZ ;  /* 0x0000001498783227 */ /* 0x001fc800078e00ff */
[----:B------:R-:W-:Y:S01]  /*db90*/  IMAD.MOV.U32 R20, RZ, RZ, R152 ;  /* 0x000000ffff147224 */ /* 0x000fe200078e0098 */
[----:B------:R-:W-:-:S07]  /*dba0*/  @P3 SHF.R.U32.HI R20, RZ, R21, R120 ;  /* 0x00000015ff143219 */ /* 0x000fce0000011678 */
.L_x_1252:
[----:B------:R-:W-:Y:S05]  /*dbb0*/  BSYNC B0 ;  /* 0x0000000000007941 */ /* 0x000fea0003800000 */
.L_x_1250:
[----:B------:R-:W-:-:S04]  /*dbc0*/  IMAD R20, R20, R19, -R13 ;  /* 0x0000001314147224 */ /* 0x000fc800078e0a0d */
[----:B------:R-:W-:-:S05]  /*dbd0*/  IMAD R20, R155, -0x2, R20 ;  /* 0xfffffffe9b147824 */ /* 0x000fca00078e0214 */
[----:B------:R-:W-:Y:S02]  /*dbe0*/  VIADDMNMX R122, R20, R19, R122, PT ;  /* 0x00000013147a7246 */ /* 0x000fe4000380017a */
[----:B------:R-:W-:-:S07]  /*dbf0*/  VIMNMX R121, R121, R20, !PT ;  /* 0x0000001479797248 */ /* 0x000fce0007fe0100 */
.L_x_1249:
        /* <DEDUP_REMOVED lines=20> */
[C---:B------:R-:W-:Y:S02]  /*dd40*/  ISETP.GT.AND P4, PT, R121.reuse, 0x29, P2 ;  /* 0x000000297900780c */ /* 0x040fe40001784270 */
        /* <DEDUP_REMOVED lines=45> */
[----:B------:R-:W0:Y:S01]  /*e020*/  SHFL.BFLY PT, R13, R20, 0x2, 0x1f ;  /* 0x0c401f00140d7f89 */ /* 0x000e2200000e0000 */
[----:B------:R-:W-:-:S02]  /*e030*/  FSEL R50, R50, -INF , !P5 ;  /* 0xff80000032327808 */ /* 0x000fc40006800000 */
[----:B------:R-:W-:Y:S02]  /*e040*/  ISETP.GT.AND P5, PT, R121, 0x39, P2 ;  /* 0x000000397900780c */ /* 0x000fe400017a4270 */
[C---:B------:R-:W-:Y:S02]  /*e050*/  ISETP.LT.OR P4, PT, R122.reuse, 0x5a, P4 ;  /* 0x0000005a7a00780c */ /* 0x040fe40002781670 */
[----:B------:R-:W-:Y:S02]  /*e060*/  ISETP.LT.OR P5, PT, R122, 0x3a, P5 ;  /* 0x0000003a7a00780c */ /* 0x000fe40002fa1670 */
[----:B------:R-:W-:Y:S02]  /*e070*/  FSEL R71, R71, -INF , !P4 ;  /* 0xff80000047477808 */ /* 0x000fe40006000000 */
[----:B------:R-:W-:Y:S02]  /*e080*/  ISETP.GT.AND P4, PT, R121, 0x61, P2 ;  /* 0x000000617900780c */ /* 0x000fe40001784270 */
[----:B------:R-:W-:-:S02]  /*e090*/  FSEL R55, R55, -INF , !P5 ;  /* 0xff80000037377808 */ /* 0x000fc40006800000 */
[----:B------:R-:W-:Y:S02]  /*e0a0*/  ISETP.GT.AND P5, PT, R121, 0x48, P2 ;  /* 0x000000487900780c */ /* 0x000fe400017a4270 */
[C---:B------:R-:W-:Y:S02]  /*e0b0*/  ISETP.LT.OR P4, PT, R122.reuse, 0x62, P4 ;  /* 0x000000627a00780c */ /* 0x040fe40002781670 */
[----:B------:R-:W-:Y:S02]  /*e0c0*/  ISETP.LT.OR P5, PT, R122, 0x49, P5 ;  /* 0x000000497a00780c */ /* 0x000fe40002fa1670 */
[----:B------:R-:W-:Y:S02]  /*e0d0*/  FSEL R75, R75, -INF , !P4 ;  /* 0xff8000004b4b7808 */ /* 0x000fe40006000000 */
[----:B------:R-:W-:Y:S02]  /*e0e0*/  ISETP.GT.AND P4, PT, R121, 0x69, P2 ;  /* 0x000000697900780c */ /* 0x000fe40001784270 */
[----:B0-----:R-:W-:-:S02]  /*e0f0*/  FMNMX.FTZ R19, R20, R13, !PT ;  /* 0x0000000d14137209 */ /* 0x001fc40007810000 */
[----:B------:R-:W-:Y:S02]  /*e100*/  FSEL R62, R62, -INF , !P5 ;  /* 0xff8000003e3e7808 */ /* 0x000fe40006800000 */
[----:B------:R-:W-:Y:S01]  /*e110*/  ISETP.GT.AND P5, PT, R121, 0x51, P2 ;  /* 0x000000517900780c */ /* 0x000fe200017a4270 */
[----:B------:R-:W0:Y:S01]  /*e120*/  SHFL.BFLY PT, R120, R19, 0x1, 0x1f ;  /* 0x0c201f0013787f89 */ /* 0x000e2200000e0000 */
[C---:B------:R-:W-:Y:S02]  /*e130*/  ISETP.LT.OR P4, PT, R122.reuse, 0x6a, P4 ;  /* 0x0000006a7a00780c */ /* 0x040fe40002781670 */
[----:B------:R-:W-:Y:S02]  /*e140*/  ISETP.LT.OR P5, PT, R122, 0x52, P5 ;  /* 0x000000527a00780c */ /* 0x000fe40002fa1670 */
[----:B------:R-:W-:Y:S02]  /*e150*/  FSEL R79, R79, -INF , !P4 ;  /* 0xff8000004f4f7808 */ /* 0x000fe40006000000 */
[----:B------:R-:W-:-:S02]  /*e160*/  ISETP.GT.AND P4, PT, R121, RZ, P2 ;  /* 0x000000ff7900720c */ /* 0x000fc40001784270 */
[----:B------:R-:W-:Y:S02]  /*e170*/  FSEL R67, R67, -INF , !P5 ;  /* 0xff80000043437808 */ /* 0x000fe40006800000 */
[----:B------:R-:W-:Y:S02]  /*e180*/  ISETP.GT.AND P3, PT, R121, 0x1, P2 ;  /* 0x000000017900780c */ /* 0x000fe40001764270 */
[C---:B------:R-:W-:Y:S02]  /*e190*/  ISETP.LT.OR P4, PT, R122.reuse, 0x1, P4 ;  /* 0x000000017a00780c */ /* 0x040fe40002781670 */
[----:B------:R-:W-:Y:S02]  /*e1a0*/  ISETP.LT.OR P3, PT, R122, 0x2, P3 ;  /* 0x000000027a00780c */ /* 0x000fe40001f61670 */
[----:B------:R-:W-:Y:S02]  /*e1b0*/  FSEL R26, R26, -INF , !P4 ;  /* 0xff8000001a1a7808 */ /* 0x000fe40006000000 */
[----:B------:R-:W-:-:S02]  /*e1c0*/  FSEL R27, R27, -INF , !P3 ;  /* 0xff8000001b1b7808 */ /* 0x000fc40005800000 */
[C---:B------:R-:W-:Y:S02]  /*e1d0*/  ISETP.GT.AND P3, PT, R121.reuse, 0x10, P2 ;  /* 0x000000107900780c */ /* 0x040fe40001764270 */
        /* <DEDUP_REMOVED lines=8> */
[C---:B------:R-:W-:Y:S02]  /*e260*/  ISETP.LT.OR P3, PT, R122.reuse, 0x1a, P3 ;  /* 0x0000001a7a00780c */ /* 0x040fe40001f61670 */
[----:B------:R-:W-:Y:S01]  /*e270*/  ISETP.LT.OR P4, PT, R122, 0x79, P4 ;  /* 0x000000797a00780c */ /* 0x000fe20002781670 */
[--C-:B------:R-:W-:Y:S01]  /*e280*/  FFMA.FTZ R148, R24, UR41, -R19.reuse ;  /* 0x0000002918947c23 */ /* 0x100fe20008010813 */
[----:B------:R-:W-:Y:S01]  /*e290*/  FMNMX.FTZ R24, R26, R0, !PT ;  /* 0x000000001a187209 */ /* 0x000fe20007810000 */
[--C-:B------:R-:W-:Y:S01]  /*e2a0*/  FFMA.FTZ R20, R25, UR41, -R19.reuse ;  /* 0x0000002919147c23 */ /* 0x100fe20008010813 */
[--C-:B------:R-:W-:Y:S01]  /*e2b0*/  FFMA.FTZ R21, R29, UR41, -R19.reuse ;  /* 0x000000291d157c23 */ /* 0x100fe20008010813 */
[----:B------:R-:W-:Y:S01]  /*e2c0*/  FSEL R39, R39, -INF , !P3 ;  /* 0xff80000027277808 */ /* 0x000fe20005800000 */
[--C-:B------:R-:W-:Y:S01]  /*e2d0*/  FFMA.FTZ R33, R33, UR41, -R19.reuse ;  /* 0x0000002921217c23 */ /* 0x100fe20008010813 */
[----:B------:R-:W-:Y:S01]  /*e2e0*/  FMNMX.FTZ R25, R27, R24, !PT ;  /* 0x000000181b197209 */ /* 0x000fe20007810000 */
[--C-:B------:R-:W-:Y:S01]  /*e2f0*/  FFMA.FTZ R132, R56, UR41, -R19.reuse ;  /* 0x0000002938847c23 */ /* 0x100fe20008010813 */
[----:B------:R-:W-:Y:S01]  /*e300*/  ISETP.GT.AND P3, PT, R121, 0x28, P2 ;  /* 0x000000287900780c */ /* 0x000fe20001764270 */
[----:B------:R-:W2:Y:S01]  /*e310*/  LDL R56, [R1+0x18] ;  /* 0x0000180001387983 */ /* 0x000ea20000100800 */
[----:B------:R-:W-:Y:S01]  /*e320*/  FMNMX.FTZ R24, R30, R25, !PT ;  /* 0x000000191e187209 */ /* 0x000fe20007810000 */
[--C-:B------:R-:W-:Y:S01]  /*e330*/  FFMA.FTZ R150, R28, UR41, -R19.reuse ;  /* 0x000000291c967c23 */ /* 0x100fe20008010813 */
[----:B------:R-:W-:Y:S01]  /*e340*/  ISETP.LT.OR P3, PT, R122, 0x29, P3 ;  /* 0x000000297a00780c */ /* 0x000fe20001f61670 */
[----:B------:R0:W-:Y:S01]  /*e350*/  MUFU.EX2 R25, R33 ;  /* 0x0000002100197308 */ /* 0x0001e20000000800 */
        /* <DEDUP_REMOVED lines=18> */
[----:B------:R-:W-:Y:S01]  /*e480*/  ISETP.GT.AND P3, PT, R121, 0x40, P2 ;  /* 0x000000407900780c */ /* 0x000fe20001764270 */
[--C-:B------:R-:W-:Y:S01]  /*e490*/  FFMA.FTZ R142, R44, UR41, -R19.reuse ;  /* 0x000000292c8e7c23 */ /* 0x100fe20008010813 */
[----:B------:R-:W-:Y:S01]  /*e4a0*/  FMNMX.FTZ R24, R42, R29, !PT ;  /* 0x0000001d2a187209 */ /* 0x000fe20007810000 */
[--C-:B------:R-:W-:Y:S01]  /*e4b0*/  FFMA.FTZ R136, R48, UR41, -R19.reuse ;  /* 0x0000002930887c23 */ /* 0x100fe20008010813 */
[----:B------:R-:W-:Y:S01]  /*e4c0*/  ISETP.LT.OR P3, PT, R122, 0x41, P3 ;  /* 0x000000417a00780c */ /* 0x000fe20001f61670 */
[----:B------:R-:W-:Y:S01]  /*e4d0*/  MUFU.EX2 R20, R20 ;  /* 0x0000001400147308 */ /* 0x000fe20000000800 */
[----:B------:R-:W-:Y:S01]  /*e4e0*/  FMNMX.FTZ R29, R43, R24, !PT ;  /* 0x000000182b1d7209 */ /* 0x000fe20007810000 */
[----:B------:R-:W-:Y:S01]  /*e4f0*/  FFMA.FTZ R49, R49, UR41, -R19 ;  /* 0x0000002931317c23 */ /* 0x000fe20008010813 */
[----:B------:R-:W-:-:S02]  /*e500*/  FSEL R58, R58, -INF , !P3 ;  /* 0xff8000003a3a7808 */ /* 0x000fc40005800000 */
[----:B------:R-:W-:Y:S02]  /*e510*/  FMNMX.FTZ R24, R46, R29, !PT ;  /* 0x0000001d2e187209 */ /* 0x000fe40007810000 */
[----:B------:R-:W-:Y:S01]  /*e520*/  ISETP.GT.AND P3, PT, R121, 0x49, P2 ;  /* 0x000000497900780c */ /* 0x000fe20001764270 */
[----:B------:R1:W-:Y:S01]  /*e530*/  MUFU.EX2 R29, R41 ;  /* 0x00000029001d7308 */ /* 0x0003e20000000800 */
[----:B0-----:R-:W-:Y:S02]  /*e540*/  FMNMX.FTZ R33, R47, R24, !PT ;  /* 0x000000182f217209 */ /* 0x001fe40007810000 */
[----:B------:R-:W-:Y:S02]  /*e550*/  ISETP.LT.OR P3, PT, R122, 0x4a, P3 ;  /* 0x0000004a7a00780c */ /* 0x000fe40001f61670 */
[----:B------:R-:W-:Y:S02]  /*e560*/  FMNMX.FTZ R24, R50, R33, !PT ;  /* 0x0000002132187209 */ /* 0x000fe40007810000 */
[----:B------:R-:W-:Y:S01]  /*e570*/  FSEL R63, R63, -INF , !P3 ;  /* 0xff8000003f3f7808 */ /* 0x000fe20005800000 */
[----:B------:R-:W-:Y:S01]  /*e580*/  MUFU.EX2 R150, R150 ;  /* 0x0000009600967308 */ /* 0x000fe20000000800 */
[----:B------:R-:W-:-:S02]  /*e590*/  FMNMX.FTZ R33, R51, R24, !PT ;  /* 0x0000001833217209 */ /* 0x000fc40007810000 */
[----:B------:R-:W-:Y:S02]  /*e5a0*/  ISETP.GT.AND P3, PT, R121, 0x58, P2 ;  /* 0x000000587900780c */ /* 0x000fe40001764270 */
[----:B------:R-:W-:Y:S02]  /*e5b0*/  FMNMX.FTZ R24, R54, R33, !PT ;  /* 0x0000002136187209 */ /* 0x000fe40007810000 */
[----:B------:R-:W-:Y:S01]  /*e5c0*/  ISETP.LT.OR P3, PT, R122, 0x59, P3 ;  /* 0x000000597a00780c */ /* 0x000fe20001f61670 */
[----:B------:R-:W-:Y:S01]  /*e5d0*/  MUFU.EX2 R21, R21 ;  /* 0x0000001500157308 */ /* 0x000fe20000000800 */
[----:B------:R-:W-:Y:S02]  /*e5e0*/  FMNMX.FTZ R33, R55, R24, !PT ;  /* 0x0000001837217209 */ /* 0x000fe40007810000 */
[----:B------:R-:W-:Y:S02]  /*e5f0*/  FSEL R70, R70, -INF , !P3 ;  /* 0xff80000046467808 */ /* 0x000fe40005800000 */
[----:B------:R-:W-:-:S02]  /*e600*/  FMNMX.FTZ R24, R58, R33, !PT ;  /* 0x000000213a187209 */ /* 0x000fc40007810000 */
[----:B------:R-:W-:Y:S01]  /*e610*/  ISETP.GT.AND P3, PT, R121, 0x60, P2 ;  /* 0x000000607900780c */ /* 0x000fe20001764270 */
[----:B------:R-:W-:Y:S01]  /*e620*/  MUFU.EX2 R144, R144 ;  /* 0x0000009000907308 */ /* 0x000fe20000000800 */
[----:B------:R-:W-:Y:S02]  /*e630*/  FMNMX.FTZ R33, R59, R24, !PT ;  /* 0x000000183b217209 */ /* 0x000fe40007810000 */
        /* <DEDUP_REMOVED lines=24> */
[----:B-1----:R-:W-:Y:S02]  /*e7c0*/  FMNMX.FTZ R41, R79, R24, !PT ;  /* 0x000000184f297209 */ /* 0x002fe40007810000 */
[----:B------:R-:W-:Y:S02]  /*e7d0*/  ISETP.GT.AND P2, PT, R121, 0x79, P2 ;  /* 0x000000797900780c */ /* 0x000fe40001744270 */
[----:B------:R-:W-:-:S02]  /*e7e0*/  FSEL R83, R83, -INF , !P3 ;  /* 0xff80000053537808 */ /* 0x000fc40005800000 */
[----:B------:R-:W-:Y:S01]  /*e7f0*/  FMNMX.FTZ R24, R82, R41, !PT ;  /* 0x0000002952187209 */ /* 0x000fe20007810000 */
[----:B------:R-:W-:Y:S01]  /*e800*/  MUFU.EX2 R136, R136 ;  /* 0x0000008800887308 */ /* 0x000fe20000000800 */
[----:B------:R-:W-:Y:S02]  /*e810*/  ISETP.LT.OR P2, PT, R122, 0x7a, P2 ;  /* 0x0000007a7a00780c */ /* 0x000fe40001741670 */
[----:B------:R-:W-:Y:S02]  /*e820*/  FSEL R86, R86, -INF , !P4 ;  /* 0xff80000056567808 */ /* 0x000fe40006000000 */
[----:B------:R-:W-:Y:S02]  /*e830*/  FMNMX.FTZ R41, R83, R24, !PT ;  /* 0x0000001853297209 */ /* 0x000fe40007810000 */
[----:B------:R-:W-:Y:S01]  /*e840*/  FSEL R87, R87, -INF , !P2 ;  /* 0xff80000057577808 */ /* 0x000fe20005000000 */
[----:B------:R-:W-:Y:S01]  /*e850*/  MUFU.EX2 R33, R49 ;  /* 0x0000003100217308 */ /* 0x000fe20000000800 */
[----:B------:R-:W-:-:S04]  /*e860*/  FMNMX.FTZ R24, R86, R41, !PT ;  /* 0x0000002956187209 */ /* 0x000fc80007810000 */
[----:B------:R-:W-:-:S03]  /*e870*/  FMNMX.FTZ R24, R87, R24, !PT ;  /* 0x0000001857187209 */ /* 0x000fc60007810000 */
[----:B------:R-:W-:Y:S02]  /*e880*/  MUFU.EX2 R138, R138 ;  /* 0x0000008a008a7308 */ /* 0x000fe40000000800 */
[----:B------:R-:W0:Y:S01]  /*e890*/  SHFL.BFLY PT, R45, R24, 0x2, 0x1f ;  /* 0x0c401f00182d7f89 */ /* 0x000e2200000e0000 */
[----:B------:R-:W-:-:S05]  /*e8a0*/  FFMA.FTZ R57, R57, UR41, -R19 ;  /* 0x0000002939397c23 */ /* 0x000fca0008010813 */
[----:B------:R-:W-:Y:S01]  /*e8b0*/  MUFU.EX2 R36, R36 ;  /* 0x0000002400247308 */ /* 0x000fe20000000800 */
[----:B0-----:R-:W-:-:S05]  /*e8c0*/  FMNMX.FTZ R52, R24, R45, !PT ;  /* 0x0000002d18347209 */ /* 0x001fca0007810000 */
[----:B------:R-:W0:Y:S02]  /*e8d0*/  SHFL.BFLY PT, R53, R52, 0x1, 0x1f ;  /* 0x0c201f0034357f89 */ /* 0x000e2400000e0000 */
[----:B0-----:R-:W-:Y:S02]  /*e8e0*/  FMNMX.FTZ R24, R52, R53, !PT ;  /* 0x0000003534187209 */ /* 0x001fe40007810000 */
[----:B------:R-:W-:-:S05]  /*e8f0*/  FSEL R52, R13, RZ, P5 ;  /* 0x000000ff0d347208 */ /* 0x000fca0002800000 */
[----:B------:R-:W-:-:S04]  /*e900*/  FADD.FTZ R52, -R52, R3 ;  /* 0x0000000334347221 */ /* 0x000fc80000010100 */
[----:B------:R-:W-:-:S06]  /*e910*/  FMUL.FTZ R3, R52, UR41 ;  /* 0x0000002934037c20 */ /* 0x000fcc0008410000 */
[----:B------:R-:W0:Y:S01]  /*e920*/  MUFU.EX2 R3, R3 ;  /* 0x0000000300037308 */ /* 0x000e220000000800 */
[C---:B------:R-:W-:Y:S01]  /*e930*/  FMUL.FTZ R53, R24.reuse, UR41 ;  /* 0x0000002918357c20 */ /* 0x040fe20008410000 */
[----:B------:R-:W-:-:S04]  /*e940*/  FSETP.NEU.FTZ.AND P2, PT, R24, -INF , PT ;  /* 0xff8000001800780b */ /* 0x000fc80003f5d000 */
[----:B------:R-:W-:-:S05]  /*e950*/  FSEL R52, R53, RZ, P2 ;  /* 0x000000ff35347208 */ /* 0x000fca0001000000 */
[--C-:B------:R-:W-:Y:S01]  /*e960*/  FFMA.FTZ R149, R26, UR41, -R52.reuse ;  /* 0x000000291a957c23 */ /* 0x100fe20008010834 */
[--C-:B------:R-:W-:Y:S01]  /*e970*/  FFMA.FTZ R26, R27, UR41, -R52.reuse ;  /* 0x000000291b1a7c23 */ /* 0x100fe20008010834 */
[--C-:B------:R-:W-:Y:S01]  /*e980*/  FFMA.FTZ R27, R31, UR41, -R52.reuse ;  /* 0x000000291f1b7c23 */ /* 0x100fe20008010834 */
[----:B------:R-:W-:Y:S01]  /*e990*/  FFMA.FTZ R31, R39, UR41, -R52 ;  /* 0x00000029271f7c23 */ /* 0x000fe20008010834 */
[----:B0-----:R-:W-:Y:S01]  /*e9a0*/  FFMA.FTZ R7, R3, R7, R148 ;  /* 0x0000000703077223 */ /* 0x001fe20000010094 */
[----:B------:R-:W-:-:S03]  /*e9b0*/  FFMA.FTZ R147, R38, UR41, -R52 ;  /* 0x0000002926937c23 */ /* 0x000fc60008010834 */
[----:B------:R-:W-:Y:S01]  /*e9c0*/  FADD.FTZ R39, R20, R7 ;  /* 0x0000000714277221 */ /* 0x000fe20000010000 */
[----:B------:R-:W-:-:S03]  /*e9d0*/  FSEL R7, R24, RZ, P2 ;  /* 0x000000ff18077208 */ /* 0x000fc60001000000 */
[----:B------:R-:W-:Y:S02]  /*e9e0*/  FADD.FTZ R38, R150, R39 ;  /* 0x0000002796267221 */ /* 0x000fe40000010000 */
[----:B------:R-:W-:Y:S02]  /*e9f0*/  FADD.FTZ R0, -R7, R0 ;  /* 0x0000000007007221 */ /* 0x000fe40000010100 */
[----:B------:R-:W-:Y:S01]  /*ea00*/  FADD.FTZ R7, R21, R38 ;  /* 0x0000002615077221 */ /* 0x000fe20000010000 */
[----:B------:R-:W-:-:S03]  /*ea10*/  FFMA.FTZ R143, R46, UR41, -R52 ;  /* 0x000000292e8f7c23 */ /* 0x000fc60008010834 */
[----:B------:R-:W-:Y:S01]  /*ea20*/  FADD.FTZ R46, R144, R7 ;  /* 0x00000007902e7221 */ /* 0x000fe20000010000 */
[----:B------:R-:W-:-:S03]  /*ea30*/  FMUL.FTZ R0, R0, UR41 ;  /* 0x0000002900007c20 */ /* 0x000fc60008410000 */
[----:B------:R-:W-:-:S04]  /*ea40*/  FADD.FTZ R7, R25, R46 ;  /* 0x0000002e19077221 */ /* 0x000fc80000010000 */
[----:B------:R-:W-:Y:S01]  /*ea50*/  FADD.FTZ R7, R146, R7 ;  /* 0x0000000792077221 */ /* 0x000fe20000010000 */
[----:B------:R-:W-:Y:S01]  /*ea60*/  MUFU.EX2 R149, R149 ;  /* 0x0000009500957308 */ /* 0x000fe20000000800 */
[----:B------:R-:W-:Y:S02]  /*ea70*/  FFMA.FTZ R151, R30, UR41, -R52 ;  /* 0x000000291e977c23 */ /* 0x000fe40008010834 */
[----:B------:R-:W-:-:S05]  /*ea80*/  FADD.FTZ R7, R28, R7 ;  /* 0x000000071c077221 */ /* 0x000fca0000010000 */
[----:B------:R-:W0:Y:S01]  /*ea90*/  MUFU.EX2 R0, R0 ;  /* 0x0000000000007308 */ /* 0x000e220000000800 */
[----:B------:R-:W-:Y:S01]  /*eaa0*/  FADD.FTZ R46, R140, R7 ;  /* 0x000000078c2e7221 */ /* 0x000fe20000010000 */
[----:B------:R-:W-:-:S06]  /*eab0*/  FFMA.FTZ R145, R34, UR41, -R52 ;  /* 0x0000002922917c23 */ /* 0x000fcc0008010834 */
[----:B------:R-:W1:Y:S01]  /*eac0*/  MUFU.EX2 R26, R26 ;  /* 0x0000001a001a7308 */ /* 0x000e620000000800 */
[----:B------:R-:W-:Y:S01]  /*ead0*/  FADD.FTZ R7, R29, R46 ;  /* 0x0000002e1d077221 */ /* 0x000fe20000010000 */
[----:B------:R-:W-:-:S06]  /*eae0*/  FFMA.FTZ R30, R35, UR41, -R52 ;  /* 0x00000029231e7c23 */ /* 0x000fcc0008010834 */
[----:B------:R-:W3:Y:S01]  /*eaf0*/  MUFU.EX2 R151, R151 ;  /* 0x0000009700977308 */ /* 0x000ee20000000800 */
[----:B------:R-:W-:Y:S01]  /*eb00*/  FADD.FTZ R7, R142, R7 ;  /* 0x000000078e077221 */ /* 0x000fe20000010000 */
[----:B------:R-:W-:-:S06]  /*eb10*/  FFMA.FTZ R34, R43, UR41, -R52 ;  /* 0x000000292b227c23 */ /* 0x000fcc0008010834 */
[----:B------:R-:W4:Y:S01]  /*eb20*/  MUFU.EX2 R27, R27 ;  /* 0x0000001b001b7308 */ /* 0x000f220000000800 */
[----:B------:R-:W-:Y:S01]  /*eb30*/  FADD.FTZ R43, R32, R7 ;  /* 0x00000007202b7221 */ /* 0x000fe20000010000 */
[----:B0-----:R-:W-:Y:S01]  /*eb40*/  FFMA.FTZ R7, R0, R6, R149 ;  /* 0x0000000600077223 */ /* 0x001fe20000010095 */
[----:B------:R-:W-:-:S05]  /*eb50*/  FFMA.FTZ R134, R60, UR41, -R19 ;  /* 0x000000293c867c23 */ /* 0x000fca0008010813 */
[----:B------:R-:W0:Y:S01]  /*eb60*/  MUFU.EX2 R145, R145 ;  /* 0x0000009100917308 */ /* 0x000e220000000800 */
[----:B------:R-:W-:Y:S01]  /*eb70*/  FADD.FTZ R46, R136, R43 ;  /* 0x0000002b882e7221 */ /* 0x000fe20000010000 */
[----:B-1----:R-:W-:-:S06]  /*eb80*/  FADD.FTZ R6, R26, R7 ;  /* 0x000000071a067221 */ /* 0x002fcc0000010000 */
[----:B------:R-:W1:Y:S01]  /*eb90*/  MUFU.EX2 R132, R132 ;  /* 0x0000008400847308 */ /* 0x000e620000000800 */
[----:B------:R-:W-:Y:S01]  /*eba0*/  FADD.FTZ R7, R33, R46 ;  /* 0x0000002e21077221 */ /* 0x000fe20000010000 */
[----:B------:R-:W-:Y:S01]  /*ebb0*/  FFMA.FTZ R40, R61, UR41, -R19 ;  /* 0x000000293d287c23 */ /* 0x000fe20008010813 */
[----:B---3--:R-:W-:-:S05]  /*ebc0*/  FADD.FTZ R6, R151, R6 ;  /* 0x0000000697067221 */ /* 0x008fca0000010000 */
[----:B------:R-:W3:Y:S01]  /*ebd0*/  MUFU.EX2 R30, R30 ;  /* 0x0000001e001e7308 */ /* 0x000ee20000000800 */
[----:B------:R-:W-:Y:S01]  /*ebe0*/  FFMA.FTZ R141, R42, UR41, -R52 ;  /* 0x000000292a8d7c23 */ /* 0x000fe20008010834 */
[----:B------:R-:W-:-:S06]  /*ebf0*/  FADD.FTZ R7, R138, R7 ;  /* 0x000000078a077221 */ /* 0x000fcc0000010000 */
[----:B------:R-:W5:Y:S01]  /*ec00*/  MUFU.EX2 R37, R57 ;  /* 0x0000003900257308 */ /* 0x000f620000000800 */
[----:B------:R-:W-:Y:S01]  /*ec10*/  FFMA.FTZ R128, R64, UR41, -R19 ;  /* 0x0000002940807c23 */ /* 0x000fe20008010813 */
[----:B----4-:R-:W-:-:S06]  /*ec20*/  FADD.FTZ R6, R27, R6 ;  /* 0x000000061b067221 */ /* 0x010fcc0000010000 */
[----:B------:R-:W4:Y:S01]  /*ec30*/  MUFU.EX2 R147, R147 ;  /* 0x0000009300937308 */ /* 0x000f220000000800 */
[----:B------:R-:W-:Y:S02]  /*ec40*/  @!P1 IMAD R35, R16, 0x8, R2 ;  /* 0x0000000810239824 */ /* 0x000fe400078e0202 */
[----:B------:R-:W-:-:S05]  /*ec50*/  FADD.FTZ R43, R36, R7 ;  /* 0x00000007242b7221 */ /* 0x000fca0000010000 */
[----:B------:R-:W2:Y:S01]  /*ec60*/  MUFU.EX2 R134, R134 ;  /* 0x0000008600867308 */ /* 0x000ea20000000800 */
[----:B------:R-:W-:Y:S01]  /*ec70*/  FFMA.FTZ R41, R65, UR41, -R19 ;  /* 0x0000002941297c23 */ /* 0x000fe20008010813 */
[----:B0-----:R-:W-:-:S06]  /*ec80*/  FADD.FTZ R7, R145, R6 ;  /* 0x0000000691077221 */ /* 0x001fcc0000010000 */
[----:B------:R-:W0:Y:S01]  /*ec90*/  MUFU.EX2 R31, R31 ;  /* 0x0000001f001f7308 */ /* 0x000e220000000800 */
[----:B------:R-:W-:Y:S01]  /*eca0*/  FFMA.FTZ R137, R50, UR41, -R52 ;  /* 0x0000002932897c23 */ /* 0x000fe20008010834 */
[----:B------:R-:W-:Y:S02]  /*ecb0*/  @!P1 VIADD R35, R35, 0x16860 ;  /* 0x0001686023239836 */ /* 0x000fe40000000000 */
[----:B-1----:R-:W-:-:S04]  /*ecc0*/  FADD.FTZ R50, R132, R43 ;  /* 0x0000002b84327221 */ /* 0x002fc80000010000 */
[----:B------:R-:W1:Y:S01]  /*ecd0*/  MUFU.EX2 R40, R40 ;  /* 0x0000002800287308 */ /* 0x000e620000000800 */
[----:B------:R-:W-:Y:S01]  /*ece0*/  FFMA.FTZ R130, R68, UR41, -R19 ;  /* 0x0000002944827c23 */ /* 0x000fe20008010813 */
[----:B---3--:R-:W-:-:S06]  /*ecf0*/  FADD.FTZ R46, R30, R7 ;  /* 0x000000071e2e7221 */ /* 0x008fcc0000010000 */
[----:B------:R-:W3:Y:S01]  /*ed00*/  MUFU.EX2 R141, R141 ;  /* 0x0000008d008d7308 */ /* 0x000ee20000000800 */
[----:B------:R-:W-:Y:S01]  /*ed10*/  FFMA.FTZ R47, R47, UR41, -R52 ;  /* 0x000000292f2f7c23 */ /* 0x000fe20008010834 */
[----:B-----5:R-:W-:-:S06]  /*ed20*/  FADD.FTZ R7, R37, R50 ;  /* 0x0000003225077221 */ /* 0x020fcc0000010000 */
[----:B------:R-:W5:Y:S01]  /*ed30*/  MUFU.EX2 R128, R128 ;  /* 0x0000008000807308 */ /* 0x000f620000000800 */
[----:B------:R-:W-:Y:S01]  /*ed40*/  FFMA.FTZ R44, R69, UR41, -R19 ;  /* 0x00000029452c7c23 */ /* 0x000fe20008010813 */
[----:B------:R-:W-:Y:S01]  /*ed50*/  @!P1 PRMT R35, RZ, 0x654, R35 ;  /* 0x00000654ff239816 */ /* 0x000fe20000000023 */
[----:B----4-:R-:W-:-:S05]  /*ed60*/  FADD.FTZ R46, R147, R46 ;  /* 0x0000002e932e7221 */ /* 0x010fca0000010000 */
[----:B------:R-:W4:Y:S01]  /*ed70*/  MUFU.EX2 R34, R34 ;  /* 0x0000002200227308 */ /* 0x000f220000000800 */
[----:B--2---:R-:W-:Y:S01]  /*ed80*/  FADD.FTZ R7, R134, R7 ;  /* 0x0000000786077221 */ /* 0x004fe20000010000 */
[----:B------:R-:W-:Y:S01]  /*ed90*/  FFMA.FTZ R124, R72, UR41, -R19 ;  /* 0x00000029487c7c23 */ /* 0x000fe20008010813 */
[----:B------:R2:W-:Y:S05]  /*eda0*/  @!P1 SYNCS.ARRIVE.TRANS64.RED.A1T0 RZ, [R35+URZ], RZ ;  /* 0x000000ff23ff99a7 */ /* 0x0005ea000810043f */
[----:B------:R-:W4:Y:S01]  /*edb0*/  MUFU.EX2 R41, R41 ;  /* 0x0000002900297308 */ /* 0x000f220000000800 */
[----:B0-----:R-:W-:-:S07]  /*edc0*/  FADD.FTZ R46, R31, R46 ;  /* 0x0000002e1f2e7221 */ /* 0x001fce0000010000 */
[----:B------:R-:W0:Y:S01]  /*edd0*/  MUFU.EX2 R143, R143 ;  /* 0x0000008f008f7308 */ /* 0x000e220000000800 */
[----:B--2---:R-:W-:Y:S01]  /*ede0*/  FFMA.FTZ R35, R51, UR41, -R52 ;  /* 0x0000002933237c23 */ /* 0x004fe20008010834 */
[----:B-1----:R-:W-:-:S06]  /*edf0*/  FADD.FTZ R43, R40, R7 ;  /* 0x00000007282b7221 */ /* 0x002fcc0000010000 */
[----:B------:R-:W1:Y:S01]  /*ee00*/  MUFU.EX2 R130, R130 ;  /* 0x0000008200827308 */ /* 0x000e620000000800 */
[----:B------:R-:W-:Y:S01]  /*ee10*/  FFMA.FTZ R45, R73, UR41, -R19 ;  /* 0x00000029492d7c23 */ /* 0x000fe20008010813 */
[----:B---3--:R-:W-:-:S06]  /*ee20*/  FADD.FTZ R7, R141, R46 ;  /* 0x0000002e8d077221 */ /* 0x008fcc0000010000 */
[----:B------:R-:W2:Y:S01]  /*ee30*/  MUFU.EX2 R16, R47 ;  /* 0x0000002f00107308 */ /* 0x000ea20000000800 */
[----:B------:R-:W-:Y:S01]  /*ee40*/  FFMA.FTZ R139, R54, UR41, -R52 ;  /* 0x00000029368b7c23 */ /* 0x000fe20008010834 */
[----:B------:R-:W-:Y:S01]  /*ee50*/  F2FP.BF16.F32.PACK_AB R148, R20, R148 ;  /* 0x000000941494723e */ /* 0x000fe200000010ff */
[----:B-----5:R-:W-:-:S05]  /*ee60*/  FADD.FTZ R46, R128, R43 ;  /* 0x0000002b802e7221 */ /* 0x020fca0000010000 */
[----:B------:R-:W3:Y:S01]  /*ee70*/  MUFU.EX2 R44, R44 ;  /* 0x0000002c002c7308 */ /* 0x000ee20000000800 */
[----:B------:R-:W-:Y:S01]  /*ee80*/  FFMA.FTZ R126, R76, UR41, -R19 ;  /* 0x000000294c7e7c23 */ /* 0x000fe20008010813 */
[----:B----4-:R-:W-:-:S06]  /*ee90*/  FADD.FTZ R20, R34, R7 ;  /* 0x0000000722147221 */ /* 0x010fcc0000010000 */
[----:B------:R-:W4:Y:S01]  /*eea0*/  MUFU.EX2 R137, R137 ;  /* 0x0000008900897308 */ /* 0x000f220000000800 */
[----:B------:R-:W-:Y:S01]  /*eeb0*/  FFMA.FTZ R38, R55, UR41, -R52 ;  /* 0x0000002937267c23 */ /* 0x000fe20008010834 */
[----:B------:R-:W-:-:S06]  /*eec0*/  FADD.FTZ R43, R41, R46 ;  /* 0x0000002e292b7221 */ /* 0x000fcc0000010000 */
[----:B------:R-:W5:Y:S01]  /*eed0*/  MUFU.EX2 R124, R124 ;  /* 0x0000007c007c7308 */ /* 0x000f620000000800 */
[----:B------:R-:W-:Y:S01]  /*eee0*/  FFMA.FTZ R48, R77, UR41, -R19 ;  /* 0x000000294d307c23 */ /* 0x000fe20008010813 */
[----:B0-----:R-:W-:-:S06]  /*eef0*/  FADD.FTZ R7, R143, R20 ;  /* 0x000000148f077221 */ /* 0x001fcc0000010000 */
[----:B------:R-:W0:Y:S01]  /*ef00*/  MUFU.EX2 R35, R35 ;  /* 0x0000002300237308 */ /* 0x000e220000000800 */
[----:B------:R-:W-:Y:S01]  /*ef10*/  FFMA.FTZ R133, R58, UR41, -R52 ;  /* 0x000000293a857c23 */ /* 0x000fe20008010834 */
[----:B-1----:R-:W-:-:S06]  /*ef20*/  FADD.FTZ R43, R130, R43 ;  /* 0x0000002b822b7221 */ /* 0x002fcc0000010000 */
[----:B------:R-:W1:Y:S01]  /*ef30*/  MUFU.EX2 R45, R45 ;  /* 0x0000002d002d7308 */ /* 0x000e620000000800 */
[----:B------:R-:W-:Y:S01]  /*ef40*/  FFMA.FTZ R120, R80, UR41, -R19 ;  /* 0x0000002950787c23 */ /* 0x000fe20008010813 */
[----:B--2---:R-:W-:-:S06]  /*ef50*/  FADD.FTZ R46, R16, R7 ;  /* 0x00000007102e7221 */ /* 0x004fcc0000010000 */
[----:B------:R-:W2:Y:S01]  /*ef60*/  MUFU.EX2 R139, R139 ;  /* 0x0000008b008b7308 */ /* 0x000ea20000000800 */
[----:B------:R-:W-:Y:S01]  /*ef70*/  FFMA.FTZ R39, R59, UR41, -R52 ;  /* 0x000000293b277c23 */ /* 0x000fe20008010834 */
[----:B---3--:R-:W-:-:S06]  /*ef80*/  FADD.FTZ R43, R44, R43 ;  /* 0x0000002b2c2b7221 */ /* 0x008fcc0000010000 */
[----:B------:R-:W3:Y:S01]  /*ef90*/  MUFU.EX2 R126, R126 ;  /* 0x0000007e007e7308 */ /* 0x000ee20000000800 */
[----:B------:R-:W-:Y:S01]  /*efa0*/  FFMA.FTZ R49, R81, UR41, -R19 ;  /* 0x0000002951317c23 */ /* 0x000fe20008010813 */
[----:B----4-:R-:W-:-:S06]  /*efb0*/  FADD.FTZ R46, R137, R46 ;  /* 0x0000002e892e7221 */ /* 0x010fcc0000010000 */
[----:B------:R-:W4:Y:S01]  /*efc0*/  MUFU.EX2 R38, R38 ;  /* 0x0000002600267308 */ /* 0x000f220000000800 */
[----:B------:R-:W-:Y:S01]  /*efd0*/  FFMA.FTZ R135, R62, UR41, -R52 ;  /* 0x000000293e877c23 */ /* 0x000fe20008010834 */
[----:B------:R-:W-:Y:S01]  /*efe0*/  F2FP.BF16.F32.PACK_AB R146, R28, R146 ;  /* 0x000000921c92723e */ /* 0x000fe200000010ff */
[----:B-----5:R-:W-:-:S05]  /*eff0*/  FADD.FTZ R28, R124, R43 ;  /* 0x0000002b7c1c7221 */ /* 0x020fca0000010000 */
[----:B------:R-:W5:Y:S01]  /*f000*/  MUFU.EX2 R48, R48 ;  /* 0x0000003000307308 */ /* 0x000f620000000800 */
[----:B------:R-:W-:Y:S01]  /*f010*/  FFMA.FTZ R122, R84, UR41, -R19 ;  /* 0x00000029547a7c23 */ /* 0x000fe20008010813 */
[----:B0-----:R-:W-:-:S06]  /*f020*/  FADD.FTZ R46, R35, R46 ;  /* 0x0000002e232e7221 */ /* 0x001fcc0000010000 */
[----:B------:R-:W0:Y:S01]  /*f030*/  MUFU.EX2 R133, R133 ;  /* 0x0000008500857308 */ /* 0x000e220000000800 */
[----:B------:R-:W-:Y:S01]  /*f040*/  FFMA.FTZ R42, R63, UR41, -R52 ;  /* 0x000000293f2a7c23 */ /* 0x000fe20008010834 */
[----:B------:R-:W-:Y:S01]  /*f050*/  F2FP.BF16.F32.PACK_AB R150, R21, R150 ;  /* 0x000000961596723e */ /* 0x000fe200000010ff */
[----:B-1----:R-:W-:-:S05]  /*f060*/  FADD.FTZ R21, R45, R28 ;  /* 0x0000001c2d157221 */ /* 0x002fca0000010000 */
[----:B------:R-:W1:Y:S01]  /*f070*/  MUFU.EX2 R120, R120 ;  /* 0x0000007800787308 */ /* 0x000e620000000800 */
[----:B------:R-:W-:Y:S01]  /*f080*/  FFMA.FTZ R19, R85, UR41, -R19 ;  /* 0x0000002955137c23 */ /* 0x000fe20008010813 */
[----:B--2---:R-:W-:-:S06]  /*f090*/  FADD.FTZ R7, R139, R46 ;  /* 0x0000002e8b077221 */ /* 0x004fcc0000010000 */
[----:B------:R-:W2:Y:S01]  /*f0a0*/  MUFU.EX2 R39, R39 ;  /* 0x0000002700277308 */ /* 0x000ea20000000800 */
[----:B------:R-:W-:Y:S01]  /*f0b0*/  FFMA.FTZ R66, R66, UR41, -R52 ;  /* 0x0000002942427c23 */ /* 0x000fe20008010834 */
[----:B------:R-:W-:Y:S01]  /*f0c0*/  F2FP.BF16.F32.PACK_AB R142, R32, R142 ;  /* 0x0000008e208e723e */ /* 0x000fe200000010ff */
[----:B---3--:R-:W-:-:S05]  /*f0d0*/  FADD.FTZ R21, R126, R21 ;  /* 0x000000157e157221 */ /* 0x008fca0000010000 */
[----:B------:R-:W3:Y:S01]  /*f0e0*/  MUFU.EX2 R49, R49 ;  /* 0x0000003100317308 */ /* 0x000ee20000000800 */
[----:B----4-:R-:W-:Y:S01]  /*f0f0*/  FADD.FTZ R32, R38, R7 ;  /* 0x0000000726207221 */ /* 0x010fe20000010000 */
[----:B------:R-:W-:-:S06]  /*f100*/  FFMA.FTZ R129, R67, UR41, -R52 ;  /* 0x0000002943817c23 */ /* 0x000fcc0008010834 */
[----:B------:R-:W4:Y:S01]  /*f110*/  MUFU.EX2 R135, R135 ;  /* 0x0000008700877308 */ /* 0x000f220000000800 */
[----:B-----5:R-:W-:Y:S01]  /*f120*/  FADD.FTZ R21, R48, R21 ;  /* 0x0000001530157221 */ /* 0x020fe20000010000 */
[----:B0-----:R-:W-:-:S06]  /*f130*/  FADD.FTZ R32, R133, R32 ;  /* 0x0000002085207221 */ /* 0x001fcc0000010000 */
[----:B------:R-:W0:Y:S01]  /*f140*/  MUFU.EX2 R122, R122 ;  /* 0x0000007a007a7308 */ /* 0x000e220000000800 */
[----:B------:R-:W-:-:S07]  /*f150*/  FFMA.FTZ R131, R70, UR41, -R52 ;  /* 0x0000002946837c23 */ /* 0x000fce0008010834 */
[----:B------:R-:W5:Y:S01]  /*f160*/  MUFU.EX2 R42, R42 ;  /* 0x0000002a002a7308 */ /* 0x000f620000000800 */
[----:B------:R-:W-:Y:S01]  /*f170*/  F2FP.BF16.F32.PACK_AB R138, R36, R138 ;  /* 0x0000008a248a723e */ /* 0x000fe200000010ff */
[----:B-1----:R-:W-:-:S06]  /*f180*/  FADD.FTZ R36, R120, R21 ;  /* 0x0000001578247221 */ /* 0x002fcc0000010000 */
[----:B------:R-:W1:Y:S01]  /*f190*/  MUFU.EX2 R19, R19 ;  /* 0x0000001300137308 */ /* 0x000e620000000800 */
[----:B--2---:R-:W-:-:S07]  /*f1a0*/  FADD.FTZ R32, R39, R32 ;  /* 0x0000002027207221 */ /* 0x004fce0000010000 */
[----:B------:R-:W2:Y:S01]  /*f1b0*/  MUFU.EX2 R6, R66 ;  /* 0x0000004200067308 */ /* 0x000ea20000000800 */
[----:B------:R-:W-:Y:S01]  /*f1c0*/  FFMA.FTZ R71, R71, UR41, -R52 ;  /* 0x0000002947477c23 */ /* 0x000fe20008010834 */
[----:B---3--:R-:W-:Y:S01]  /*f1d0*/  FADD.FTZ R21, R49, R36 ;  /* 0x0000002431157221 */ /* 0x008fe20000010000 */
[----:B----4-:R-:W-:-:S05]  /*f1e0*/  FADD.FTZ R7, R135, R32 ;  /* 0x0000002087077221 */ /* 0x010fca0000010000 */
[----:B------:R-:W3:Y:S01]  /*f1f0*/  MUFU.EX2 R129, R129 ;  /* 0x0000008100817308 */ /* 0x000ee20000000800 */
[----:B------:R-:W-:Y:S01]  /*f200*/  FFMA.FTZ R125, R74, UR41, -R52 ;  /* 0x000000294a7d7c23 */ /* 0x000fe20008010834 */
[----:B0-----:R-:W-:Y:S01]  /*f210*/  FADD.FTZ R32, R122, R21 ;  /* 0x000000157a207221 */ /* 0x001fe20000010000 */
[----:B-----5:R-:W-:-:S05]  /*f220*/  FADD.FTZ R21, R42, R7 ;  /* 0x000000072a157221 */ /* 0x020fca0000010000 */
[----:B------:R-:W0:Y:S01]  /*f230*/  MUFU.EX2 R131, R131 ;  /* 0x0000008300837308 */ /* 0x000e220000000800 */
[----:B------:R-:W-:Y:S01]  /*f240*/  FFMA.FTZ R75, R75, UR41, -R52 ;  /* 0x000000294b4b7c23 */ /* 0x000fe20008010834 */
[----:B-1----:R-:W-:Y:S01]  /*f250*/  FADD.FTZ R7, R19, R32 ;  /* 0x0000002013077221 */ /* 0x002fe20000010000 */
[----:B--2---:R-:W-:-:S05]  /*f260*/  FADD.FTZ R32, R6, R21 ;  /* 0x0000001506207221 */ /* 0x004fca0000010000 */
[----:B------:R-:W1:Y:S01]  /*f270*/  MUFU.EX2 R20, R71 ;  /* 0x0000004700147308 */ /* 0x000e620000000800 */
[----:B------:R-:W-:Y:S01]  /*f280*/  FFMA.FTZ R78, R78, UR41, -R52 ;  /* 0x000000294e4e7c23 */ /* 0x000fe20008010834 */
[----:B---3--:R-:W-:-:S06]  /*f290*/  FADD.FTZ R32, R129, R32 ;  /* 0x0000002081207221 */ /* 0x008fcc0000010000 */
[----:B------:R-:W2:Y:S01]  /*f2a0*/  MUFU.EX2 R125, R125 ;  /* 0x0000007d007d7308 */ /* 0x000ea20000000800 */
[----:B------:R-:W-:Y:S01]  /*f2b0*/  FFMA.FTZ R79, R79, UR41, -R52 ;  /* 0x000000294f4f7c23 */ /* 0x000fe20008010834 */
[----:B------:R-:W-:Y:S01]  /*f2c0*/  F2FP.BF16.F32.PACK_AB R122, R19, R122 ;  /* 0x0000007a137a723e */ /* 0x000fe200000010ff */
[----:B0-----:R-:W-:-:S05]  /*f2d0*/  FADD.FTZ R19, R131, R32 ;  /* 0x0000002083137221 */ /* 0x001fca0000010000 */
        /* <DEDUP_REMOVED lines=8> */
[----:B0-----:R-:W-:-:S06]  /*f360*/  FADD.FTZ R19, R28, R19 ;  /* 0x000000131c137221 */ /* 0x001fcc0000010000 */
[----:B------:R-:W0:Y:S01]  /*f370*/  MUFU.EX2 R121, R82 ;  /* 0x0000005200797308 */ /* 0x000e220000000800 */
[----:B------:R-:W-:Y:S01]  /*f380*/  FFMA.FTZ R52, R87, UR41, -R52 ;  /* 0x0000002957347c23 */ /* 0x000fe20008010834 */
[----:B------:R-:W-:Y:S01]  /*f390*/  F2FP.BF16.F32.PACK_AB R149, R26, R149 ;  /* 0x000000951a95723e */ /* 0x000fe200000010ff */
[----:B-1----:R-:W-:-:S05]  /*f3a0*/  FADD.FTZ R26, R78, R19 ;  /* 0x000000134e1a7221 */ /* 0x002fca0000010000 */
[----:B------:R-:W1:Y:S01]  /*f3b0*/  MUFU.EX2 R83, R83 ;  /* 0x0000005300537308 */ /* 0x000e620000000800 */
[----:B--2---:R-:W-:Y:S01]  /*f3c0*/  FADD.FTZ R26, R79, R26 ;  /* 0x0000001a4f1a7221 */ /* 0x004fe20000010000 */
[----:B------:R-:W-:-:S06]  /*f3d0*/  ISETP.GT.AND P2, PT, R4, R56, PT ;  /* 0x000000380400720c */ /* 0x000fcc0003f44270 */
[----:B------:R-:W2:Y:S01]  /*f3e0*/  MUFU.EX2 R123, R86 ;  /* 0x00000056007b7308 */ /* 0x000ea20000000800 */
[----:B0-----:R-:W-:-:S07]  /*f3f0*/  FADD.FTZ R26, R121, R26 ;  /* 0x0000001a791a7221 */ /* 0x001fce0000010000 */
[----:B------:R-:W0:Y:S01]  /*f400*/  MUFU.EX2 R52, R52 ;  /* 0x0000003400347308 */ /* 0x000e220000000800 */
[----:B-1----:R-:W-:Y:S01]  /*f410*/  FADD.FTZ R26, R83, R26 ;  /* 0x0000001a531a7221 */ /* 0x002fe20000010000 */
[-C--:B------:R-:W-:Y:S01]  /*f420*/  FMUL.FTZ R88, R88, R3.reuse ;  /* 0x0000000358587220 */ /* 0x080fe20000410000 */
[-C--:B------:R-:W-:Y:S01]  /*f430*/  FMUL.FTZ R89, R89, R3.reuse ;  /* 0x0000000359597220 */ /* 0x080fe20000410000 */
[-C--:B------:R-:W-:Y:S01]  /*f440*/  FMUL.FTZ R92, R92, R3.reuse ;  /* 0x000000035c5c7220 */ /* 0x080fe20000410000 */
[-C--:B------:R-:W-:Y:S01]  /*f450*/  FMUL.FTZ R93, R93, R3.reuse ;  /* 0x000000035d5d7220 */ /* 0x080fe20000410000 */
[-C--:B------:R-:W-:Y:S01]  /*f460*/  FMUL.FTZ R96, R96, R3.reuse ;  /* 0x0000000360607220 */ /* 0x080fe20000410000 */
[----:B--2---:R-:W-:Y:S01]  /*f470*/  FADD.FTZ R26, R123, R26 ;  /* 0x0000001a7b1a7221 */ /* 0x004fe20000010000 */
        /* <DEDUP_REMOVED lines=12> */
[----:B------:R-:W-:Y:S01]  /*f540*/  FMUL.FTZ R90, R90, R0 ;  /* 0x000000005a5a7220 */ /* 0x000fe20000410000 */
[----:B------:R-:W-:Y:S01]  /*f550*/  F2FP.BF16.F32.PACK_AB R129, R129, R6 ;  /* 0x000000068181723e */ /* 0x000fe200000010ff */
        /* <DEDUP_REMOVED lines=16> */
[----:B0-----:R-:W-:Y:S01]  /*f660*/  FADD.FTZ R6, R52, R26 ;  /* 0x0000001a34067221 */ /* 0x001fe20000010000 */
[----:B------:R-:W-:Y:S01]  /*f670*/  F2FP.BF16.F32.PACK_AB R140, R29, R140 ;  /* 0x0000008c1d8c723e */ /* 0x000fe200000010ff */
[----:B------:R-:W-:Y:S01]  /*f680*/  VIADD R4, R4, 0xffffffff ;  /* 0xffffffff04047836 */ /* 0x000fe20000000000 */
[----:B------:R-:W-:Y:S01]  /*f690*/  F2FP.BF16.F32.PACK_AB R136, R33, R136 ;  /* 0x000000882188723e */ /* 0x000fe200000010ff */
[----:B------:R-:W-:Y:S01]  /*f6a0*/  IMAD.MOV.U32 R19, RZ, RZ, R154 ;  /* 0x000000ffff137224 */ /* 0x000fe200078e009a */
[----:B------:R-:W-:Y:S01]  /*f6b0*/  F2FP.BF16.F32.PACK_AB R132, R37, R132 ;  /* 0x000000842584723e */ /* 0x000fe200000010ff */
[----:B------:R-:W-:Y:S01]  /*f6c0*/  IMAD.MOV.U32 R16, RZ, RZ, R153 ;  /* 0x000000ffff107224 */ /* 0x000fe200078e0099 */
[----:B------:R-:W-:Y:S01]  /*f6d0*/  F2FP.BF16.F32.PACK_AB R134, R40, R134 ;  /* 0x000000862886723e */ /* 0x000fe200000010ff */
[----:B------:R-:W-:Y:S01]  /*f6e0*/  IMAD.MOV.U32 R3, RZ, RZ, R13 ;  /* 0x000000ffff037224 */ /* 0x000fe200078e000d */
[----:B------:R-:W-:Y:S01]  /*f6f0*/  F2FP.BF16.F32.PACK_AB R128, R41, R128 ;  /* 0x000000802980723e */ /* 0x000fe200000010ff */
[----:B------:R-:W-:Y:S01]  /*f700*/  IMAD.MOV.U32 R0, RZ, RZ, R24 ;  /* 0x000000ffff007224 */ /* 0x000fe200078e0018 */
        /* <DEDUP_REMOVED lines=16> */
[----:B------:R-:W-:Y:S01]  /*f810*/  F2FP.BF16.F32.PACK_AB R123, R52, R123 ;  /* 0x0000007b347b723e */ /* 0x000fe200000010ff */
[----:B------:R-:W-:Y:S06]  /*f820*/  @P2 BRA `(.L_x_1253) ;  /* 0xffffffd000342947 */ /* 0x000fec000383ffff */
[----:B------:R-:W-:Y:S02]  /*f830*/  IMAD.MOV.U32 R0, RZ, RZ, R24 ;  /* 0x000000ffff007224 */ /* 0x000fe400078e0018 */
[----:B------:R-:W-:Y:S02]  /*f840*/  IMAD.MOV.U32 R3, RZ, RZ, R13 ;  /* 0x000000ffff037224 */ /* 0x000fe400078e000d */
[----:B------:R-:W-:Y:S02]  /*f850*/  IMAD.MOV.U32 R16, RZ, RZ, R153 ;  /* 0x000000ffff107224 */ /* 0x000fe400078e0099 */
[----:B------:R-:W-:-:S07]  /*f860*/  IMAD.MOV.U32 R19, RZ, RZ, R154 ;  /* 0x000000ffff137224 */ /* 0x000fce00078e009a */
.L_x_1235:
[----:B------:R-:W2:Y:S01]  /*f870*/  LDL R21, [R1+0x20] ;  /* 0x0000200001157983 */ /* 0x000ea20000100800 */
[----:B------:R-:W0:Y:S03]  /*f880*/  LDC R24, c[0x0][0x9e4] ;  /* 0x00027900ff187b82 */ /* 0x000e260000000800 */
[----:B------:R-:W2:Y:S04]  /*f890*/  LDL R13, [R1+0x1c] ;  /* 0x00001c00010d7983 */ /* 0x000ea80000100800 */
[----:B------:R-:W3:Y:S01]  /*f8a0*/  LDL.LU R20, [R1+0x4] ;  /* 0x0000040001147983 */ /* 0x000ee20000300800 */
[----:B0-----:R-:W-:Y:S02]  /*f8b0*/  ISETP.GE.AND P5, PT, R24, 0x1, PT ;  /* 0x000000011800780c */ /* 0x001fe40003fa6270 */
[----:B--2---:R-:W-:-:S05]  /*f8c0*/  IADD3 R13, R13, 0xc0, -R21 ;  /* 0x000000c00d0d7810 */ /* 0x004fca0007ffe815 */
[----:B---3--:R-:W-:-:S04]  /*f8d0*/  IMAD R13, R20, 0xc0, R13 ;  /* 0x000000c0140d7824 */ /* 0x008fc800078e020d */
[----:B------:R-:W-:Y:S02]  /*f8e0*/  IMAD.IADD R12, R13, 0x1, -R12 ;  /* 0x000000010d0c7824 */ /* 0x000fe400078e0a0c */
[----:B------:R-:W-:Y:S05]  /*f8f0*/  @!P5 BRA `(.L_x_1254) ;  /* 0x000000000044d947 */ /* 0x000fea0003800000 */
        /* <DEDUP_REMOVED lines=10> */
.L_x_1256:
[----:B------:R-:W-:-:S13]  /*f9a0*/  ISETP.NE.AND P2, PT, R24, 0x1, PT ;  /* 0x000000011800780c */ /* 0x000fda0003f45270 */
[----:B------:R-:W0:Y:S02]  /*f9b0*/  @P2 LDC.64 R20, c[0x0][0x9e8] ;  /* 0x00027a00ff142b82 */ /* 0x000e240000000a00 */
[----:B0-----:R-:W-:-:S05]  /*f9c0*/  @P2 IMAD.HI.U32 R20, R13, R20, RZ ;  /* 0x000000140d142227 */ /* 0x001fca00078e00ff */
[----:B------:R-:W-:-:S07]  /*f9d0*/  @P2 SHF.R.U32.HI R13, RZ, R21, R20 ;  /* 0x00000015ff0d2219 */ /* 0x000fce0000011614 */
.L_x_1257:
[----:B------:R-:W-:Y:S05]  /*f9e0*/  BSYNC B0 ;  /* 0x0000000000007941 */ /* 0x000fea0003800000 */
.L_x_1255:
[----:B------:R-:W-:-:S05]  /*f9f0*/  IMAD R13, R13, R24, RZ ;  /* 0x000000180d0d7224 */ /* 0x000fca00078e02ff */
[----:B------:R-:W-:-:S07]  /*fa00*/  VIMNMX R12, R12, R13, !PT ;  /* 0x0000000d0c0c7248 */ /* 0x000fce0007fe0100 */
.L_x_1254:
[----:B------:R-:W2:Y:S01]  /*fa10*/  LDL R20, [R1+0x24] ;  /* 0x0000240001147983 */ /* 0x000ea20000100800 */
[----:B------:R-:W-:-:S05]  /*fa20*/  VIADD R12, R12, 0x7f ;  /* 0x0000007f0c0c7836 */ /* 0x000fca0000000000 */
[----:B------:R-:W-:-:S04]  /*fa30*/  SHF.R.S32.HI R13, RZ, 0x1f, R12 ;  /* 0x0000001fff0d7819 */ /* 0x000fc8000001140c */
[----:B------:R-:W-:-:S04]  /*fa40*/  LEA.HI R13, R13, R12, RZ, 0x7 ;  /* 0x0000000c0d0d7211 */ /* 0x000fc800078f38ff */
[----:B------:R-:W-:-:S04]  /*fa50*/  SHF.R.S32.HI R13, RZ, 0x7, R13 ;  /* 0x00000007ff0d7819 */ /* 0x000fc8000001140d */
[----:B--2---:R-:W-:-:S04]  /*fa60*/  VIMNMX R153, R20, R13, !PT ;  /* 0x0000000d14997248 */ /* 0x004fc80007fe0100 */
[----:B------:R-:W-:-:S13]  /*fa70*/  ISETP.GE.AND P2, PT, R4, R153, PT ;  /* 0x000000990400720c */ /* 0x000fda0003f46270 */
[----:B------:R-:W-:Y:S05]  /*fa80*/  @!P2 BRA `(.L_x_1258) ;  /* 0x0000001c00bca947 */ /* 0x000fea0003800000 */
[----:B------:R-:W-:Y:S02]  /*fa90*/  IMAD.MOV.U32 R21, RZ, RZ, R0 ;  /* 0x000000ffff157224 */ /* 0x000fe400078e0000 */
[----:B------:R-:W-:Y:S02]  /*faa0*/  IMAD.MOV.U32 R20, RZ, RZ, R3 ;  /* 0x000000ffff147224 */ /* 0x000fe400078e0003 */
[----:B------:R-:W-:Y:S02]  /*fab0*/  IMAD.MOV.U32 R12, RZ, RZ, R19 ;  /* 0x000000ffff0c7224 */ /* 0x000fe400078e0013 */
[----:B------:R-:W-:-:S07]  /*fac0*/  IMAD.MOV.U32 R23, RZ, RZ, R16 ;  /* 0x000000ffff177224 */ /* 0x000fce00078e0010 */
.L_x_1268:
        /* <DEDUP_REMOVED lines=11> */
.L_x_1260:
[----:B------:R-:W-:Y:S01]  /*fb80*/  IMAD R0, R16, 0x8, R2 ;  /* 0x0000000810007824 */ /* 0x000fe200078e0202 */
[----:B------:R-:W-:-:S04]  /*fb90*/  SHF.L.U32 R3, R19, 0x1f, RZ ;  /* 0x0000001f13037819 */ /* 0x000fc800000006ff */
[----:B------:R0:W1:Y:S01]  /*fba0*/  SYNCS.PHASECHK.TRANS64.TRYWAIT P3, [R0+URZ+0x16830], R3 ;  /* 0x01683003000075a7 */ /* 0x000062000806017f */
[----:B------:R-:W-:Y:S05]  /*fbb0*/  @!P0 BRA `(.L_x_1261) ;  /* 0x0000000000048947 */ /* 0x000fea0003800000 */
[----:B------:R-:W-:Y:S01]  /*fbc0*/  BPT.TRAP 0x1 ;  /* 0x000000040000795c */ /* 0x000fe20000300000 */
.L_x_1261:
[----:B------:R-:W-:Y:S04]  /*fbd0*/  BSSY B0, `(.L_x_1259) ;  /* 0x0000004000007945 */ /* 0x000fe80003800000 */
[----:B-1----:R-:W-:Y:S05]  /*fbe0*/  @P3 BRA `(.L_x_1262) ;  /* 0x0000000000083947 */ /* 0x002fea0003800000 */
[----:B------:R-:W1:Y:S02]  /*fbf0*/  SYNCS.PHASECHK.TRANS64.TRYWAIT P3, [R0+URZ+0x16830], R3 ;  /* 0x01683003000075a7 */ /* 0x000e64000806017f */
[----:B-1----:R-:W-:Y:S05]  /*fc00*/  @!P3 BRA `(.L_x_1263) ;  /* 0x000000d000d8b947 */ /* 0x002fea0003800000 */
.L_x_1262:
[----:B------:R-:W-:Y:S05]  /*fc10*/  BSYNC B0 ;  /* 0x0000000000007941 */ /* 0x000fea0003800000 */
.L_x_1259:
[----:B01----:R-:W2:Y:S01]  /*fc20*/  LDL R3, [R1+0x14] ;  /* 0x0000140001037983 */ /* 0x003ea20000100800 */
[----:B------:R-:W0:Y:S01]  /*fc30*/  S2R R0, SR_TID.X ;  /* 0x0000000000007919 */ /* 0x000e220000002100 */
[----:B------:R-:W-:Y:S05]  /*fc40*/  WARPSYNC.ALL ;  /* 0x0000000000007948 */ /* 0x000fea0003800000 */
[----:B------:R-:W-:Y:S01]  /*fc50*/  IMAD.MOV.U32 R25, RZ, RZ, 0x40000040 ;  /* 0x40000040ff197424 */ /* 0x000fe200078e00ff */
[----:B0-----:R-:W-:-:S05]  /*fc60*/  SHF.R.U32.HI R0, RZ, 0x7, R0 ;  /* 0x00000007ff007819 */ /* 0x001fca0000011600 */
[----:B------:R-:W-:Y:S01]  /*fc70*/  VIADD R0, R0, 0x8 ;  /* 0x0000000800007836 */ /* 0x000fe20000000000 */
[----:B------:R-:W-:Y:S01]  /*fc80*/  R2UR UR8, R8 ;  /* 0x00000000080872ca */ /* 0x000fe200000e0000 */
[----:B------:R-:W-:Y:S01]  /*fc90*/  IMAD.MOV.U32 R27, RZ, RZ, 0x40000040 ;  /* 0x40000040ff1b7424 */ /* 0x000fe200078e00ff */
[----:B------:R-:W-:Y:S01]  /*fca0*/  R2UR UR9, R9 ;  /* 0x00000000090972ca */ /* 0x000fe200000e0000 */
[----:B------:R-:W-:Y:S01]  /*fcb0*/  IMAD.MOV.U32 R29, RZ, RZ, 0x40000040 ;  /* 0x40000040ff1d7424 */ /* 0x000fe200078e00ff */
[----:B------:R-:W-:Y:S02]  /*fcc0*/  R2UR UR11, R25 ;  /* 0x00000000190b72ca */ /* 0x000fe400000e0000 */
[----:B------:R-:W-:Y:S02]  /*fcd0*/  R2UR UR15, R27 ;  /* 0x000000001b0f72ca */ /* 0x000fe400000e0000 */
[----:B------:R-:W-:Y:S02]  /*fce0*/  R2UR UR19, R29 ;  /* 0x000000001d1372ca */ /* 0x000fe400000e0000 */
[----:B------:R-:W-:-:S02]  /*fcf0*/  R2UR UR23, R25 ;  /* 0x00000000191772ca */ /* 0x000fc400000e0000 */
[----:B------:R-:W-:Y:S02]  /*fd00*/  R2UR UR12, R156 ;  /* 0x000000009c0c72ca */ /* 0x000fe400000e0000 */
[----:B------:R-:W-:Y:S01]  /*fd10*/  R2UR UR13, R157 ;  /* 0x000000009d0d72ca */ /* 0x000fe200000e0000 */
[----:B------:R0:W-:Y:S01]  /*fd20*/  BAR.SYNC.DEFER_BLOCKING R0, 0x100 ;  /* 0x000400000000751d */ /* 0x0001e20000010000 */
[----:B------:R-:W-:Y:S02]  /*fd30*/  R2UR UR16, R14 ;  /* 0x000000000e1072ca */ /* 0x000fe400000e0000 */
[----:B------:R-:W-:Y:S01]  /*fd40*/  R2UR UR17, R15 ;  /* 0x000000000f1172ca */ /* 0x000fe200000e0000 */
[----:B--2---:R-:W-:-:S04]  /*fd50*/  IMAD R24, R16, 0x400, R3 ;  /* 0x0000040010187824 */ /* 0x004fc800078e0203 */
[C---:B------:R-:W-:Y:S01]  /*fd60*/  VIADD R26, R24.reuse, 0x2 ;  /* 0x00000002181a7836 */ /* 0x040fe20000000000 */
[C---:B------:R-:W-:Y:S01]  /*fd70*/  R2UR UR10, R24.reuse ;  /* 0x00000000180a72ca */ /* 0x040fe200000e0000 */
[C---:B------:R-:W-:Y:S02]  /*fd80*/  VIADD R28, R24.reuse, 0x4 ;  /* 0x00000004181c7836 */ /* 0x040fe40000000000 */
[----:B------:R-:W-:Y:S01]  /*fd90*/  VIADD R24, R24, 0x6 ;  /* 0x0000000618187836 */ /* 0x000fe20000000000 */
[----:B------:R-:W-:Y:S02]  /*fda0*/  R2UR UR14, R26 ;  /* 0x000000001a0e72ca */ /* 0x000fe400000e0000 */
[----:B------:R-:W-:Y:S02]  /*fdb0*/  R2UR UR18, R28 ;  /* 0x000000001c1272ca */ /* 0x000fe400000e0000 */
[----:B------:R-:W-:Y:S02]  /*fdc0*/  R2UR UR22, R24 ;  /* 0x00000000181672ca */ /* 0x000fe400000e0000 */
[----:B------:R-:W-:-:S06]  /*fdd0*/  WARPGROUP.ARRIVE ;  /* 0x00000000000079c5 */ /* 0x000fcc0000000000 */
[----:B------:R-:W-:Y:S03]  /*fde0*/  HGMMA.64x128x16.F32.BF16 R24, gdesc[UR8], RZ, !UPT, gsb0 ;  /* 0x01e00000081879f0 */ /* 0x000fe6000c0018ff */
[----:B------:R-:W-:Y:S02]  /*fdf0*/  WARPGROUP.DEPBAR.LE gsb0, 0x0 ;  /* 0x00008000000079c5 */ /* 0x000fe40000010000 */
[----:B------:R-:W-:-:S07]  /*fe00*/  WARPGROUP.ARRIVE ;  /* 0x00000000000079c5 */ /* 0x000fce0000000000 */
        /* <DEDUP_REMOVED lines=13> */
.L_x_1265:
[----:B------:R-:W-:Y:S01]  /*fee0*/  SHF.L.U32 R0, R12, 0x1f, RZ ;  /* 0x0000001f0c007819 */ /* 0x000fe200000006ff */
[----:B------:R-:W-:-:S04]  /*fef0*/  IMAD R3, R23, 0x8, R2 ;  /* 0x0000000817037824 */ /* 0x000fc800078e0202 */
[----:B------:R0:W1:Y:S01]  /*ff00*/  SYNCS.PHASECHK.TRANS64.TRYWAIT P2, [R3+URZ+0x16850], R0 ;  /* 0x01685000030075a7 */ /* 0x000062000804017f */
[----:B------:R-:W-:Y:S05]  /*ff10*/  @!P0 BRA `(.L_x_1266) ;  /* 0x0000000000048947 */ /* 0x000fea0003800000 */
[----:B------:R-:W-:Y:S01]  /*ff20*/  BPT.TRAP 0x1 ;  /* 0x000000040000795c */ /* 0x000fe20000300000 */
.L_x_1266:
[----:B-1----:R-:W-:Y:S05]  /*ff30*/  @P2 BRA `(.L_x_1264) ;  /* 0x0000000000082947 */ /* 0x002fea0003800000 */
[----:B------:R-:W1:Y:S02]  /*ff40*/  SYNCS.PHASECHK.TRANS64.TRYWAIT P2, [R3+URZ+0x16850], R0 ;  /* 0x01685000030075a7 */ /* 0x000e64000804017f */
[----:B-1----:R-:W-:Y:S05]  /*ff50*/  @!P2 BRA `(.L_x_1267) ;  /* 0x000000d00018a947 */ /* 0x002fea0003800000 */
.L_x_1264:
[----:B------:R-:W2:Y:S01]  /*ff60*/  S2R R154, SR_TID.X ;  /* 0x00000000009a7919 */ /* 0x000ea20000002100 */
[----:B------:R-:W-:Y:S01]  /*ff70*/  VIADD R12, R2, 0x400 ;  /* 0x00000400020c7836 */ /* 0x000fe20000000000 */
[----:B------:R-:W-:Y:S05]  /*ff80*/  WARPSYNC.ALL ;  /* 0x0000000000007948 */ /* 0x000fea0003800000 */
[----:B------:R-:W-:-:S04]  /*ff90*/  SHF.R.U32.HI R12, RZ, 0x4, R12 ;  /* 0x00000004ff0c7819 */ /* 0x000fc8000001160c */
[----:B------:R-:W-:Y:S02]  /*ffa0*/  LOP3.LUT R12, R12, 0x3fff, RZ, 0xc0, !PT ;  /* 0x00003fff0c0c7812 */ /* 0x000fe400078ec0ff */
[----:B--2---:R-:W-:Y:S02]  /*ffb0*/  SHF.R.U32.HI R152, RZ, 0x7, R154 ;  /* 0x00000007ff987819 */ /* 0x004fe4000001169a */
[----:B------:R-:W-:-:S03]  /*ffc0*/  ISETP.GE.U32.AND P2, PT, R154, 0x180, PT ;  /* 0x000001809a00780c */ /* 0x000fc60003f46070 */
[----:B------:R-:W-:-:S05]  /*ffd0*/  VIADD R152, R152, 0x9 ;  /* 0x0000000998987836 */ /* 0x000fca0000000000 */
[----:B------:R-:W-:Y:S01]  /*ffe0*/  SEL R152, R152, 0x9, !P2 ;  /* 0x0000000998987807 */ /* 0x000fe20005000000 */
[C---:B------:R-:W-:Y:S01]  /*fff0*/  IMAD R12, R23.reuse, 0x400, R12 ;  /* 0x00000400170c7824 */ /* 0x040fe200078e020c */
[----:B------:R-:W-:Y:S01]  /*10000*/  WARPGROUP.ARRIVE ;  /* 0x00000000000079c5 */ /* 0x000fe20000000000 */
[----:B------:R-:W-:Y:S01]  /*10010*/  IMAD.MOV.U32 R13, RZ, RZ, 0x40000040 ;  /* 0x40000040ff0d7424 */ /* 0x000fe200078e00ff */
[----:B01----:R-:W-:Y:S01]  /*10020*/  FMNMX.FTZ R0, R24, R20, !PT ;  /* 0x0000001418007209 */ /* 0x003fe20007810000 */
[----:B------:R-:W-:Y:S01]  /*10030*/  UMOV UR41, UR6 ;  /* 0x0000000600297c82 */ /* 0x000fe20008000000 */
[----:B------:R-:W-:Y:S01]  /*10040*/  R2UR UR10, R12 ;  /* 0x000000000c0a72ca */ /* 0x000fe200000e0000 */
[----:B------:R-:W-:Y:S01]  /*10050*/  @!P1 IMAD R23, R23, 0x8, R2 ;  /* 0x0000000817179824 */ /* 0x000fe200078e0202 */
[----:B------:R-:W-:Y:S02]  /*10060*/  R2UR UR11, R13 ;  /* 0x000000000d0b72ca */ /* 0x000fe400000e0000 */
[----:B------:R-:W-:Y:S01]  /*10070*/  FMNMX.FTZ R0, R25, R0, !PT ;  /* 0x0000000019007209 */ /* 0x000fe20007810000 */
[----:B------:R-:W-:Y:S01]  /*10080*/  @!P1 VIADD R23, R23, 0x16860 ;  /* 0x0001686017179836 */ /* 0x000fe20000000000 */
[C---:B------:R-:W-:Y:S01]  /*10090*/  ISETP.GT.AND P2, PT, R4.reuse, R153, PT ;  /* 0x000000990400720c */ /* 0x040fe20003f44270 */
[----:B------:R-:W-:Y:S01]  /*100a0*/  VIADD R4, R4, 0xffffffff ;  /* 0xffffffff04047836 */ /* 0x000fe20000000000 */
[----:B------:R-:W-:-:S02]  /*100b0*/  FMNMX.FTZ R0, R28, R0, !PT ;  /* 0x000000001c007209 */ /* 0x000fc40007810000 */
[----:B------:R-:W-:Y:S02]  /*100c0*/  @!P1 PRMT R23, RZ, 0x654, R23 ;  /* 0x00000654ff179816 */ /* 0x000fe40000000017 */
[----:B------:R-:W-:-:S03]  /*100d0*/  FMNMX.FTZ R0, R29, R0, !PT ;  /* 0x000000001d007209 */ /* 0x000fc60007810000 */
[----:B------:R-:W-:Y:S01]  /*100e0*/  HGMMA.64x64x16.F32.BF16 R88, R148, gdesc[UR8].tnspB, R88, gsb0 ;  /* 0x40e0000894587df0 */ /* 0x000fe20008001858 */
        /* <DEDUP_REMOVED lines=21> */
[----:B------:R-:W-:Y:S01]  /*10240*/  VIADD R148, R12, 0x80 ;  /* 0x000000800c947836 */ /* 0x000fe20000000000 */
[----:B------:R-:W-:Y:S01]  /*10250*/  WARPGROUP.ARRIVE ;  /* 0x00000000000079c5 */ /* 0x000fe20000000000 */
[----:B------:R-:W-:Y:S01]  /*10260*/  IMAD.MOV.U32 R149, RZ, RZ, 0x40000040 ;  /* 0x40000040ff957424 */ /* 0x000fe200078e00ff */
[----:B------:R-:W-:Y:S02]  /*10270*/  FMNMX.FTZ R0, R72, R0, !PT ;  /* 0x0000000048007209 */ /* 0x000fe40007810000 */
[----:B------:R-:W-:Y:S02]  /*10280*/  R2UR UR10, R148 ;  /* 0x00000000940a72ca */ /* 0x000fe400000e0000 */
[----:B------:R-:W-:-:S02]  /*10290*/  R2UR UR11, R149 ;  /* 0x00000000950b72ca */ /* 0x000fc400000e0000 */
[----:B------:R-:W-:-:S04]  /*102a0*/  FMNMX.FTZ R0, R73, R0, !PT ;  /* 0x0000000049007209 */ /* 0x000fc80007810000 */
[----:B------:R-:W-:-:S04]  /*102b0*/  FMNMX.FTZ R0, R76, R0, !PT ;  /* 0x000000004c007209 */ /* 0x000fc80007810000 */
[----:B------:R-:W-:-:S03]  /*102c0*/  FMNMX.FTZ R0, R77, R0, !PT ;  /* 0x000000004d007209 */ /* 0x000fc60007810000 */
[----:B------:R-:W-:Y:S01]  /*102d0*/  HGMMA.64x64x16.F32.BF16 R88, R144, gdesc[UR8].tnspB, R88, gsb0 ;  /* 0x40e0000890587df0 */ /* 0x000fe20008001858 */
[----:B------:R-:W-:-:S04]  /*102e0*/  FMNMX.FTZ R0, R80, R0, !PT ;  /* 0x0000000050007209 */ /* 0x000fc80007810000 */
[----:B------:R-:W-:-:S04]  /*102f0*/  FMNMX.FTZ R0, R81, R0, !PT ;  /* 0x0000000051007209 */ /* 0x000fc80007810000 */
[----:B------:R-:W-:-:S04]  /*10300*/  FMNMX.FTZ R0, R84, R0, !PT ;  /* 0x0000000054007209 */ /* 0x000fc80007810000 */
[----:B------:R-:W-:-:S05]  /*10310*/  FMNMX.FTZ R3, R85, R0, !PT ;  /* 0x0000000055037209 */ /* 0x000fca0007810000 */
[----:B------:R-:W0:Y:S02]  /*10320*/  SHFL.BFLY PT, R0, R3, 0x2, 0x1f ;  /* 0x0c401f0003007f89 */ /* 0x000e2400000e0000 */
[----:B0-----:R-:W-:-:S05]  /*10330*/  FMNMX.FTZ R3, R3, R0, !PT ;  /* 0x0000000003037209 */ /* 0x001fca0007810000 */
[----:B------:R-:W0:Y:S02]  /*10340*/  SHFL.BFLY PT, R0, R3, 0x1, 0x1f ;  /* 0x0c201f0003007f89 */ /* 0x000e2400000e0000 */
[----:B0-----:R-:W-:Y:S02]  /*10350*/  FMNMX.FTZ R3, R3, R0, !PT ;  /* 0x0000000003037209 */ /* 0x001fe40007810000 */
[----:B------:R-:W-:-:S03]  /*10360*/  FMNMX.FTZ R0, R26, R21, !PT ;  /* 0x000000151a007209 */ /* 0x000fc60007810000 */
[----:B------:R-:W-:Y:S01]  /*10370*/  FADD.FTZ R13, -R3, R20 ;  /* 0x00000014030d7221 */ /* 0x000fe20000010100 */
[----:B------:R-:W-:Y:S01]  /*10380*/  FMNMX.FTZ R0, R27, R0, !PT ;  /* 0x000000001b007209 */ /* 0x000fe20007810000 */
[----:B------:R-:W-:Y:S02]  /*10390*/  WARPGROUP.DEPBAR.LE gsb0, 0x0 ;  /* 0x00008000000079c5 */ /* 0x000fe40000010000 */
[----:B------:R-:W-:Y:S01]  /*103a0*/  VIADD R144, R12, 0x100 ;  /* 0x000001000c907836 */ /* 0x000fe20000000000 */
[----:B------:R-:W-:Y:S01]  /*103b0*/  WARPGROUP.ARRIVE ;  /* 0x00000000000079c5 */ /* 0x000fe20000000000 */
[----:B------:R-:W-:Y:S01]  /*103c0*/  IMAD.MOV.U32 R145, RZ, RZ, 0x40000040 ;  /* 0x40000040ff917424 */ /* 0x000fe200078e00ff */
[----:B------:R-:W-:Y:S01]  /*103d0*/  FMNMX.FTZ R0, R30, R0, !PT ;  /* 0x000000001e007209 */ /* 0x000fe20007810000 */
[----:B------:R-:W-:Y:S01]  /*103e0*/  FMUL.FTZ R20, R3, UR41 ;  /* 0x0000002903147c20 */ /* 0x000fe20008410000 */
[----:B------:R-:W-:Y:S01]  /*103f0*/  R2UR UR10, R144 ;  /* 0x00000000900a72ca */ /* 0x000fe200000e0000 */
[----:B------:R-:W-:Y:S01]  /*10400*/  FMUL.FTZ R13, R13, UR41 ;  /* 0x000000290d0d7c20 */ /* 0x000fe20008410000 */
[----:B------:R-:W-:Y:S01]  /*10410*/  R2UR UR11, R145 ;  /* 0x00000000910b72ca */ /* 0x000fe200000e0000 */
[--C-:B------:R-:W-:Y:S01]  /*10420*/  FFMA.FTZ R145, R24, UR41, -R20.reuse ;  /* 0x0000002918917c23 */ /* 0x100fe20008010814 */
[----:B------:R-:W-:Y:S01]  /*10430*/  FMNMX.FTZ R0, R31, R0, !PT ;  /* 0x000000001f007209 */ /* 0x000fe20007810000 */
[----:B------:R-:W-:Y:S01]  /*10440*/  FFMA.FTZ R148, R25, UR41, -R20 ;  /* 0x0000002919947c23 */ /* 0x000fe20008010814 */
[----:B------:R-:W-:-:S02]  /*10450*/  VIADD R24, R12, 0x200 ;  /* 0x000002000c187836 */ /* 0x000fc40000000000 */
[--C-:B------:R-:W-:Y:S01]  /*10460*/  FFMA.FTZ R150, R28, UR41, -R20.reuse ;  /* 0x000000291c967c23 */ /* 0x100fe20008010814 */
[----:B------:R-:W-:Y:S01]  /*10470*/  FMNMX.FTZ R0, R34, R0, !PT ;  /* 0x0000000022007209 */ /* 0x000fe20007810000 */
[----:B------:R-:W-:Y:S02]  /*10480*/  IMAD.MOV.U32 R25, RZ, RZ, 0x40000040 ;  /* 0x40000040ff197424 */ /* 0x000fe400078e00ff */
[--C-:B------:R-:W-:Y:S01]  /*10490*/  FFMA.FTZ R28, R45, UR41, -R20.reuse ;  /* 0x000000292d1c7c23 */ /* 0x100fe20008010814 */
[--C-:B------:R-:W-:Y:S01]  /*104a0*/  FFMA.FTZ R144, R33, UR41, -R20.reuse ;  /* 0x0000002921907c23 */ /* 0x100fe20008010814 */
[----:B------:R-:W-:Y:S01]  /*104b0*/  FMNMX.FTZ R0, R35, R0, !PT ;  /* 0x0000000023007209 */ /* 0x000fe20007810000 */
[--C-:B------:R-:W-:Y:S01]  /*104c0*/  FFMA.FTZ R146, R37, UR41, -R20.reuse ;  /* 0x0000002925927c23 */ /* 0x100fe20008010814 */
[--C-:B------:R-:W-:Y:S01]  /*104d0*/  FFMA.FTZ R37, R61, UR41, -R20.reuse ;  /* 0x000000293d257c23 */ /* 0x100fe20008010814 */
[----:B------:R-:W-:Y:S01]  /*104e0*/  HGMMA.64x64x16.F32.BF16 R88, R140, gdesc[UR8].tnspB, R88, gsb0 ;  /* 0x40e000088c587df0 */ /* 0x000fe20008001858 */
[----:B------:R-:W-:Y:S01]  /*104f0*/  FMNMX.FTZ R0, R38, R0, !PT ;  /* 0x0000000026007209 */ /* 0x000fe20007810000 */
[--C-:B------:R-:W-:Y:S01]  /*10500*/  FFMA.FTZ R33, R64, UR41, -R20.reuse ;  /* 0x0000002940217c23 */ /* 0x100fe20008010814 */
[----:B------:R-:W-:Y:S01]  /*10510*/  FFMA.FTZ R84, R84, UR41, -R20 ;  /* 0x0000002954547c23 */ /* 0x000fe20008010814 */
[----:B------:R-:W-:Y:S01]  /*10520*/  MUFU.EX2 R13, R13 ;  /* 0x0000000d000d7308 */ /* 0x000fe20000000800 */
[----:B------:R-:W-:-:S04]  /*10530*/  FMNMX.FTZ R0, R39, R0, !PT ;  /* 0x0000000027007209 */ /* 0x000fc80007810000 */
[----:B------:R-:W-:-:S03]  /*10540*/  FMNMX.FTZ R0, R42, R0, !PT ;  /* 0x000000002a007209 */ /* 0x000fc60007810000 */
[----:B------:R-:W0:Y:S01]  /*10550*/  MUFU.EX2 R145, R145 ;  /* 0x0000009100917308 */ /* 0x000e220000000800 */
[----:B------:R-:W-:-:S04]  /*10560*/  FMNMX.FTZ R0, R43, R0, !PT ;  /* 0x000000002b007209 */ /* 0x000fc80007810000 */
[----:B------:R-:W-:-:S03]  /*10570*/  FMNMX.FTZ R0, R46, R0, !PT ;  /* 0x000000002e007209 */ /* 0x000fc60007810000 */
[----:B------:R-:W1:Y:S01]  /*10580*/  MUFU.EX2 R148, R148 ;  /* 0x0000009400947308 */ /* 0x000e620000000800 */
[----:B------:R-:W-:-:S04]  /*10590*/  FMNMX.FTZ R0, R47, R0, !PT ;  /* 0x000000002f007209 */ /* 0x000fc80007810000 */
[----:B------:R-:W-:-:S03]  /*105a0*/  FMNMX.FTZ R0, R50, R0, !PT ;  /* 0x0000000032007209 */ /* 0x000fc60007810000 */
[----:B------:R-:W2:Y:S01]  /*105b0*/  MUFU.EX2 R150, R150 ;  /* 0x0000009600967308 */ /* 0x000ea20000000800 */
[----:B------:R-:W-:Y:S01]  /*105c0*/  FMNMX.FTZ R0, R51, R0, !PT ;  /* 0x0000000033007209 */ /* 0x000fe20007810000 */
[----:B0-----:R-:W-:-:S03]  /*105d0*/  FFMA.FTZ R7, R13, R7, R145 ;  /* 0x000000070d077223 */ /* 0x001fc60000010091 */
[----:B------:R-:W-:-:S03]  /*105e0*/  FMNMX.FTZ R0, R54, R0, !PT ;  /* 0x0000000036007209 */ /* 0x000fc60007810000 */
[----:B------:R-:W-:Y:S01]  /*105f0*/  MUFU.EX2 R144, R144 ;  /* 0x0000009000907308 */ /* 0x000fe20000000800 */
[----:B------:R-:W-:Y:S01]  /*10600*/  FMNMX.FTZ R0, R55, R0, !PT ;  /* 0x0000000037007209 */ /* 0x000fe20007810000 */
[C---:B-1----:R-:W-:Y:S01]  /*10610*/  FADD.FTZ R7, R148.reuse, R7 ;  /* 0x0000000794077221 */ /* 0x042fe20000010000 */
[----:B------:R-:W-:Y:S02]  /*10620*/  F2FP.BF16.F32.PACK_AB R148, R148, R145 ;  /* 0x000000919494723e */ /* 0x000fe400000010ff */
        /* <DEDUP_REMOVED lines=12> */
[----:B------:R-:W-:-:S04]  /*106f0*/  FMNMX.FTZ R0, R74, R0, !PT ;  /* 0x000000004a007209 */ /* 0x000fc80007810000 */
[----:B------:R-:W-:Y:S01]  /*10700*/  FMNMX.FTZ R0, R75, R0, !PT ;  /* 0x000000004b007209 */ /* 0x000fe20007810000 */
[----:B------:R-:W-:Y:S02]  /*10710*/  WARPGROUP.DEPBAR.LE gsb0, 0x0 ;  /* 0x00008000000079c5 */ /* 0x000fe40000010000 */
[----:B------:R-:W-:Y:S01]  /*10720*/  VIADD R140, R12, 0x180 ;  /* 0x000001800c8c7836 */ /* 0x000fe20000000000 */
[----:B------:R-:W-:Y:S01]  /*10730*/  WARPGROUP.ARRIVE ;  /* 0x00000000000079c5 */ /* 0x000fe20000000000 */
[----:B------:R-:W-:Y:S01]  /*10740*/  IMAD.MOV.U32 R141, RZ, RZ, 0x40000040 ;  /* 0x40000040ff8d7424 */ /* 0x000fe200078e00ff */
[----:B------:R-:W-:Y:S01]  /*10750*/  FMNMX.FTZ R0, R78, R0, !PT ;  /* 0x000000004e007209 */ /* 0x000fe20007810000 */
[--C-:B------:R-:W-:Y:S01]  /*10760*/  FFMA.FTZ R143, R32, UR41, -R20.reuse ;  /* 0x00000029208f7c23 */ /* 0x100fe20008010814 */
[----:B------:R-:W-:Y:S01]  /*10770*/  R2UR UR10, R140 ;  /* 0x000000008c0a72ca */ /* 0x000fe200000e0000 */
[--C-:B------:R-:W-:Y:S01]  /*10780*/  FFMA.FTZ R32, R53, UR41, -R20.reuse ;  /* 0x0000002935207c23 */ /* 0x100fe20008010814 */
[----:B------:R-:W-:Y:S01]  /*10790*/  R2UR UR11, R141 ;  /* 0x000000008d0b72ca */ /* 0x000fe200000e0000 */
        /* <DEDUP_REMOVED lines=9> */
[----:B------:R-:W-:-:S03]  /*10830*/  FMNMX.FTZ R0, R83, R0, !PT ;  /* 0x0000000053007209 */ /* 0x000fc60007810000 */
[----:B------:R-:W-:Y:S01]  /*10840*/  HGMMA.64x64x16.F32.BF16 R88, R136, gdesc[UR8].tnspB, R88, gsb0 ;  /* 0x40e0000888587df0 */ /* 0x000fe20008001858 */
[----:B------:R-:W-:Y:S01]  /*10850*/  R2UR UR10, R24 ;  /* 0x00000000180a72ca */ /* 0x000fe200000e0000 */
[----:B------:R-:W-:Y:S01]  /*10860*/  VIADD R24, R12, 0x280 ;  /* 0x000002800c187836 */ /* 0x000fe20000000000 */
[----:B------:R-:W-:Y:S01]  /*10870*/  R2UR UR11, R25 ;  /* 0x00000000190b72ca */ /* 0x000fe200000e0000 */
[----:B------:R-:W-:Y:S01]  /*10880*/  IMAD.MOV.U32 R25, RZ, RZ, 0x40000040 ;  /* 0x40000040ff197424 */ /* 0x000fe200078e00ff */
[----:B------:R-:W-:Y:S01]  /*10890*/  FMNMX.FTZ R0, R86, R0, !PT ;  /* 0x0000000056007209 */ /* 0x000fe20007810000 */
[----:B------:R-:W-:Y:S03]  /*108a0*/  MUFU.EX2 R141, R141 ;  /* 0x0000008d008d7308 */ /* 0x000fe60000000800 */
[----:B------:R-:W-:-:S05]  /*108b0*/  FMNMX.FTZ R0, R87, R0, !PT ;  /* 0x0000000057007209 */ /* 0x000fca0007810000 */
[----:B------:R-:W0:Y:S01]  /*108c0*/  SHFL.BFLY PT, R45, R0, 0x2, 0x1f ;  /* 0x0c401f00002d7f89 */ /* 0x000e2200000e0000 */
[----:B------:R-:W-:Y:S08]  /*108d0*/  MUFU.EX2 R140, R140 ;  /* 0x0000008c008c7308 */ /* 0x000ff00000000800 */
[----:B------:R-:W-:Y:S08]  /*108e0*/  MUFU.EX2 R142, R142 ;  /* 0x0000008e008e7308 */ /* 0x000ff00000000800 */
[----:B------:R-:W-:Y:S01]  /*108f0*/  MUFU.EX2 R32, R32 ;  /* 0x0000002000207308 */ /* 0x000fe20000000800 */
[----:B0-----:R-:W-:Y:S01]  /*10900*/  FMNMX.FTZ R0, R0, R45, !PT ;  /* 0x0000002d00007209 */ /* 0x001fe20007810000 */
[----:B------:R-:W-:-:S06]  /*10910*/  FFMA.FTZ R45, R76, UR41, -R20 ;  /* 0x000000294c2d7c23 */ /* 0x000fcc0008010814 */
[----:B------:R-:W-:Y:S01]  /*10920*/  MUFU.EX2 R36, R36 ;  /* 0x0000002400247308 */ /* 0x000fe20000000800 */
[----:B------:R-:W0:Y:S07]  /*10930*/  SHFL.BFLY PT, R53, R0, 0x1, 0x1f ;  /* 0x0c201f0000357f89 */ /* 0x000e2e00000e0000 */
[----:B------:R-:W-:Y:S08]  /*10940*/  MUFU.EX2 R41, R41 ;  /* 0x0000002900297308 */ /* 0x000ff00000000800 */
[----:B------:R-:W-:Y:S08]  /*10950*/  MUFU.EX2 R44, R44 ;  /* 0x0000002c002c7308 */ /* 0x000ff00000000800 */
[----:B------:R-:W-:Y:S01]  /*10960*/  MUFU.EX2 R45, R45 ;  /* 0x0000002d002d7308 */ /* 0x000fe20000000800 */
[----:B0-----:R-:W-:-:S07]  /*10970*/  FMNMX.FTZ R0, R0, R53, !PT ;  /* 0x0000003500007209 */ /* 0x001fce0007810000 */
[----:B------:R-:W-:Y:S01]  /*10980*/  MUFU.EX2 R53, R84 ;  /* 0x0000005400357308 */ /* 0x000fe20000000800 */
[----:B------:R-:W-:Y:S02]  /*10990*/  WARPGROUP.DEPBAR.LE gsb0, 0x0 ;  /* 0x00008000000079c5 */ /* 0x000fe40000010000 */
[----:B------:R-:W-:Y:S01]  /*109a0*/  WARPGROUP.ARRIVE ;  /* 0x00000000000079c5 */ /* 0x000fe20000000000 */
[--C-:B------:R-:W-:Y:S01]  /*109b0*/  FFMA.FTZ R137, R29, UR41, -R20.reuse ;  /* 0x000000291d897c23 */ /* 0x100fe20008010814 */
[--C-:B------:R-:W-:Y:S01]  /*109c0*/  FFMA.FTZ R139, R40, UR41, -R20.reuse ;  /* 0x00000029288b7c23 */ /* 0x100fe20008010814 */
[--C-:B------:R-:W-:Y:S01]  /*109d0*/  FFMA.FTZ R136, R48, UR41, -R20.reuse ;  /* 0x0000002930887c23 */ /* 0x100fe20008010814 */
[--C-:B------:R-:W-:Y:S01]  /*109e0*/  FFMA.FTZ R29, R49, UR41, -R20.reuse ;  /* 0x00000029311d7c23 */ /* 0x100fe20008010814 */
[--C-:B------:R-:W-:Y:S01]  /*109f0*/  FFMA.FTZ R138, R52, UR41, -R20.reuse ;  /* 0x00000029348a7c23 */ /* 0x100fe20008010814 */
[----:B------:R-:W-:Y:S01]  /*10a00*/  HGMMA.64x64x16.F32.BF16 R88, R132, gdesc[UR8].tnspB, R88, gsb0 ;  /* 0x40e0000884587df0 */ /* 0x000fe20008001858 */
[----:B------:R-:W-:Y:S01]  /*10a10*/  R2UR UR10, R24 ;  /* 0x00000000180a72ca */ /* 0x000fe200000e0000 */
[--C-:B------:R-:W-:Y:S01]  /*10a20*/  FFMA.FTZ R40, R65, UR41, -R20.reuse ;  /* 0x0000002941287c23 */ /* 0x100fe20008010814 */
[----:B------:R-:W-:Y:S01]  /*10a30*/  R2UR UR11, R25 ;  /* 0x00000000190b72ca */ /* 0x000fe200000e0000 */
[--C-:B------:R-:W-:Y:S01]  /*10a40*/  FFMA.FTZ R24, R72, UR41, -R20.reuse ;  /* 0x0000002948187c23 */ /* 0x100fe20008010814 */
[--C-:B------:R-:W-:Y:S01]  /*10a50*/  FFMA.FTZ R25, R73, UR41, -R20.reuse ;  /* 0x0000002949197c23 */ /* 0x100fe20008010814 */
[--C-:B------:R-:W-:Y:S01]  /*10a60*/  FFMA.FTZ R48, R77, UR41, -R20.reuse ;  /* 0x000000294d307c23 */ /* 0x100fe20008010814 */
[--C-:B------:R-:W-:Y:S01]  /*10a70*/  FFMA.FTZ R49, R80, UR41, -R20.reuse ;  /* 0x0000002950317c23 */ /* 0x100fe20008010814 */
[----:B------:R-:W-:Y:S01]  /*10a80*/  FFMA.FTZ R52, R81, UR41, -R20 ;  /* 0x0000002951347c23 */ /* 0x000fe20008010814 */
[----:B------:R-:W0:Y:S08]  /*10a90*/  MUFU.EX2 R137, R137 ;  /* 0x0000008900897308 */ /* 0x000e300000000800 */
        /* <DEDUP_REMOVED lines=11> */
[--C-:B------:R-:W-:Y:S01]  /*10b50*/  FFMA.FTZ R134, R60, UR41, -R20.reuse ;  /* 0x000000293c867c23 */ /* 0x100fe20008010814 */
[----:B------:R-:W-:Y:S01]  /*10b60*/  FFMA.FTZ R56, R85, UR41, -R20 ;  /* 0x0000002955387c23 */ /* 0x000fe20008010814 */
[C---:B------:R-:W-:Y:S01]  /*10b70*/  FADD.FTZ R20, -R0.reuse, R21 ;  /* 0x0000001500147221 */ /* 0x040fe20000010100 */
[----:B------:R-:W-:Y:S01]  /*10b80*/  IMAD.MOV.U32 R21, RZ, RZ, 0x40000040 ;  /* 0x40000040ff157424 */ /* 0x000fe200078e00ff */
[----:B------:R-:W-:Y:S01]  /*10b90*/  HGMMA.64x64x16.F32.BF16 R88, R128, gdesc[UR8].tnspB, R88, gsb0 ;  /* 0x40e0000880587df0 */ /* 0x000fe20008001858 */
[----:B------:R-:W-:Y:S01]  /*10ba0*/  FMUL.FTZ R60, R0, UR41 ;  /* 0x00000029003c7c20 */ /* 0x000fe20008410000 */
[----:B------:R-:W-:Y:S01]  /*10bb0*/  FMUL.FTZ R57, R20, UR41 ;  /* 0x0000002914397c20 */ /* 0x000fe20008410000 */
[----:B------:R-:W-:Y:S01]  /*10bc0*/  VIADD R20, R12, 0x300 ;  /* 0x000003000c147836 */ /* 0x000fe20000000000 */
[----:B------:R-:W-:Y:S01]  /*10bd0*/  R2UR UR11, R21 ;  /* 0x00000000150b72ca */ /* 0x000fe200000e0000 */
[----:B------:R-:W-:-:S02]  /*10be0*/  IMAD.MOV.U32 R21, RZ, RZ, 0x40000040 ;  /* 0x40000040ff157424 */ /* 0x000fc400078e00ff */
[--C-:B------:R-:W-:Y:S01]  /*10bf0*/  FFMA.FTZ R149, R26, UR41, -R60.reuse ;  /* 0x000000291a957c23 */ /* 0x100fe2000801083c */
[--C-:B------:R-:W-:Y:S01]  /*10c00*/  FFMA.FTZ R26, R27, UR41, -R60.reuse ;  /* 0x000000291b1a7c23 */ /* 0x100fe2000801083c */
[----:B------:R-:W-:Y:S01]  /*10c10*/  R2UR UR10, R20 ;  /* 0x00000000140a72ca */ /* 0x000fe200000e0000 */
[----:B------:R-:W-:Y:S01]  /*10c20*/  VIADD R20, R12, 0x380 ;  /* 0x000003800c147836 */ /* 0x000fe20000000000 */
        /* <DEDUP_REMOVED lines=11> */
[----:B--2---:R-:W-:Y:S01]  /*10ce0*/  FADD.FTZ R50, R150, R7 ;  /* 0x0000000796327221 */ /* 0x004fe20000010000 */
[--C-:B------:R-:W-:Y:S01]  /*10cf0*/  FFMA.FTZ R31, R42, UR41, -R60.reuse ;  /* 0x000000292a1f7c23 */ /* 0x100fe2000801083c */
[--C-:B------:R-:W-:Y:S01]  /*10d00*/  FFMA.FTZ R12, R54, UR41, -R60.reuse ;  /* 0x00000029360c7c23 */ /* 0x100fe2000801083c */
[----:B------:R-:W-:Y:S01]  /*10d10*/  FFMA.FTZ R133, R58, UR41, -R60 ;  /* 0x000000293a857c23 */ /* 0x000fe2000801083c */
[----:B0-----:R-:W-:Y:S01]  /*10d20*/  FADD.FTZ R50, R137, R50 ;  /* 0x0000003289327221 */ /* 0x001fe20000010000 */
        /* <DEDUP_REMOVED lines=12> */
[----:B------:R-:W-:-:S04]  /*10df0*/  F2FP.BF16.F32.PACK_AB R150, R137, R150 ;  /* 0x000000968996723e */ /* 0x000fc800000010ff */
[----:B------:R-:W-:Y:S08]  /*10e00*/  MUFU.EX2 R30, R30 ;  /* 0x0000001e001e7308 */ /* 0x000ff00000000800 */
[----:B------:R-:W-:Y:S08]  /*10e10*/  MUFU.EX2 R27, R27 ;  /* 0x0000001b001b7308 */ /* 0x000ff00000000800 */
[----:B------:R-:W0:Y:S08]  /*10e20*/  MUFU.EX2 R61, R61 ;  /* 0x0000003d003d7308 */ /* 0x000e300000000800 */
[----:B------:R-:W-:Y:S08]  /*10e30*/  MUFU.EX2 R147, R147 ;  /* 0x0000009300937308 */ /* 0x000ff00000000800 */
[----:B------:R-:W-:Y:S01]  /*10e40*/  MUFU.EX2 R64, R64 ;  /* 0x0000004000407308 */ /* 0x000fe20000000800 */
[----:B0-----:R-:W-:Y:S01]  /*10e50*/  F2FP.BF16.F32.PACK_AB R145, R61, R27 ;  /* 0x0000001b3d91723e */ /* 0x001fe200000010ff */
[----:B------:R-:W-:-:S02]  /*10e60*/  WARPGROUP.DEPBAR.LE gsb0, 0x0 ;  /* 0x00008000000079c5 */ /* 0x000fc40000010000 */
[----:B------:R-:W-:Y:S01]  /*10e70*/  WARPGROUP.ARRIVE ;  /* 0x00000000000079c5 */ /* 0x000fe20000000000 */
[----:B------:R-:W-:-:S03]  /*10e80*/  FFMA.FTZ R129, R66, UR41, -R60 ;  /* 0x0000002942817c23 */ /* 0x000fc6000801083c */
[----:B------:R-:W-:Y:S01]  /*10e90*/  MUFU.EX2 R31, R31 ;  /* 0x0000001f001f7308 */ /* 0x000fe20000000800 */
[--C-:B------:R-:W-:Y:S01]  /*10ea0*/  FFMA.FTZ R131, R70, UR41, -R60.reuse ;  /* 0x0000002946837c23 */ /* 0x100fe2000801083c */
[----:B------:R-:W-:Y:S01]  /*10eb0*/  F2FP.BF16.F32.PACK_AB R128, R40, R33 ;  /* 0x000000212880723e */ /* 0x000fe200000010ff */
[----:B------:R-:W-:Y:S01]  /*10ec0*/  HGMMA.64x64x16.F32.BF16 R88, R124, gdesc[UR8].tnspB, R88, gsb0 ;  /* 0x40e000087c587df0 */ /* 0x000fe20008001858 */
[----:B------:R-:W-:Y:S01]  /*10ed0*/  R2UR UR10, R20 ;  /* 0x00000000140a72ca */ /* 0x000fe200000e0000 */
[----:B------:R-:W-:Y:S01]  /*10ee0*/  FFMA.FTZ R20, R55, UR41, -R60 ;  /* 0x0000002937147c23 */ /* 0x000fe2000801083c */
[----:B------:R-:W-:Y:S01]  /*10ef0*/  R2UR UR11, R21 ;  /* 0x00000000150b72ca */ /* 0x000fe200000e0000 */
[----:B------:R-:W-:Y:S01]  /*10f00*/  @!P1 IMAD R21, R16, 0x8, R2 ;  /* 0x0000000810159824 */ /* 0x000fe200078e0202 */
[----:B------:R-:W-:Y:S01]  /*10f10*/  MUFU.EX2 R38, R38 ;  /* 0x0000002600267308 */ /* 0x000fe20000000800 */
[----:B------:R-:W-:Y:S02]  /*10f20*/  F2FP.BF16.F32.PACK_AB R130, R44, R41 ;  /* 0x000000292c82723e */ /* 0x000fe400000010ff */
[----:B------:R-:W-:-:S05]  /*10f30*/  @!P1 VIADD R21, R21, 0x16840 ;  /* 0x0001684015159836 */ /* 0x000fca0000000000 */
[----:B------:R-:W-:Y:S01]  /*10f40*/  @!P1 PRMT R43, RZ, 0x654, R21 ;  /* 0x00000654ff2b9816 */ /* 0x000fe20000000015 */
[----:B------:R-:W-:Y:S08]  /*10f50*/  MUFU.EX2 R34, R34 ;  /* 0x0000002200227308 */ /* 0x000ff00000000800 */
[----:B------:R-:W-:Y:S08]  /*10f60*/  MUFU.EX2 R39, R39 ;  /* 0x0000002700277308 */ /* 0x000ff00000000800 */
[----:B------:R-:W-:Y:S08]  /*10f70*/  MUFU.EX2 R35, R35 ;  /* 0x0000002300237308 */ /* 0x000ff00000000800 */
[----:B------:R-:W0:Y:S08]  /*10f80*/  MUFU.EX2 R42, R42 ;  /* 0x0000002a002a7308 */ /* 0x000e300000000800 */
[----:B------:R-:W-:Y:S08]  /*10f90*/  MUFU.EX2 R12, R12 ;  /* 0x0000000c000c7308 */ /* 0x000ff00000000800 */
[----:B------:R-:W-:Y:S01]  /*10fa0*/  MUFU.EX2 R20, R20 ;  /* 0x0000001400147308 */ /* 0x000fe20000000800 */
[----:B0-----:R-:W-:-:S07]  /*10fb0*/  F2FP.BF16.F32.PACK_AB R137, R42, R35 ;  /* 0x000000232a89723e */ /* 0x001fce00000010ff */
[----:B------:R-:W-:Y:S08]  /*10fc0*/  MUFU.EX2 R132, R132 ;  /* 0x0000008400847308 */ /* 0x000ff00000000800 */
[----:B------:R-:W-:Y:S01]  /*10fd0*/  MUFU.EX2 R133, R133 ;  /* 0x0000008500857308 */ /* 0x000fe20000000800 */
[----:B------:R-:W-:Y:S02]  /*10fe0*/  WARPGROUP.DEPBAR.LE gsb0, 0x0 ;  /* 0x00008000000079c5 */ /* 0x000fe40000010000 */
[----:B------:R-:W-:-:S05]  /*10ff0*/  WARPGROUP.ARRIVE ;  /* 0x00000000000079c5 */ /* 0x000fca0000000000 */
[----:B------:R-:W-:Y:S01]  /*11000*/  MUFU.EX2 R21, R59 ;  /* 0x0000003b00157308 */ /* 0x000fe20000000800 */
[----:B------:R-:W-:Y:S01]  /*11010*/  FFMA.FTZ R125, R74, UR41, -R60 ;  /* 0x000000294a7d7c23 */ /* 0x000fe2000801083c */
[----:B------:R-:W-:Y:S02]  /*11020*/  F2FP.BF16.F32.PACK_AB R124, R25, R24 ;  /* 0x00000018197c723e */ /* 0x000fe400000010ff */
[----:B------:R-:W-:Y:S01]  /*11030*/  F2FP.BF16.F32.PACK_AB R126, R48, R45 ;  /* 0x0000002d307e723e */ /* 0x000fe200000010ff */
[----:B------:R-:W-:Y:S03]  /*11040*/  HGMMA.64x64x16.F32.BF16 R88, R120, gdesc[UR8].tnspB, R88, gsb0 ;  /* 0x40e0000878587df0 */ /* 0x000fe60008001858 */
[----:B------:R-:W-:Y:S08]  /*11050*/  MUFU.EX2 R134, R134 ;  /* 0x0000008600867308 */ /* 0x000ff00000000800 */
[----:B------:R-:W-:Y:S08]  /*11060*/  MUFU.EX2 R135, R135 ;  /* 0x0000008700877308 */ /* 0x000ff00000000800 */
[----:B------:R-:W-:Y:S08]  /*11070*/  MUFU.EX2 R129, R129 ;  /* 0x0000008100817308 */ /* 0x000ff00000000800 */
[----:B------:R-:W-:Y:S08]  /*11080*/  MUFU.EX2 R131, R131 ;  /* 0x0000008300837308 */ /* 0x000ff00000000800 */
[----:B------:R-:W-:Y:S08]  /*11090*/  MUFU.EX2 R125, R125 ;  /* 0x0000007d007d7308 */ /* 0x000ff00000000800 */
[----:B------:R-:W-:Y:S08]  /*110a0*/  MUFU.EX2 R78, R78 ;  /* 0x0000004e004e7308 */ /* 0x000ff00000000800 */
[----:B------:R-:W0:Y:S08]  /*110b0*/  MUFU.EX2 R79, R79 ;  /* 0x0000004f004f7308 */ /* 0x000e300000000800 */
[----:B------:R-:W-:Y:S08]  /*110c0*/  MUFU.EX2 R49, R49 ;  /* 0x0000003100317308 */ /* 0x000ff00000000800 */
[----:B------:R-:W-:Y:S01]  /*110d0*/  MUFU.EX2 R82, R82 ;  /* 0x0000005200527308 */ /* 0x000fe20000000800 */
[----:B0-----:R-:W-:-:S07]  /*110e0*/  F2FP.BF16.F32.PACK_AB R127, R79, R78 ;  /* 0x0000004e4f7f723e */ /* 0x001fce00000010ff */
[----:B------:R-:W0:Y:S01]  /*110f0*/  MUFU.EX2 R52, R52 ;  /* 0x0000003400347308 */ /* 0x000e220000000800 */
[----:B------:R-:W-:Y:S02]  /*11100*/  WARPGROUP.DEPBAR.LE gsb0, 0x0 ;  /* 0x00008000000079c5 */ /* 0x000fe40000010000 */
[----:B------:R1:W-:Y:S06]  /*11110*/  BAR.ARV R152, 0x100 ;  /* 0x000400980000751d */ /* 0x0003ec0000002000 */
[----:B------:R2:W-:Y:S01]  /*11120*/  @!P1 SYNCS.ARRIVE.TRANS64.RED.A1T0 RZ, [R43+URZ], RZ ;  /* 0x000000ff2bff99a7 */ /* 0x0005e2000810043f */
[----:B------:R-:W3:Y:S01]  /*11130*/  MUFU.EX2 R83, R83 ;  /* 0x0000005300537308 */ /* 0x000ee20000000800 */
[-C--:B------:R-:W-:Y:S01]  /*11140*/  FMUL.FTZ R88, R88, R13.reuse ;  /* 0x0000000d58587220 */ /* 0x080fe20000410000 */
[-C--:B------:R-:W-:Y:S01]  /*11150*/  FMUL.FTZ R89, R89, R13.reuse ;  /* 0x0000000d59597220 */ /* 0x080fe20000410000 */
[-C--:B------:R-:W-:Y:S01]  /*11160*/  FMUL.FTZ R92, R92, R13.reuse ;  /* 0x0000000d5c5c7220 */ /* 0x080fe20000410000 */
[----:B------:R-:W-:Y:S01]  /*11170*/  FMUL.FTZ R93, R93, R13 ;  /* 0x0000000d5d5d7220 */ /* 0x000fe20000410000 */
[----:B0-----:R-:W-:Y:S01]  /*11180*/  F2FP.BF16.F32.PACK_AB R120, R52, R49 ;  /* 0x000000313478723e */ /* 0x001fe200000010ff */
[----:B------:R-:W-:Y:S01]  /*11190*/  FMUL.FTZ R96, R96, R13 ;  /* 0x0000000d60607220 */ /* 0x000fe20000410000 */
[----:B--2---:R-:W-:Y:S01]  /*111a0*/  FFMA.FTZ R43, R57, R6, R149 ;  /* 0x00000006392b7223 */ /* 0x004fe20000010095 */
[----:B------:R0:W-:Y:S01]  /*111b0*/  @!P1 SYNCS.ARRIVE.TRANS64.RED.A1T0 RZ, [R23+URZ], RZ ;  /* 0x000000ff17ff99a7 */ /* 0x0001e2000810043f */
[----:B------:R-:W-:Y:S01]  /*111c0*/  FFMA.FTZ R6, R63, UR41, -R60 ;  /* 0x000000293f067c23 */ /* 0x000fe2000801083c */
[C---:B------:R-:W-:Y:S01]  /*111d0*/  F2FP.BF16.F32.PACK_AB R149, R26.reuse, R149 ;  /* 0x000000951a95723e */ /* 0x040fe200000010ff */
[----:B------:R-:W-:Y:S01]  /*111e0*/  FADD.FTZ R46, R26, R43 ;  /* 0x0000002b1a2e7221 */ /* 0x000fe20000010000 */
[----:B------:R-:W-:Y:S01]  /*111f0*/  MUFU.EX2 R86, R86 ;  /* 0x0000005600567308 */ /* 0x000fe20000000800 */
[-C--:B------:R-:W-:Y:S01]  /*11200*/  FMUL.FTZ R97, R97, R13.reuse ;  /* 0x0000000d61617220 */ /* 0x080fe20000410000 */
[----:B------:R-:W-:Y:S01]  /*11210*/  FMUL.FTZ R100, R100, R13 ;  /* 0x0000000d64647220 */ /* 0x000fe20000410000 */
[----:B------:R-:W-:Y:S01]  /*11220*/  FADD.FTZ R7, R151, R46 ;  /* 0x0000002e97077221 */ /* 0x000fe20000010000 */
[C---:B------:R-:W-:Y:S01]  /*11230*/  F2FP.BF16.F32.PACK_AB R151, R30.reuse, R151 ;  /* 0x000000971e97723e */ /* 0x040fe200000010ff */
[-C--:B------:R-:W-:Y:S01]  /*11240*/  FMUL.FTZ R101, R101, R13.reuse ;  /* 0x0000000d65657220 */ /* 0x080fe20000410000 */
[----:B---3--:R-:W-:Y:S01]  /*11250*/  F2FP.BF16.F32.PACK_AB R121, R83, R82 ;  /* 0x000000525379723e */ /* 0x008fe200000010ff */
[----:B------:R-:W-:Y:S01]  /*11260*/  FADD.FTZ R46, R30, R7 ;  /* 0x000000071e2e7221 */ /* 0x000fe20000010000 */
[----:B------:R-:W-:Y:S01]  /*11270*/  FADD.FTZ R7, R143, R50 ;  /* 0x000000328f077221 */ /* 0x000fe20000010000 */
[----:B------:R-:W2:Y:S01]  /*11280*/  MUFU.EX2 R6, R6 ;  /* 0x0000000600067308 */ /* 0x000ea20000000800 */
[----:B------:R-:W-:Y:S01]  /*11290*/  FMUL.FTZ R104, R104, R13 ;  /* 0x0000000d68687220 */ /* 0x000fe20000410000 */
[----:B------:R-:W-:Y:S01]  /*112a0*/  FADD.FTZ R50, R27, R46 ;  /* 0x0000002e1b327221 */ /* 0x000fe20000010000 */
[C---:B------:R-:W-:Y:S01]  /*112b0*/  FADD.FTZ R54, R144.reuse, R7 ;  /* 0x0000000790367221 */ /* 0x040fe20000010000 */
[----:B------:R-:W-:Y:S01]  /*112c0*/  FFMA.FTZ R46, R67, UR41, -R60 ;  /* 0x00000029432e7c23 */ /* 0x000fe2000801083c */
[----:B------:R-:W-:Y:S01]  /*112d0*/  F2FP.BF16.F32.PACK_AB R144, R144, R143 ;  /* 0x0000008f9090723e */ /* 0x000fe200000010ff */
[----:B------:R-:W-:Y:S01]  /*112e0*/  FADD.FTZ R58, R61, R50 ;  /* 0x000000323d3a7221 */ /* 0x000fe20000010000 */
[----:B------:R-:W-:Y:S01]  /*112f0*/  FADD.FTZ R7, R141, R54 ;  /* 0x000000368d077221 */ /* 0x000fe20000010000 */
[----:B------:R-:W-:Y:S01]  /*11300*/  FFMA.FTZ R50, R71, UR41, -R60 ;  /* 0x0000002947327c23 */ /* 0x000fe2000801083c */
[----:B------:R-:W-:Y:S01]  /*11310*/  MUFU.EX2 R26, R75 ;  /* 0x0000004b001a7308 */ /* 0x000fe20000000800 */
[----:B0-----:R-:W-:Y:S01]  /*11320*/  FADD.FTZ R23, R147, R58 ;  /* 0x0000003a93177221 */ /* 0x001fe20000010000 */
[C---:B------:R-:W-:Y:S01]  /*11330*/  FADD.FTZ R54, R146.reuse, R7 ;  /* 0x0000000792367221 */ /* 0x040fe20000010000 */
[----:B------:R-:W-:Y:S01]  /*11340*/  FFMA.FTZ R60, R87, UR41, -R60 ;  /* 0x00000029573c7c23 */ /* 0x000fe2000801083c */
[----:B------:R-:W-:Y:S01]  /*11350*/  F2FP.BF16.F32.PACK_AB R146, R146, R141 ;  /* 0x0000008d9292723e */ /* 0x000fe200000010ff */
[C---:B------:R-:W-:Y:S01]  /*11360*/  FADD.FTZ R58, R64.reuse, R23 ;  /* 0x00000017403a7221 */ /* 0x040fe20000010000 */
[----:B------:R-:W-:Y:S01]  /*11370*/  FADD.FTZ R7, R139, R54 ;  /* 0x000000368b077221 */ /* 0x000fe20000010000 */
[----:B------:R-:W-:Y:S01]  /*11380*/  F2FP.BF16.F32.PACK_AB R147, R64, R147 ;  /* 0x000000934093723e */ /* 0x000fe200000010ff */
[----:B------:R-:W-:Y:S01]  /*11390*/  MUFU.EX2 R46, R46 ;  /* 0x0000002e002e7308 */ /* 0x000fe20000000800 */
[----:B------:R-:W-:Y:S01]  /*113a0*/  FADD.FTZ R23, R31, R58 ;  /* 0x0000003a1f177221 */ /* 0x000fe20000010000 */
[C---:B------:R-:W-:Y:S01]  /*113b0*/  FADD.FTZ R7, R140.reuse, R7 ;  /* 0x000000078c077221 */ /* 0x040fe20000010000 */
[----:B------:R-:W-:Y:S01]  /*113c0*/  F2FP.BF16.F32.PACK_AB R140, R140, R139 ;  /* 0x0000008b8c8c723e */ /* 0x000fe200000010ff */
[-C--:B------:R-:W-:Y:S01]  /*113d0*/  FMUL.FTZ R105, R105, R13.reuse ;  /* 0x0000000d69697220 */ /* 0x080fe20000410000 */
[----:B------:R-:W-:Y:S01]  /*113e0*/  FADD.FTZ R23, R38, R23 ;  /* 0x0000001726177221 */ /* 0x000fe20000010000 */
[----:B------:R-:W-:Y:S01]  /*113f0*/  FADD.FTZ R7, R142, R7 ;  /* 0x000000078e077221 */ /* 0x000fe20000010000 */
[----:B------:R-:W-:Y:S01]  /*11400*/  F2FP.BF16.F32.PACK_AB R142, R28, R142 ;  /* 0x0000008e1c8e723e */ /* 0x000fe200000010ff */
[----:B------:R-:W-:Y:S01]  /*11410*/  MUFU.EX2 R50, R50 ;  /* 0x0000003200327308 */ /* 0x000fe20000000800 */
[----:B------:R-:W-:Y:S01]  /*11420*/  FADD.FTZ R54, R34, R23 ;  /* 0x0000001722367221 */ /* 0x000fe20000010000 */
[----:B------:R-:W-:Y:S01]  /*11430*/  FADD.FTZ R7, R28, R7 ;  /* 0x000000071c077221 */ /* 0x000fe20000010000 */
[----:B------:R-:W-:Y:S01]  /*11440*/  F2FP.BF16.F32.PACK_AB R139, R20, R12 ;  /* 0x0000000c148b723e */ /* 0x000fe200000010ff */
[----:B------:R-:W-:Y:S01]  /*11450*/  FMUL.FTZ R108, R108, R13 ;  /* 0x0000000d6c6c7220 */ /* 0x000fe20000410000 */
[----:B------:R-:W-:Y:S01]  /*11460*/  FADD.FTZ R54, R39, R54 ;  /* 0x0000003627367221 */ /* 0x000fe20000010000 */
[----:B------:R-:W-:Y:S01]  /*11470*/  FADD.FTZ R58, R136, R7 ;  /* 0x00000007883a7221 */ /* 0x000fe20000010000 */
[----:B------:R-:W-:Y:S01]  /*11480*/  F2FP.BF16.F32.PACK_AB R141, R38, R31 ;  /* 0x0000001f268d723e */ /* 0x000fe200000010ff */
[----:B------:R-:W0:Y:S01]  /*11490*/  MUFU.EX2 R56, R56 ;  /* 0x0000003800387308 */ /* 0x000e220000000800 */
[----:B------:R-:W-:Y:S01]  /*114a0*/  FADD.FTZ R7, R35, R54 ;  /* 0x0000003623077221 */ /* 0x000fe20000010000 */
[----:B------:R-:W-:Y:S01]  /*114b0*/  FADD.FTZ R23, R29, R58 ;  /* 0x0000003a1d177221 */ /* 0x000fe20000010000 */
[----:B------:R-:W-:Y:S01]  /*114c0*/  F2FP.BF16.F32.PACK_AB R143, R39, R34 ;  /* 0x00000022278f723e */ /* 0x000fe200000010ff */
[-C--:B------:R-:W-:Y:S01]  /*114d0*/  FMUL.FTZ R109, R109, R13.reuse ;  /* 0x0000000d6d6d7220 */ /* 0x080fe20000410000 */
[----:B------:R-:W-:Y:S01]  /*114e0*/  FADD.FTZ R7, R42, R7 ;  /* 0x000000072a077221 */ /* 0x000fe20000010000 */
[----:B------:R-:W-:Y:S01]  /*114f0*/  FADD.FTZ R23, R138, R23 ;  /* 0x000000178a177221 */ /* 0x000fe20000010000 */
[----:B------:R-:W-:Y:S01]  /*11500*/  F2FP.BF16.F32.PACK_AB R136, R29, R136 ;  /* 0x000000881d88723e */ /* 0x000fe200000010ff */
[----:B------:R-:W3:Y:S01]  /*11510*/  MUFU.EX2 R123, R60 ;  /* 0x0000003c007b7308 */ /* 0x000ee20000000800 */
[----:B------:R-:W-:Y:S01]  /*11520*/  FADD.FTZ R7, R12, R7 ;  /* 0x000000070c077221 */ /* 0x000fe20000010000 */
[C---:B------:R-:W-:Y:S01]  /*11530*/  FADD.FTZ R23, R32.reuse, R23 ;  /* 0x0000001720177221 */ /* 0x040fe20000010000 */
[----:B------:R-:W-:Y:S01]  /*11540*/  F2FP.BF16.F32.PACK_AB R138, R32, R138 ;  /* 0x0000008a208a723e */ /* 0x000fe200000010ff */
[-C--:B------:R-:W-:Y:S01]  /*11550*/  FMUL.FTZ R112, R112, R13.reuse ;  /* 0x0000000d70707220 */ /* 0x080fe20000410000 */
[----:B------:R-:W-:Y:S01]  /*11560*/  FADD.FTZ R30, R20, R7 ;  /* 0x00000007141e7221 */ /* 0x000fe20000010000 */
[----:B------:R-:W-:Y:S01]  /*11570*/  FADD.FTZ R23, R132, R23 ;  /* 0x0000001784177221 */ /* 0x000fe20000010000 */
[C---:B------:R-:W-:Y:S01]  /*11580*/  F2FP.BF16.F32.PACK_AB R132, R36.reuse, R132 ;  /* 0x000000842484723e */ /* 0x040fe200000010ff */
[----:B------:R-:W-:Y:S01]  /*11590*/  FMUL.FTZ R113, R113, R13 ;  /* 0x0000000d71717220 */ /* 0x000fe20000410000 */
[----:B------:R-:W-:Y:S01]  /*115a0*/  FADD.FTZ R30, R133, R30 ;  /* 0x0000001e851e7221 */ /* 0x000fe20000010000 */
[----:B------:R-:W-:Y:S01]  /*115b0*/  FADD.FTZ R23, R36, R23 ;  /* 0x0000001724177221 */ /* 0x000fe20000010000 */
[C---:B------:R-:W-:Y:S01]  /*115c0*/  F2FP.BF16.F32.PACK_AB R133, R21.reuse, R133 ;  /* 0x000000851585723e */ /* 0x040fe200000010ff */
[-C--:B------:R-:W-:Y:S01]  /*115d0*/  FMUL.FTZ R116, R116, R13.reuse ;  /* 0x0000000d74747220 */ /* 0x080fe20000410000 */
[----:B------:R-:W-:Y:S01]  /*115e0*/  FADD.FTZ R30, R21, R30 ;  /* 0x0000001e151e7221 */ /* 0x000fe20000010000 */
[----:B------:R-:W-:Y:S01]  /*115f0*/  FADD.FTZ R54, R134, R23 ;  /* 0x0000001786367221 */ /* 0x000fe20000010000 */
[----:B------:R-:W-:Y:S01]  /*11600*/  F2FP.BF16.F32.PACK_AB R134, R37, R134 ;  /* 0x000000862586723e */ /* 0x000fe200000010ff */
[----:B------:R-:W-:Y:S01]  /*11610*/  FMUL.FTZ R117, R117, R13 ;  /* 0x0000000d75757220 */ /* 0x000fe20000410000 */
[----:B------:R-:W-:Y:S01]  /*11620*/  FADD.FTZ R7, R135, R30 ;  /* 0x0000001e87077221 */ /* 0x000fe20000010000 */
[----:B------:R-:W-:Y:S01]  /*11630*/  FADD.FTZ R54, R37, R54 ;  /* 0x0000003625367221 */ /* 0x000fe20000010000 */
[----:B--2---:R-:W-:Y:S01]  /*11640*/  F2FP.BF16.F32.PACK_AB R135, R6, R135 ;  /* 0x000000870687723e */ /* 0x004fe200000010ff */
[----:B------:R-:W-:Y:S01]  /*11650*/  FMUL.FTZ R90, R90, R57 ;  /* 0x000000395a5a7220 */ /* 0x000fe20000410000 */
[----:B------:R-:W-:Y:S01]  /*11660*/  FADD.FTZ R28, R6, R7 ;  /* 0x00000007061c7221 */ /* 0x000fe20000010000 */
[----:B------:R-:W-:Y:S01]  /*11670*/  FADD.FTZ R7, R33, R54 ;  /* 0x0000003621077221 */ /* 0x000fe20000010000 */
[----:B0-----:R-:W-:Y:S01]  /*11680*/  F2FP.BF16.F32.PACK_AB R122, R56, R53 ;  /* 0x00000035387a723e */ /* 0x001fe200000010ff */
[----:B------:R-:W-:Y:S01]  /*11690*/  FMUL.FTZ R91, R91, R57 ;  /* 0x000000395b5b7220 */ /* 0x000fe20000410000 */
[----:B------:R-:W-:Y:S01]  /*116a0*/  FADD.FTZ R23, R129, R28 ;  /* 0x0000001c81177221 */ /* 0x000fe20000010000 */
[----:B------:R-:W-:Y:S01]  /*116b0*/  FADD.FTZ R28, R40, R7 ;  /* 0x00000007281c7221 */ /* 0x000fe20000010000 */
[----:B------:R-:W-:Y:S01]  /*116c0*/  F2FP.BF16.F32.PACK_AB R129, R46, R129 ;  /* 0x000000812e81723e */ /* 0x000fe200000010ff */
[-C--:B------:R-:W-:Y:S01]  /*116d0*/  FMUL.FTZ R94, R94, R57.reuse ;  /* 0x000000395e5e7220 */ /* 0x080fe20000410000 */
[----:B------:R-:W-:Y:S01]  /*116e0*/  FADD.FTZ R30, R46, R23 ;  /* 0x000000172e1e7221 */ /* 0x000fe20000010000 */
[----:B------:R-:W-:Y:S01]  /*116f0*/  FADD.FTZ R7, R41, R28 ;  /* 0x0000001c29077221 */ /* 0x000fe20000010000 */
[-C--:B------:R-:W-:Y:S01]  /*11700*/  FMUL.FTZ R95, R95, R57.reuse ;  /* 0x000000395f5f7220 */ /* 0x080fe20000410000 */
[----:B------:R-:W-:Y:S01]  /*11710*/  FMUL.FTZ R98, R98, R57 ;  /* 0x0000003962627220 */ /* 0x000fe20000410000 */
[----:B------:R-:W-:Y:S01]  /*11720*/  FADD.FTZ R23, R131, R30 ;  /* 0x0000001e83177221 */ /* 0x000fe20000010000 */
[----:B------:R-:W-:Y:S01]  /*11730*/  FADD.FTZ R7, R44, R7 ;  /* 0x000000072c077221 */ /* 0x000fe20000010000 */
[C---:B------:R-:W-:Y:S01]  /*11740*/  F2FP.BF16.F32.PACK_AB R131, R50.reuse, R131 ;  /* 0x000000833283723e */ /* 0x040fe200000010ff */
[-C--:B------:R-:W-:Y:S01]  /*11750*/  FMUL.FTZ R99, R99, R57.reuse ;  /* 0x0000003963637220 */ /* 0x080fe20000410000 */
[----:B------:R-:W-:Y:S01]  /*11760*/  FADD.FTZ R12, R50, R23 ;  /* 0x00000017320c7221 */ /* 0x000fe20000010000 */
[----:B------:R-:W-:Y:S01]  /*11770*/  FADD.FTZ R20, R24, R7 ;  /* 0x0000000718147221 */ /* 0x000fe20000010000 */
[-C--:B------:R-:W-:Y:S01]  /*11780*/  FMUL.FTZ R102, R102, R57.reuse ;  /* 0x0000003966667220 */ /* 0x080fe20000410000 */
        /* <DEDUP_REMOVED lines=19> */
[----:B------:R-:W-:Y:S01]  /*118c0*/  FMUL.FTZ R119, R119, R57 ;  /* 0x0000003977777220 */ /* 0x000fe20000410000 */
[----:B------:R-:W-:-:S02]  /*118d0*/  IMAD.MOV.U32 R12, RZ, RZ, R19 ;  /* 0x000000ffff0c7224 */ /* 0x000fc400078e0013 */
[----:B------:R-:W-:Y:S01]  /*118e0*/  FADD.FTZ R7, R83, R7 ;  /* 0x0000000753077221 */ /* 0x000fe20000010000 */
[----:B------:R-:W-:Y:S01]  /*118f0*/  FADD.FTZ R21, R53, R6 ;  /* 0x0000000635157221 */ /* 0x000fe20000010000 */
[----:B------:R-:W-:Y:S02]  /*11900*/  IMAD.MOV.U32 R23, RZ, RZ, R16 ;  /* 0x000000ffff177224 */ /* 0x000fe400078e0010 */
[----:B------:R-:W-:Y:S01]  /*11910*/  FADD.FTZ R6, R86, R7 ;  /* 0x0000000756067221 */ /* 0x000fe20000010000 */
[----:B------:R-:W-:Y:S01]  /*11920*/  FADD.FTZ R7, R56, R21 ;  /* 0x0000001538077221 */ /* 0x000fe20000010000 */
[----:B------:R-:W-:Y:S02]  /*11930*/  IMAD.MOV.U32 R21, RZ, RZ, R0 ;  /* 0x000000ffff157224 */ /* 0x000fe400078e0000 */
[C---:B---3--:R-:W-:Y:S01]  /*11940*/  FADD.FTZ R6, R123.reuse, R6 ;  /* 0x000000067b067221 */ /* 0x048fe20000010000 */
[----:B------:R-:W-:Y:S01]  /*11950*/  F2FP.BF16.F32.PACK_AB R123, R123, R86 ;  /* 0x000000567b7b723e */ /* 0x000fe200000010ff */
[----:B------:R-:W-:Y:S01]  /*11960*/  IMAD.MOV.U32 R20, RZ, RZ, R3 ;  /* 0x000000ffff147224 */ /* 0x000fe200078e0003 */
[----:B-1----:R-:W-:Y:S06]  /*11970*/  @P2 BRA `(.L_x_1268) ;  /* 0xffffffe000542947 */ /* 0x002fec000383ffff */
.L_x_1258:
[----:B------:R-:W2:Y:S02]  /*11980*/  LDL R12, [R1+0x24] ;  /* 0x00002400010c7983 */ /* 0x000ea40000100800 */
[----:B--2---:R-:W-:-:S13]  /*11990*/  ISETP.GE.AND P2, PT, R4, R12, PT ;  /* 0x0000000c0400720c */ /* 0x004fda0003f46270 */
[----:B------:R-:W-:Y:S05]  /*119a0*/  @!P2 BRA `(.L_x_1269) ;  /* 0x0000002c00eca947 */ /* 0x000fea0003800000 */
[----:B------:R-:W2:Y:S04]  /*119b0*/  LDL R13, [R1+0x20] ;  /* 0x00002000010d7983 */ /* 0x000ea80000100800 */
[----:B------:R-:W2:Y:S01]  /*119c0*/  LDL R12, [R1+0x1c] ;  /* 0x00001c00010c7983 */ /* 0x000ea20000100800 */
[----:B------:R-:W-:Y:S02]  /*119d0*/  IMAD.MOV.U32 R20, RZ, RZ, R0 ;  /* 0x000000ffff147224 */ /* 0x000fe400078e0000 */
[----:B------:R-:W-:Y:S02]  /*119e0*/  IMAD.MOV.U32 R21, RZ, RZ, R3 ;  /* 0x000000ffff157224 */ /* 0x000fe400078e0003 */
[----:B------:R-:W-:Y:S02]  /*119f0*/  IMAD.MOV.U32 R153, RZ, RZ, R16 ;  /* 0x000000ffff997224 */ /* 0x000fe400078e0010 */
[----:B--2---:R-:W-:-:S02]  /*11a00*/  IMAD.IADD R152, R12, 0x1, -R13 ;  /* 0x000000010c987824 */ /* 0x004fc400078e0a0d */
[----:B------:R-:W-:Y:S02]  /*11a10*/  IMAD.MOV.U32 R12, RZ, RZ, R19 ;  /* 0x000000ffff0c7224 */ /* 0x000fe400078e0013 */
[----:B------:R-:W-:Y:S01]  /*11a20*/  IMAD.IADD R23, R5, 0x1, R152 ;  /* 0x0000000105177824 */ /* 0x000fe200078e0298 */
[----:B------:R-:W-:-:S04]  /*11a30*/  IADD3 R152, R152, 0x8, R5 ;  /* 0x0000000898987810 */ /* 0x000fc80007ffe005 */
[----:B------:R-:W-:Y:S02]  /*11a40*/  LOP3.LUT R0, RZ, R23, RZ, 0x33, !PT ;  /* 0x00000017ff007212 */ /* 0x000fe400078e33ff */
[----:B------:R-:W-:-:S03]  /*11a50*/  LOP3.LUT R154, RZ, R152, RZ, 0x33, !PT ;  /* 0x00000098ff9a7212 */ /* 0x000fc600078e33ff */
[----:B------:R0:W-:Y:S04]  /*11a60*/  STL [R1], R0 ;  /* 0x0000000001007387 */ /* 0x0001e80000100800 */
.L_x_1287:
        /* <DEDUP_REMOVED lines=11> */
.L_x_1271:
[----:B------:R-:W-:Y:S01]  /*11b20*/  IMAD R0, R16, 0x8, R2 ;  /* 0x0000000810007824 */ /* 0x000fe200078e0202 */
[----:B------:R-:W-:-:S04]  /*11b30*/  SHF.L.U32 R3, R19, 0x1f, RZ ;  /* 0x0000001f13037819 */ /* 0x000fc800000006ff */
[----:B------:R0:W1:Y:S01]  /*11b40*/  SYNCS.PHASECHK.TRANS64.TRYWAIT P3, [R0+URZ+0x16830], R3 ;  /* 0x01683003000075a7 */ /* 0x000062000806017f */
[----:B------:R-:W-:Y:S05]  /*11b50*/  @!P0 BRA `(.L_x_1272) ;  /* 0x0000000000048947 */ /* 0x000fea0003800000 */
[----:B------:R-:W-:Y:S01]  /*11b60*/  BPT.TRAP 0x1 ;  /* 0x000000040000795c */ /* 0x000fe20000300000 */
.L_x_1272:
[----:B------:R-:W-:Y:S04]  /*11b70*/  BSSY B0, `(.L_x_1270) ;  /* 0x0000004000007945 */ /* 0x000fe80003800000 */
[----:B-1----:R-:W-:Y:S05]  /*11b80*/  @P3 BRA `(.L_x_1273) ;  /* 0x0000000000083947 */ /* 0x002fea0003800000 */
[----:B------:R-:W1:Y:S02]  /*11b90*/  SYNCS.PHASECHK.TRANS64.TRYWAIT P3, [R0+URZ+0x16830], R3 ;  /* 0x01683003000075a7 */ /* 0x000e64000806017f */
[----:B-1----:R-:W-:Y:S05]  /*11ba0*/  @!P3 BRA `(.L_x_1274) ;  /* 0x000000b40018b947 */ /* 0x002fea0003800000 */
.L_x_1273:
[----:B------:R-:W-:Y:S05]  /*11bb0*/  BSYNC B0 ;  /* 0x0000000000007941 */ /* 0x000fea0003800000 */
.L_x_1270:
        /* <DEDUP_REMOVED lines=44> */
.L_x_1276:
[----:B------:R-:W-:Y:S01]  /*11e80*/  SHF.L.U32 R0, R12, 0x1f, RZ ;  /* 0x0000001f0c007819 */ /* 0x000fe200000006ff */
[----:B------:R-:W-:-:S04]  /*11e90*/  IMAD R3, R153, 0x8, R2 ;  /* 0x0000000899037824 */ /* 0x000fc800078e0202 */
[----:B------:R0:W1:Y:S01]  /*11ea0*/  SYNCS.PHASECHK.TRANS64.TRYWAIT P2, [R3+URZ+0x16850], R0 ;  /* 0x01685000030075a7 */ /* 0x000062000804017f */
[----:B------:R-:W-:Y:S05]  /*11eb0*/  @!P0 BRA `(.L_x_1277) ;  /* 0x0000000000048947 */ /* 0x000fea0003800000 */
[----:B------:R-:W-:Y:S01]  /*11ec0*/  BPT.TRAP 0x1 ;  /* 0x000000040000795c */ /* 0x000fe20000300000 */
.L_x_1277:
[----:B-1----:R-:W-:Y:S05]  /*11ed0*/  @P2 BRA `(.L_x_1275) ;  /* 0x0000000000082947 */ /* 0x002fea0003800000 */
[----:B------:R-:W1:Y:S02]  /*11ee0*/  SYNCS.PHASECHK.TRANS64.TRYWAIT P2, [R3+URZ+0x16850], R0 ;  /* 0x01685000030075a7 */ /* 0x000e64000804017f */
[----:B-1----:R-:W-:Y:S05]  /*11ef0*/  @!P2 BRA `(.L_x_1278) ;  /* 0x000000b00058a947 */ /* 0x002fea0003800000 */
.L_x_1275:
[----:B01----:R-:W-:Y:S01]  /*11f00*/  VIADD R0, R2, 0x400 ;  /* 0x0000040002007836 */ /* 0x003fe20000000000 */
[----:B------:R-:W2:Y:S01]  /*11f10*/  LDL R3, [R1+0x1c] ;  /* 0x00001c0001037983 */ /* 0x000ea20000100800 */
[----:B------:R-:W-:Y:S01]  /*11f20*/  IMAD.MOV.U32 R13, RZ, RZ, 0x40000040 ;  /* 0x40000040ff0d7424 */ /* 0x000fe200078e00ff */
[----:B------:R-:W-:Y:S05]  /*11f30*/  WARPSYNC.ALL ;  /* 0x0000000000007948 */ /* 0x000fea0003800000 */
[----:B------:R-:W-:Y:S01]  /*11f40*/  SHF.R.U32.HI R0, RZ, 0x4, R0 ;  /* 0x00000004ff007819 */ /* 0x000fe20000011600 */
[----:B------:R-:W-:Y:S01]  /*11f50*/  WARPGROUP.ARRIVE ;  /* 0x00000000000079c5 */ /* 0x000fe20000000000 */
[----:B------:R-:W-:-:S02]  /*11f60*/  R2UR UR11, R13 ;  /* 0x000000000d0b72ca */ /* 0x000fc400000e0000 */
[----:B------:R-:W-:-:S05]  /*11f70*/  LOP3.LUT R0, R0, 0x3fff, RZ, 0xc0, !PT ;  /* 0x00003fff00007812 */ /* 0x000fca00078ec0ff */
[----:B------:R-:W-:-:S05]  /*11f80*/  IMAD R12, R153, 0x400, R0 ;  /* 0x00000400990c7824 */ /* 0x000fca00078e0200 */
[----:B------:R-:W-:-:S13]  /*11f90*/  R2UR UR10, R12 ;  /* 0x000000000c0a72ca */ /* 0x000fda00000e0000 */
[----:B------:R-:W-:Y:S03]  /*11fa0*/  HGMMA.64x64x16.F32.BF16 R88, R148, gdesc[UR8].tnspB, R88, gsb0 ;  /* 0x40e0000894587df0 */ /* 0x000fe60008001858 */
[----:B------:R-:W-:Y:S02]  /*11fb0*/  WARPGROUP.DEPBAR.LE gsb0, 0x0 ;  /* 0x00008000000079c5 */ /* 0x000fe40000010000 */
[----:B------:R-:W-:Y:S01]  /*11fc0*/  VIADD R148, R12, 0x80 ;  /* 0x000000800c947836 */ /* 0x000fe20000000000 */
[----:B------:R-:W3:Y:S01]  /*11fd0*/  LDL R151, [R1+0x20] ;  /* 0x0000200001977983 */ /* 0x000ee20000100800 */
[----:B------:R-:W-:Y:S01]  /*11fe0*/  IMAD.MOV.U32 R149, RZ, RZ, 0x40000040 ;  /* 0x40000040ff957424 */ /* 0x000fe200078e00ff */
[----:B------:R-:W-:Y:S01]  /*11ff0*/  WARPGROUP.ARRIVE ;  /* 0x00000000000079c5 */ /* 0x000fe20000000000 */
[----:B------:R-:W-:Y:S01]  /*12000*/  IMAD.MOV.U32 R13, RZ, RZ, 0x40000040 ;  /* 0x40000040ff0d7424 */ /* 0x000fe200078e00ff */
[----:B------:R-:W-:Y:S01]  /*12010*/  R2UR UR10, R148 ;  /* 0x00000000940a72ca */ /* 0x000fe200000e0000 */
[----:B------:R-:W-:Y:S01]  /*12020*/  IMAD.SHL.U32 R0, R4, 0x80, RZ ;  /* 0x0000008004007824 */ /* 0x000fe200078e00ff */
[----:B------:R-:W-:Y:S01]  /*12030*/  R2UR UR11, R149 ;  /* 0x00000000950b72ca */ /* 0x000fe200000e0000 */
[----:B------:R-:W-:Y:S01]  /*12040*/  ULOP3.LUT UR8, URZ, UR27, URZ, 0x33, !UPT ;  /* 0x0000001b3f087292 */ /* 0x000fe2000f8e333f */
[----:B------:R-:W0:Y:S11]  /*12050*/  S2R R149, SR_TID.X ;  /* 0x0000000000957919 */ /* 0x000e360000002100 */
[----:B------:R-:W-:Y:S01]  /*12060*/  HGMMA.64x64x16.F32.BF16 R88, R144, gdesc[UR8].tnspB, R88, gsb0 ;  /* 0x40e0000890587df0 */ /* 0x000fe20008001858 */
[----:B0-----:R-:W-:-:S02]  /*12070*/  SHF.R.U32.HI R150, RZ, 0x7, R149 ;  /* 0x00000007ff967819 */ /* 0x001fc40000011695 */
[----:B------:R-:W-:Y:S01]  /*12080*/  ISETP.GE.U32.AND P2, PT, R149, 0x180, PT ;  /* 0x000001809500780c */ /* 0x000fe20003f46070 */
[----:B------:R-:W-:Y:S02]  /*12090*/  WARPGROUP.DEPBAR.LE gsb0, 0x0 ;  /* 0x00008000000079c5 */ /* 0x000fe40000010000 */
[----:B------:R-:W-:Y:S01]  /*120a0*/  VIADD R144, R12, 0x100 ;  /* 0x000001000c907836 */ /* 0x000fe20000000000 */
[----:B------:R-:W-:Y:S01]  /*120b0*/  WARPGROUP.ARRIVE ;  /* 0x00000000000079c5 */ /* 0x000fe20000000000 */
[----:B------:R-:W-:-:S03]  /*120c0*/  IMAD.MOV.U32 R145, RZ, RZ, 0x40000040 ;  /* 0x40000040ff917424 */ /* 0x000fc600078e00ff */
[----:B------:R-:W-:Y:S02]  /*120d0*/  R2UR UR10, R144 ;  /* 0x00000000900a72ca */ /* 0x000fe400000e0000 */
[----:B------:R-:W-:-:S13]  /*120e0*/  R2UR UR11, R145 ;  /* 0x00000000910b72ca */ /* 0x000fda00000e0000 */
[----:B------:R-:W-:Y:S01]  /*120f0*/  HGMMA.64x64x16.F32.BF16 R88, R140, gdesc[UR8].tnspB, R88, gsb0 ;  /* 0x40e000088c587df0 */ /* 0x000fe20008001858 */
[----:B--2---:R-:W-:Y:S02]  /*12100*/  IADD3 R3, R3, 0x1, -R0 ;  /* 0x0000000103037810 */ /* 0x004fe40007ffe800 */
[----:B------:R-:W-:Y:S02]  /*12110*/  WARPGROUP.DEPBAR.LE gsb0, 0x0 ;  /* 0x00008000000079c5 */ /* 0x000fe40000010000 */
[----:B------:R-:W-:Y:S01]  /*12120*/  VIADD R140, R12, 0x180 ;  /* 0x000001800c8c7836 */ /* 0x000fe20000000000 */
[----:B------:R-:W-:Y:S01]  /*12130*/  WARPGROUP.ARRIVE ;  /* 0x00000000000079c5 */ /* 0x000fe20000000000 */
[----:B------:R-:W-:-:S03]  /*12140*/  IMAD.MOV.U32 R141, RZ, RZ, 0x40000040 ;  /* 0x40000040ff8d7424 */ /* 0x000fc600078e00ff */
[----:B------:R-:W-:Y:S02]  /*12150*/  R2UR UR10, R140 ;  /* 0x000000008c0a72ca */ /* 0x000fe400000e0000 */
[----:B------:R-:W-:-:S13]  /*12160*/  R2UR UR11, R141 ;  /* 0x000000008d0b72ca */ /* 0x000fda00000e0000 */
[----:B------:R-:W-:Y:S03]  /*12170*/  HGMMA.64x64x16.F32.BF16 R88, R136, gdesc[UR8].tnspB, R88, gsb0 ;  /* 0x40e0000888587df0 */ /* 0x000fe60008001858 */
        /* <DEDUP_REMOVED lines=15> */
[C---:B------:R-:W-:Y:S01]  /*12270*/  VIADD R128, R12.reuse, 0x300 ;  /* 0x000003000c807836 */ /* 0x040fe20000000000 */
[----:B------:R-:W-:Y:S01]  /*12280*/  WARPGROUP.ARRIVE ;  /* 0x00000000000079c5 */ /* 0x000fe20000000000 */
[----:B------:R-:W-:Y:S02]  /*12290*/  IMAD.MOV.U32 R129, RZ, RZ, 0x40000040 ;  /* 0x40000040ff817424 */ /* 0x000fe400078e00ff */
[----:B------:R-:W-:Y:S01]  /*122a0*/  VIADD R12, R12, 0x380 ;  /* 0x000003800c0c7836 */ /* 0x000fe20000000000 */
[----:B------:R-:W-:-:S02]  /*122b0*/  R2UR UR10, R128 ;  /* 0x00000000800a72ca */ /* 0x000fc400000e0000 */
[----:B------:R-:W-:-:S13]  /*122c0*/  R2UR UR11, R129 ;  /* 0x00000000810b72ca */ /* 0x000fda00000e0000 */
[----:B------:R-:W-:Y:S01]  /*122d0*/  HGMMA.64x64x16.F32.BF16 R88, R124, gdesc[UR8].tnspB, R88, gsb0 ;  /* 0x40e000087c587df0 */ /* 0x000fe20008001858 */
[----:B------:R-:W-:Y:S01]  /*122e0*/  R2UR UR10, R12 ;  /* 0x000000000c0a72ca */ /* 0x000fe200000e0000 */
[----:B------:R-:W-:Y:S01]  /*122f0*/  @!P1 IMAD R12, R16, 0x8, R2 ;  /* 0x00000008100c9824 */ /* 0x000fe200078e0202 */
[----:B------:R-:W-:Y:S01]  /*12300*/  R2UR UR11, R13 ;  /* 0x000000000d0b72ca */ /* 0x000fe200000e0000 */
[----:B------:R-:W-:-:S05]  /*12310*/  VIADD R13, R150, 0x9 ;  /* 0x00000009960d7836 */ /* 0x000fca0000000000 */
[----:B------:R-:W-:Y:S01]  /*12320*/  SEL R13, R13, 0x9, !P2 ;  /* 0x000000090d0d7807 */ /* 0x000fe20005000000 */
[----:B------:R-:W-:Y:S02]  /*12330*/  WARPGROUP.DEPBAR.LE gsb0, 0x0 ;  /* 0x00008000000079c5 */ /* 0x000fe40000010000 */
[----:B------:R-:W-:-:S06]  /*12340*/  WARPGROUP.ARRIVE ;  /* 0x00000000000079c5 */ /* 0x000fcc0000000000 */
[----:B------:R-:W-:Y:S03]  /*12350*/  HGMMA.64x64x16.F32.BF16 R88, R120, gdesc[UR8].tnspB, R88, gsb0 ;  /* 0x40e0000878587df0 */ /* 0x000fe60008001858 */
[----:B------:R-:W-:Y:S02]  /*12360*/  WARPGROUP.DEPBAR.LE gsb0, 0x0 ;  /* 0x00008000000079c5 */ /* 0x000fe40000010000 */
[----:B------:R-:W-:Y:S02]  /*12370*/  @!P1 VIADD R120, R12, 0x16840 ;  /* 0x000168400c789836 */ /* 0x000fe40000000000 */
[----:B---3--:R-:W-:-:S03]  /*12380*/  IMAD.IADD R12, R3, 0x1, -R151 ;  /* 0x00000001030c7824 */ /* 0x008fc600078e0a97 */
[----:B------:R-:W-:Y:S01]  /*12390*/  @!P1 PRMT R120, RZ, 0x654, R120 ;  /* 0x00000654ff789816 */ /* 0x000fe20000000078 */
[----:B------:R-:W-:Y:S01]  /*123a0*/  IMAD R12, R155, -0x2, R12 ;  /* 0xfffffffe9b0c7824 */ /* 0x000fe200078e020c */
[----:B------:R0:W-:Y:S06]  /*123b0*/  BAR.ARV R13, 0x100 ;  /* 0x0004000d0000751d */ /* 0x0001ec0000002000 */
[C---:B------:R-:W-:Y:S01]  /*123c0*/  VIADD R122, R12.reuse, UR26 ;  /* 0x0000001a0c7a7c36 */ /* 0x040fe20008000000 */
[----:B------:R1:W-:Y:S01]  /*123d0*/  @!P1 SYNCS.ARRIVE.TRANS64.RED.A1T0 RZ, [R120+URZ], RZ ;  /* 0x000000ff78ff99a7 */ /* 0x0003e2000810043f */
[----:B------:R-:W-:-:S04]  /*123e0*/  VIADD R121, R12, UR8 ;  /* 0x000000080c797c36 */ /* 0x000fc80008000000 */
[C---:B------:R-:W-:Y:S02]  /*123f0*/  IMAD.IADD R3, R5.reuse, 0x1, R121 ;  /* 0x0000000105037824 */ /* 0x040fe400078e0279 */
[----:B-1----:R-:W-:Y:S01]  /*12400*/  IMAD.IADD R120, R5, 0x1, R122 ;  /* 0x0000000105787824 */ /* 0x002fe200078e027a */
[----:B0-----:R-:W-:Y:S06]  /*12410*/  @!P5 BRA `(.L_x_1279) ;  /* 0x00000000005cd947 */ /* 0x001fec0003800000 */
        /* <DEDUP_REMOVED lines=12> */
.L_x_1281:
[----:B------:R-:W-:-:S05]  /*124e0*/  IMAD.U32 R123, RZ, RZ, UR4 ;  /* 0x00000004ff7b7e24 */ /* 0x000fca000f8e00ff */
[----:B------:R-:W-:-:S13]  /*124f0*/  ISETP.NE.AND P2, PT, R123, 0x1, PT ;  /* 0x000000017b00780c */ /* 0x000fda0003f45270 */
[----:B------:R-:W0:Y:S02]  /*12500*/  @P2 LDC.64 R12, c[0x0][0x9e8] ;  /* 0x00027a00ff0c2b82 */ /* 0x000e240000000a00 */
[----:B0-----:R-:W-:-:S04]  /*12510*/  @P2 IMAD.HI.U32 R124, R23, R12, RZ ;  /* 0x0000000c177c2227 */ /* 0x001fc800078e00ff */
[----:B------:R-:W-:Y:S01]  /*12520*/  IMAD.MOV.U32 R12, RZ, RZ, R23 ;  /* 0x000000ffff0c7224 */ /* 0x000fe200078e0017 */
[----:B------:R-:W-:-:S07]  /*12530*/  @P2 SHF.R.U32.HI R12, RZ, R13, R124 ;  /* 0x0000000dff0c2219 */ /* 0x000fce000001167c */
.L_x_1282:
[----:B------:R-:W-:Y:S05]  /*12540*/  BSYNC B0 ;  /* 0x0000000000007941 */ /* 0x000fea0003800000 */
.L_x_1280:
[----:B------:R-:W-:-:S04]  /*12550*/  IMAD R12, R12, R123, -R0 ;  /* 0x0000007b0c0c7224 */ /* 0x000fc800078e0a00 */
[----:B------:R-:W-:-:S05]  /*12560*/  IMAD R12, R155, -0x2, R12 ;  /* 0xfffffffe9b0c7824 */ /* 0x000fca00078e020c */
[----:B------:R-:W-:Y:S02]  /*12570*/  VIADDMNMX R120, R12, R123, R120, PT ;  /* 0x0000007b0c787246 */ /* 0x000fe40003800178 */
[----:B------:R-:W-:-:S07]  /*12580*/  VIMNMX R3, R3, R12, !PT ;  /* 0x0000000c03037248 */ /* 0x000fce0007fe0100 */
.L_x_1279:
        /* <DEDUP_REMOVED lines=96> */
[----:B------:R-:W-:Y:S02]  /*12b90*/  IADD3 R121, R121, 0x8, R5 ;  /* 0x0000000879797810 */ /* 0x000fe40007ffe005 */
        /* <DEDUP_REMOVED lines=14> */
.L_x_1285:
[----:B------:R-:W-:Y:S02]  /*12c80*/  IMAD.U32 R123, RZ, RZ, UR4 ;  /* 0x00000004ff7b7e24 */ /* 0x000fe4000f8e00ff */
[----:B------:R-:W-:-:S03]  /*12c90*/  IMAD.MOV.U32 R3, RZ, RZ, R152 ;  /* 0x000000ffff037224 */ /* 0x000fc600078e0098 */
[----:B------:R-:W-:-:S13]  /*12ca0*/  ISETP.NE.AND P3, PT, R123, 0x1, PT ;  /* 0x000000017b00780c */ /* 0x000fda0003f65270 */
[----:B------:R-:W0:Y:S02]  /*12cb0*/  @P3 LDC.64 R12, c[0x0][0x9e8] ;  /* 0x00027a00ff0c3b82 */ /* 0x000e240000000a00 */
[----:B0-----:R-:W-:-:S05]  /*12cc0*/  @P3 IMAD.HI.U32 R12, R152, R12, RZ ;  /* 0x0000000c980c3227 */ /* 0x001fca00078e00ff */
[----:B------:R-:W-:-:S07]  /*12cd0*/  @P3 SHF.R.U32.HI R3, RZ, R13, R12 ;  /* 0x0000000dff033219 */ /* 0x000fce000001160c */
.L_x_1286:
[----:B------:R-:W-:Y:S05]  /*12ce0*/  BSYNC B0 ;  /* 0x0000000000007941 */ /* 0x000fea0003800000 */
.L_x_1284:
[----:B------:R-:W-:-:S04]  /*12cf0*/  IMAD R0, R3, R123, -R0 ;  /* 0x0000007b03007224 */ /* 0x000fc800078e0a00 */
[----:B------:R-:W-:-:S05]  /*12d00*/  IMAD R0, R155, -0x2, R0 ;  /* 0xfffffffe9b007824 */ /* 0x000fca00078e0200 */
[----:B------:R-:W-:Y:S02]  /*12d10*/  VIADDMNMX R122, R0, R123, R122, PT ;  /* 0x0000007b007a7246 */ /* 0x000fe4000380017a */
[----:B------:R-:W-:-:S07]  /*12d20*/  VIMNMX R121, R121, R0, !PT ;  /* 0x0000000079797248 */ /* 0x000fce0007fe0100 */
.L_x_1283:
        /* <DEDUP_REMOVED lines=47> */
[----:B------:R-:W-:Y:S02]  /*13020*/  ISETP.LT.OR P3, PT, R122, 0x31, P3 ;  /* 0x000000317a00780c */ /* 0x000fe40001f61670 */
[----:B------:R-:W-:-:S02]  /*13030*/  FMNMX.FTZ R3, R69, R0, !PT ;  /* 0x0000000045037209 */ /* 0x000fc40007810000 */
[----:B------:R-:W-:Y:S02]  /*13040*/  ISETP.LT.OR P4, PT, R122, 0x12, P4 ;  /* 0x000000127a00780c */ /* 0x000fe40002781670 */
[----:B------:R-:W-:Y:S02]  /*13050*/  FSEL R50, R50, -INF , !P3 ;  /* 0xff80000032327808 */ /* 0x000fe40005800000 */
[----:B------:R-:W-:Y:S02]  /*13060*/  FMNMX.FTZ R0, R72, R3, !PT ;  /* 0x0000000348007209 */ /* 0x000fe40007810000 */
[----:B------:R-:W-:Y:S02]  /*13070*/  ISETP.GT.AND P3, PT, R121, 0x38, P2 ;  /* 0x000000387900780c */ /* 0x000fe40001764270 */
[----:B------:R-:W-:Y:S02]  /*13080*/  FSEL R35, R35, -INF , !P4 ;  /* 0xff80000023237808 */ /* 0x000fe40006000000 */
[----:B------:R-:W-:-:S02]  /*13090*/  ISETP.GT.AND P4, PT, R121, 0x19, P2 ;  /* 0x000000197900780c */ /* 0x000fc40001784270 */
[----:B------:R-:W-:Y:S02]  /*130a0*/  FMNMX.FTZ R3, R73, R0, !PT ;  /* 0x0000000049037209 */ /* 0x000fe40007810000 */
[C---:B------:R-:W-:Y:S02]  /*130b0*/  ISETP.LT.OR P3, PT, R122.reuse, 0x39, P3 ;  /* 0x000000397a00780c */ /* 0x040fe40001f61670 */
[----:B------:R-:W-:Y:S02]  /*130c0*/  ISETP.LT.OR P4, PT, R122, 0x1a, P4 ;  /* 0x0000001a7a00780c */ /* 0x000fe40002781670 */
[----:B------:R-:W-:Y:S02]  /*130d0*/  FMNMX.FTZ R0, R76, R3, !PT ;  /* 0x000000034c007209 */ /* 0x000fe40007810000 */
[----:B------:R-:W-:Y:S02]  /*130e0*/  FSEL R54, R54, -INF , !P3 ;  /* 0xff80000036367808 */ /* 0x000fe40005800000 */
[----:B------:R-:W-:-:S02]  /*130f0*/  ISETP.GT.AND P3, PT, R121, 0x40, P2 ;  /* 0x000000407900780c */ /* 0x000fc40001764270 */
[----:B------:R-:W-:Y:S02]  /*13100*/  FSEL R39, R39, -INF , !P4 ;  /* 0xff80000027277808 */ /* 0x000fe40006000000 */
[----:B------:R-:W-:Y:S02]  /*13110*/  ISETP.GT.AND P4, PT, R121, 0x21, P2 ;  /* 0x000000217900780c */ /* 0x000fe40001784270 */
[----:B------:R-:W-:Y:S02]  /*13120*/  FMNMX.FTZ R3, R77, R0, !PT ;  /* 0x000000004d037209 */ /* 0x000fe40007810000 */
[C---:B------:R-:W-:Y:S02]  /*13130*/  ISETP.LT.OR P3, PT, R122.reuse, 0x41, P3 ;  /* 0x000000417a00780c */ /* 0x040fe40001f61670 */
[----:B------:R-:W-:Y:S02]  /*13140*/  ISETP.LT.OR P4, PT, R122, 0x22, P4 ;  /* 0x000000227a00780c */ /* 0x000fe40002781670 */
[----:B------:R-:W-:-:S02]  /*13150*/  FMNMX.FTZ R0, R80, R3, !PT ;  /* 0x0000000350007209 */ /* 0x000fc40007810000 */
[----:B------:R-:W-:Y:S02]  /*13160*/  FSEL R58, R58, -INF , !P3 ;  /* 0xff8000003a3a7808 */ /* 0x000fe40005800000 */
[----:B------:R-:W-:Y:S02]  /*13170*/  ISETP.GT.AND P3, PT, R121, 0x48, P2 ;  /* 0x000000487900780c */ /* 0x000fe40001764270 */
[----:B------:R-:W-:Y:S02]  /*13180*/  FSEL R43, R43, -INF , !P4 ;  /* 0xff8000002b2b7808 */ /* 0x000fe40006000000 */
[----:B------:R-:W-:Y:S02]  /*13190*/  FMNMX.FTZ R3, R81, R0, !PT ;  /* 0x0000000051037209 */ /* 0x000fe40007810000 */
[----:B------:R-:W-:Y:S02]  /*131a0*/  ISETP.GT.AND P4, PT, R121, 0x29, P2 ;  /* 0x000000297900780c */ /* 0x000fe40001784270 */
[----:B------:R-:W-:-:S02]  /*131b0*/  ISETP.LT.OR P3, PT, R122, 0x49, P3 ;  /* 0x000000497a00780c */ /* 0x000fc40001f61670 */
[----:B------:R-:W-:Y:S02]  /*131c0*/  FMNMX.FTZ R0, R84, R3, !PT ;  /* 0x0000000354007209 */ /* 0x000fe40007810000 */
[----:B------:R-:W-:Y:S02]  /*131d0*/  ISETP.LT.OR P4, PT, R122, 0x2a, P4 ;  /* 0x0000002a7a00780c */ /* 0x000fe40002781670 */
[----:B------:R-:W-:Y:S02]  /*131e0*/  FSEL R62, R62, -INF , !P3 ;  /* 0xff8000003e3e7808 */ /* 0x000fe40005800000 */
[----:B------:R-:W-:Y:S02]  /*131f0*/  ISETP.GT.AND P3, PT, R121, 0x50, P2 ;  /* 0x000000507900780c */ /* 0x000fe40001764270 */
[----:B------:R-:W-:Y:S02]  /*13200*/  FMNMX.FTZ R0, R85, R0, !PT ;  /* 0x0000000055007209 */ /* 0x000fe40007810000 */
[----:B------:R-:W-:-:S02]  /*13210*/  FSEL R47, R47, -INF , !P4 ;  /* 0xff8000002f2f7808 */ /* 0x000fc40006000000 */
[C---:B------:R-:W-:Y:S01]  /*13220*/  ISETP.GT.AND P4, PT, R121.reuse, 0x31, P2 ;  /* 0x000000317900780c */ /* 0x040fe20001784270 */
[----:B------:R-:W0:Y:S01]  /*13230*/  SHFL.BFLY PT, R3, R0, 0x2, 0x1f ;  /* 0x0c401f0000037f89 */ /* 0x000e2200000e0000 */
[C---:B------:R-:W-:Y:S02]  /*13240*/  ISETP.LT.OR P3, PT, R122.reuse, 0x51, P3 ;  /* 0x000000517a00780c */ /* 0x040fe40001f61670 */
[----:B------:R-:W-:Y:S02]  /*13250*/  ISETP.LT.OR P4, PT, R122, 0x32, P4 ;  /* 0x000000327a00780c */ /* 0x000fe40002781670 */
[----:B------:R-:W-:Y:S02]  /*13260*/  FSEL R66, R66, -INF , !P3 ;  /* 0xff80000042427808 */ /* 0x000fe40005800000 */
[----:B------:R-:W-:Y:S02]  /*13270*/  ISETP.GT.AND P3, PT, R121, 0x58, P2 ;  /* 0x000000587900780c */ /* 0x000fe40001764270 */
[----:B------:R-:W-:-:S02]  /*13280*/  FSEL R51, R51, -INF , !P4 ;  /* 0xff80000033337808 */ /* 0x000fc40006000000 */
[C---:B------:R-:W-:Y:S02]  /*13290*/  ISETP.GT.AND P4, PT, R121.reuse, 0x39, P2 ;  /* 0x000000397900780c */ /* 0x040fe40001784270 */
        /* <DEDUP_REMOVED lines=12> */
[----:B0-----:R-:W-:Y:S02]  /*13360*/  FMNMX.FTZ R3, R0, R3, !PT ;  /* 0x0000000300037209 */ /* 0x001fe40007810000 */
[C---:B------:R-:W-:Y:S02]  /*13370*/  ISETP.LT.OR P3, PT, R122.reuse, 0x69, P3 ;  /* 0x000000697a00780c */ /* 0x040fe40001f61670 */
[----:B------:R-:W-:Y:S01]  /*13380*/  ISETP.LT.OR P4, PT, R122, 0x4a, P4 ;  /* 0x0000004a7a00780c */ /* 0x000fe20002781670 */
[----:B------:R-:W0:Y:S01]  /*13390*/  SHFL.BFLY PT, R0, R3, 0x1, 0x1f ;  /* 0x0c201f0003007f89 */ /* 0x000e2200000e0000 */
[----:B------:R-:W-:Y:S02]  /*133a0*/  FSEL R78, R78, -INF , !P3 ;  /* 0xff8000004e4e7808 */ /* 0x000fe40005800000 */
[----:B------:R-:W-:-:S02]  /*133b0*/  ISETP.GT.AND P3, PT, R121, 0x69, P2 ;  /* 0x000000697900780c */ /* 0x000fc40001764270 */
[----:B------:R-:W-:Y:S02]  /*133c0*/  FSEL R63, R63, -INF , !P4 ;  /* 0xff8000003f3f7808 */ /* 0x000fe40006000000 */
[----:B------:R-:W-:Y:S02]  /*133d0*/  ISETP.GT.AND P4, PT, R121, 0x51, P2 ;  /* 0x000000517900780c */ /* 0x000fe40001784270 */
[C---:B------:R-:W-:Y:S02]  /*133e0*/  ISETP.LT.OR P3, PT, R122.reuse, 0x6a, P3 ;  /* 0x0000006a7a00780c */ /* 0x040fe40001f61670 */
[----:B------:R-:W-:Y:S02]  /*133f0*/  ISETP.LT.OR P4, PT, R122, 0x52, P4 ;  /* 0x000000527a00780c */ /* 0x000fe40002781670 */
[----:B------:R-:W-:Y:S02]  /*13400*/  FSEL R79, R79, -INF , !P3 ;  /* 0xff8000004f4f7808 */ /* 0x000fe40005800000 */
[----:B------:R-:W-:-:S02]  /*13410*/  ISETP.GT.AND P3, PT, R121, 0x70, P2 ;  /* 0x000000707900780c */ /* 0x000fc40001764270 */
[----:B------:R-:W-:Y:S02]  /*13420*/  FSEL R67, R67, -INF , !P4 ;  /* 0xff80000043437808 */ /* 0x000fe40006000000 */
[C---:B------:R-:W-:Y:S02]  /*13430*/  ISETP.GT.AND P4, PT, R121.reuse, 0x59, P2 ;  /* 0x000000597900780c */ /* 0x040fe40001784270 */
[C---:B------:R-:W-:Y:S02]  /*13440*/  ISETP.LT.OR P3, PT, R122.reuse, 0x71, P3 ;  /* 0x000000717a00780c */ /* 0x040fe40001f61670 */
[----:B------:R-:W-:Y:S02]  /*13450*/  ISETP.LT.OR P4, PT, R122, 0x5a, P4 ;  /* 0x0000005a7a00780c */ /* 0x000fe40002781670 */
[----:B------:R-:W-:Y:S02]  /*13460*/  FSEL R82, R82, -INF , !P3 ;  /* 0xff80000052527808 */ /* 0x000fe40005800000 */
[----:B------:R-:W-:-:S02]  /*13470*/  ISETP.GT.AND P3, PT, R121, 0x71, P2 ;  /* 0x000000717900780c */ /* 0x000fc40001764270 */
[----:B------:R-:W-:Y:S02]  /*13480*/  FSEL R71, R71, -INF , !P4 ;  /* 0xff80000047477808 */ /* 0x000fe40006000000 */
[----:B------:R-:W-:Y:S02]  /*13490*/  ISETP.GT.AND P4, PT, R121, 0x61, P2 ;  /* 0x000000617900780c */ /* 0x000fe40001784270 */
[C---:B------:R-:W-:Y:S02]  /*134a0*/  ISETP.LT.OR P3, PT, R122.reuse, 0x72, P3 ;  /* 0x000000727a00780c */ /* 0x040fe40001f61670 */
[----:B0-----:R-:W-:Y:S02]  /*134b0*/  FMNMX.FTZ R3, R3, R0, !PT ;  /* 0x0000000003037209 */ /* 0x001fe40007810000 */
[----:B------:R-:W-:Y:S02]  /*134c0*/  ISETP.LT.OR P4, PT, R122, 0x62, P4 ;  /* 0x000000627a00780c */ /* 0x000fe40002781670 */
[----:B------:R-:W-:Y:S01]  /*134d0*/  FSEL R83, R83, -INF , !P3 ;  /* 0xff80000053537808 */ /* 0x000fe20005800000 */
[----:B------:R-:W-:Y:S01]  /*134e0*/  FMUL.FTZ R0, R3, UR41 ;  /* 0x0000002903007c20 */ /* 0x000fe20008410000 */
[----:B------:R-:W-:-:S02]  /*134f0*/  ISETP.GT.AND P3, PT, R121, RZ, P2 ;  /* 0x000000ff7900720c */ /* 0x000fc40001764270 */
[----:B------:R-:W-:Y:S02]  /*13500*/  FSEL R75, R75, -INF , !P4 ;  /* 0xff8000004b4b7808 */ /* 0x000fe40006000000 */
[----:B------:R-:W-:Y:S02]  /*13510*/  FSETP.NEU.FTZ.AND P4, PT, R3, -INF , PT ;  /* 0xff8000000300780b */ /* 0x000fe40003f9d000 */
[----:B------:R-:W-:Y:S02]  /*13520*/  ISETP.LT.OR P3, PT, R122, 0x1, P3 ;  /* 0x000000017a00780c */ /* 0x000fe40001f61670 */
[----:B------:R-:W-:Y:S02]  /*13530*/  FSEL R0, R0, RZ, P4 ;  /* 0x000000ff00007208 */ /* 0x000fe40002000000 */
[----:B------:R-:W-:Y:S02]  /*13540*/  FSEL R26, R26, -INF , !P3 ;  /* 0xff8000001a1a7808 */ /* 0x000fe40005800000 */
[----:B------:R-:W-:Y:S01]  /*13550*/  ISETP.GT.AND P3, PT, R121, 0x78, P2 ;  /* 0x000000787900780c */ /* 0x000fe20001764270 */
        /* <DEDUP_REMOVED lines=15> */
[----:B------:R-:W-:Y:S01]  /*13650*/  ISETP.GT.AND P2, PT, R121, 0x79, P2 ;  /* 0x000000797900780c */ /* 0x000fe20001744270 */
[--C-:B------:R-:W-:Y:S01]  /*13660*/  FFMA.FTZ R136, R48, UR41, -R0.reuse ;  /* 0x0000002930887c23 */ /* 0x100fe20008010800 */
[----:B------:R-:W-:Y:S01]  /*13670*/  FMNMX.FTZ R28, R34, R25, !PT ;  /* 0x00000019221c7209 */ /* 0x000fe20007810000 */
[--C-:B------:R-:W-:Y:S01]  /*13680*/  FFMA.FTZ R138, R52, UR41, -R0.reuse ;  /* 0x00000029348a7c23 */ /* 0x100fe20008010800 */
[----:B------:R-:W-:Y:S01]  /*13690*/  MUFU.EX2 R25, R37 ;  /* 0x0000002500197308 */ /* 0x000fe20000000800 */
[--C-:B------:R-:W-:Y:S01]  /*136a0*/  FFMA.FTZ R132, R56, UR41, -R0.reuse ;  /* 0x0000002938847c23 */ /* 0x100fe20008010800 */
[----:B------:R-:W-:Y:S01]  /*136b0*/  FMNMX.FTZ R29, R35, R28, !PT ;  /* 0x0000001c231d7209 */ /* 0x000fe20007810000 */
[----:B------:R-:W-:-:S03]  /*136c0*/  FFMA.FTZ R142, R44, UR41, -R0 ;  /* 0x000000292c8e7c23 */ /* 0x000fc60008010800 */
[----:B------:R-:W-:Y:S02]  /*136d0*/  FMNMX.FTZ R28, R38, R29, !PT ;  /* 0x0000001d261c7209 */ /* 0x000fe40007810000 */
[----:B------:R-:W-:Y:S01]  /*136e0*/  ISETP.LT.OR P3, PT, R122, 0x79, P3 ;  /* 0x000000797a00780c */ /* 0x000fe20001f61670 */
[----:B------:R-:W-:Y:S01]  /*136f0*/  MUFU.EX2 R148, R148 ;  /* 0x0000009400947308 */ /* 0x000fe20000000800 */
[----:B------:R-:W-:Y:S01]  /*13700*/  FMNMX.FTZ R29, R39, R28, !PT ;  /* 0x0000001c271d7209 */ /* 0x000fe20007810000 */
[----:B------:R-:W-:-:S03]  /*13710*/  FFMA.FTZ R28, R41, UR41, -R0 ;  /* 0x00000029291c7c23 */ /* 0x000fc60008010800 */
[----:B------:R-:W-:Y:S02]  /*13720*/  FMNMX.FTZ R32, R42, R29, !PT ;  /* 0x0000001d2a207209 */ /* 0x000fe40007810000 */
[----:B------:R-:W-:Y:S01]  /*13730*/  ISETP.LT.OR P2, PT, R122, 0x7a, P2 ;  /* 0x0000007a7a00780c */ /* 0x000fe20001741670 */
[----:B------:R-:W-:Y:S01]  /*13740*/  MUFU.EX2 R12, R12 ;  /* 0x0000000c000c7308 */ /* 0x000fe20000000800 */
[----:B------:R-:W-:-:S04]  /*13750*/  FMNMX.FTZ R29, R43, R32, !PT ;  /* 0x000000202b1d7209 */ /* 0x000fc80007810000 */
[----:B------:R-:W-:Y:S02]  /*13760*/  FMNMX.FTZ R32, R46, R29, !PT ;  /* 0x0000001d2e207209 */ /* 0x000fe40007810000 */
[----:B------:R-:W-:Y:S01]  /*13770*/  FSEL R86, R86, -INF , !P3 ;  /* 0xff80000056567808 */ /* 0x000fe20005800000 */
[----:B------:R-:W-:Y:S01]  /*13780*/  MUFU.EX2 R150, R150 ;  /* 0x0000009600967308 */ /* 0x000fe20000000800 */
[----:B------:R-:W-:-:S04]  /*13790*/  FMNMX.FTZ R29, R47, R32, !PT ;  /* 0x000000202f1d7209 */ /* 0x000fc80007810000 */
[----:B------:R-:W-:Y:S02]  /*137a0*/  FMNMX.FTZ R32, R50, R29, !PT ;  /* 0x0000001d32207209 */ /* 0x000fe40007810000 */
[----:B------:R-:W-:Y:S01]  /*137b0*/  FSEL R87, R87, -INF , !P2 ;  /* 0xff80000057577808 */ /* 0x000fe20005000000 */
[----:B------:R-:W-:Y:S01]  /*137c0*/  MUFU.EX2 R29, R45 ;  /* 0x0000002d001d7308 */ /* 0x000fe20000000800 */
[----:B------:R-:W-:-:S04]  /*137d0*/  FMNMX.FTZ R33, R51, R32, !PT ;  /* 0x0000002033217209 */ /* 0x000fc80007810000 */
[----:B------:R-:W-:Y:S02]  /*137e0*/  FMNMX.FTZ R32, R54, R33, !PT ;  /* 0x0000002136207209 */ /* 0x000fe40007810000 */
[----:B------:R-:W-:Y:S01]  /*137f0*/  FSEL R56, R3, RZ, P4 ;  /* 0x000000ff03387208 */ /* 0x000fe20002000000 */
[--C-:B------:R-:W-:Y:S01]  /*13800*/  FFMA.FTZ R134, R60, UR41, -R0.reuse ;  /* 0x000000293c867c23 */ /* 0x100fe20008010800 */
[----:B------:R-:W-:Y:S01]  /*13810*/  FMNMX.FTZ R33, R55, R32, !PT ;  /* 0x0000002037217209 */ /* 0x000fe20007810000 */
[--C-:B------:R-:W-:Y:S01]  /*13820*/  FFMA.FTZ R32, R49, UR41, -R0.reuse ;  /* 0x0000002931207c23 */ /* 0x100fe20008010800 */
[--C-:B------:R-:W-:Y:S01]  /*13830*/  FFMA.FTZ R61, R61, UR41, -R0.reuse ;  /* 0x000000293d3d7c23 */ /* 0x100fe20008010800 */
[--C-:B------:R-:W-:Y:S01]  /*13840*/  FFMA.FTZ R128, R64, UR41, -R0.reuse ;  /* 0x0000002940807c23 */ /* 0x100fe20008010800 */
[----:B------:R-:W-:Y:S01]  /*13850*/  FMNMX.FTZ R36, R58, R33, !PT ;  /* 0x000000213a247209 */ /* 0x000fe20007810000 */
[----:B------:R-:W-:Y:S01]  /*13860*/  FADD.FTZ R56, -R56, R21 ;  /* 0x0000001538387221 */ /* 0x000fe20000010100 */
        /* <DEDUP_REMOVED lines=12> */
[----:B------:R0:W-:Y:S08]  /*13930*/  MUFU.EX2 R33, R53 ;  /* 0x0000003500217308 */ /* 0x0001f00000000800 */
[----:B------:R-:W-:Y:S01]  /*13940*/  MUFU.EX2 R144, R144 ;  /* 0x0000009000907308 */ /* 0x000fe20000000800 */
[----:B0-----:R-:W2:Y:S01]  /*13950*/  LDL R53, [R1+0x24] ;  /* 0x0000240001357983 */ /* 0x001ea20000100800 */
        /* <DEDUP_REMOVED lines=15> */
[----:B------:R-:W-:-:S05]  /*13a50*/  FMNMX.FTZ R45, R87, R40, !PT ;  /* 0x00000028572d7209 */ /* 0x000fca0007810000 */
[----:B------:R-:W0:Y:S01]  /*13a60*/  SHFL.BFLY PT, R48, R45, 0x2, 0x1f ;  /* 0x0c401f002d307f89 */ /* 0x000e2200000e0000 */
[----:B------:R-:W-:Y:S01]  /*13a70*/  FMUL.FTZ R21, R56, UR41 ;  /* 0x0000002938157c20 */ /* 0x000fe20008410000 */
[----:B------:R-:W-:Y:S08]  /*13a80*/  MUFU.EX2 R136, R136 ;  /* 0x0000008800887308 */ /* 0x000ff00000000800 */
[----:B------:R-:W-:Y:S08]  /*13a90*/  MUFU.EX2 R32, R32 ;  /* 0x0000002000207308 */ /* 0x000ff00000000800 */
[----:B------:R-:W-:Y:S01]  /*13aa0*/  MUFU.EX2 R138, R138 ;  /* 0x0000008a008a7308 */ /* 0x000fe20000000800 */
[----:B0-----:R-:W-:-:S05]  /*13ab0*/  FMNMX.FTZ R49, R45, R48, !PT ;  /* 0x000000302d317209 */ /* 0x001fca0007810000 */
[----:B------:R-:W0:Y:S02]  /*13ac0*/  SHFL.BFLY PT, R52, R49, 0x1, 0x1f ;  /* 0x0c201f0031347f89 */ /* 0x000e2400000e0000 */
[----:B------:R-:W1:Y:S01]  /*13ad0*/  MUFU.EX2 R21, R21 ;  /* 0x0000001500157308 */ /* 0x000e620000000800 */
[--C-:B------:R-:W-:Y:S01]  /*13ae0*/  FFMA.FTZ R36, R57, UR41, -R0.reuse ;  /* 0x0000002939247c23 */ /* 0x100fe20008010800 */
[--C-:B------:R-:W-:Y:S01]  /*13af0*/  FFMA.FTZ R40, R65, UR41, -R0.reuse ;  /* 0x0000002941287c23 */ /* 0x100fe20008010800 */
[--C-:B------:R-:W-:Y:S01]  /*13b00*/  FFMA.FTZ R41, R69, UR41, -R0.reuse ;  /* 0x0000002945297c23 */ /* 0x100fe20008010800 */
[--C-:B------:R-:W-:Y:S01]  /*13b10*/  FFMA.FTZ R45, R77, UR41, -R0.reuse ;  /* 0x000000294d2d7c23 */ /* 0x100fe20008010800 */
[----:B------:R-:W-:Y:S01]  /*13b20*/  FFMA.FTZ R48, R81, UR41, -R0 ;  /* 0x0000002951307c23 */ /* 0x000fe20008010800 */
[----:B0-----:R-:W-:Y:S01]  /*13b30*/  FMNMX.FTZ R0, R49, R52, !PT ;  /* 0x0000003431007209 */ /* 0x001fe20007810000 */
[----:B-1----:R-:W-:-:S03]  /*13b40*/  FFMA.FTZ R7, R21, R7, R148 ;  /* 0x0000000715077223 */ /* 0x002fc60000010094 */
[C---:B------:R-:W-:Y:S01]  /*13b50*/  FSETP.NEU.FTZ.AND P2, PT, R0.reuse, -INF , PT ;  /* 0xff8000000000780b */ /* 0x040fe20003f5d000 */
[----:B------:R-:W-:Y:S01]  /*13b60*/  FMUL.FTZ R52, R0, UR41 ;  /* 0x0000002900347c20 */ /* 0x000fe20008410000 */
[----:B------:R-:W-:-:S04]  /*13b70*/  FADD.FTZ R7, R12, R7 ;  /* 0x000000070c077221 */ /* 0x000fc80000010000 */
[----:B------:R-:W-:-:S05]  /*13b80*/  FSEL R52, R52, RZ, P2 ;  /* 0x000000ff34347208 */ /* 0x000fca0001000000 */
[--C-:B------:R-:W-:Y:S01]  /*13b90*/  FFMA.FTZ R141, R42, UR41, -R52.reuse ;  /* 0x000000292a8d7c23 */ /* 0x100fe20008010834 */
[----:B------:R-:W-:Y:S01]  /*13ba0*/  FADD.FTZ R42, R150, R7 ;  /* 0x00000007962a7221 */ /* 0x000fe20000010000 */
[--C-:B------:R-:W-:Y:S01]  /*13bb0*/  FFMA.FTZ R145, R34, UR41, -R52.reuse ;  /* 0x0000002922917c23 */ /* 0x100fe20008010834 */
[----:B------:R-:W-:Y:S01]  /*13bc0*/  FFMA.FTZ R34, R43, UR41, -R52 ;  /* 0x000000292b227c23 */ /* 0x000fe20008010834 */
[----:B------:R-:W-:Y:S01]  /*13bd0*/  FSEL R7, R0, RZ, P2 ;  /* 0x000000ff00077208 */ /* 0x000fe20001000000 */
[----:B------:R-:W-:Y:S01]  /*13be0*/  FADD.FTZ R43, R13, R42 ;  /* 0x0000002a0d2b7221 */ /* 0x000fe20000010000 */
[----:B------:R-:W-:-:S03]  /*13bf0*/  FFMA.FTZ R149, R26, UR41, -R52 ;  /* 0x000000291a957c23 */ /* 0x000fc60008010834 */
[----:B------:R-:W-:Y:S01]  /*13c00*/  FADD.FTZ R43, R144, R43 ;  /* 0x0000002b902b7221 */ /* 0x000fe20000010000 */
[----:B------:R-:W-:Y:S01]  /*13c10*/  FADD.FTZ R7, -R7, R20 ;  /* 0x0000001407077221 */ /* 0x000fe20000010100 */
[--C-:B------:R-:W-:Y:S02]  /*13c20*/  FFMA.FTZ R26, R27, UR41, -R52.reuse ;  /* 0x000000291b1a7c23 */ /* 0x100fe40008010834 */
[----:B------:R-:W-:Y:S01]  /*13c30*/  FADD.FTZ R43, R24, R43 ;  /* 0x0000002b182b7221 */ /* 0x000fe20000010000 */
[----:B------:R-:W-:Y:S01]  /*13c40*/  FMUL.FTZ R7, R7, UR41 ;  /* 0x0000002907077c20 */ /* 0x000fe20008410000 */
[----:B------:R-:W-:Y:S02]  /*13c50*/  MUFU.EX2 R149, R149 ;  /* 0x0000009500957308 */ /* 0x000fe40000000800 */
[----:B------:R-:W-:Y:S01]  /*13c60*/  FADD.FTZ R42, R146, R43 ;  /* 0x0000002b922a7221 */ /* 0x000fe20000010000 */
[----:B------:R-:W-:-:S05]  /*13c70*/  FFMA.FTZ R151, R30, UR41, -R52 ;  /* 0x000000291e977c23 */ /* 0x000fca0008010834 */
        /* <DEDUP_REMOVED lines=8> */
[----:B------:R-:W-:Y:S01]  /*13d00*/  FFMA.FTZ R143, R46, UR41, -R52 ;  /* 0x000000292e8f7c23 */ /* 0x000fe20008010834 */
[----:B0-----:R-:W-:-:S05]  /*13d10*/  FFMA.FTZ R7, R20, R6, R149 ;  /* 0x0000000614077223 */ /* 0x001fca0000010095 */
[----:B------:R-:W0:Y:S01]  /*13d20*/  MUFU.EX2 R27, R27 ;  /* 0x0000001b001b7308 */ /* 0x000e220000000800 */
[----:B------:R-:W-:Y:S01]  /*13d30*/  FADD.FTZ R46, R142, R43 ;  /* 0x0000002b8e2e7221 */ /* 0x000fe20000010000 */
[----:B------:R-:W-:-:S06]  /*13d40*/  FFMA.FTZ R147, R38, UR41, -R52 ;  /* 0x0000002926937c23 */ /* 0x000fcc0008010834 */
[----:B------:R-:W4:Y:S01]  /*13d50*/  MUFU.EX2 R145, R145 ;  /* 0x0000009100917308 */ /* 0x000f220000000800 */
[----:B------:R-:W-:Y:S01]  /*13d60*/  FADD.FTZ R43, R29, R46 ;  /* 0x0000002e1d2b7221 */ /* 0x000fe20000010000 */
[----:B-1----:R-:W-:Y:S01]  /*13d70*/  FADD.FTZ R46, R26, R7 ;  /* 0x000000071a2e7221 */ /* 0x002fe20000010000 */
[----:B------:R-:W-:-:S05]  /*13d80*/  FFMA.FTZ R31, R39, UR41, -R52 ;  /* 0x00000029271f7c23 */ /* 0x000fca0008010834 */
[----:B------:R-:W1:Y:S01]  /*13d90*/  MUFU.EX2 R30, R30 ;  /* 0x0000001e001e7308 */ /* 0x000e620000000800 */
[----:B------:R-:W-:Y:S01]  /*13da0*/  FADD.FTZ R43, R136, R43 ;  /* 0x0000002b882b7221 */ /* 0x000fe20000010000 */
[----:B---3--:R-:W-:Y:S01]  /*13db0*/  FADD.FTZ R46, R151, R46 ;  /* 0x0000002e972e7221 */ /* 0x008fe20000010000 */
[----:B------:R-:W-:-:S05]  /*13dc0*/  FFMA.FTZ R35, R47, UR41, -R52 ;  /* 0x000000292f237c23 */ /* 0x000fca0008010834 */
[----:B------:R-:W3:Y:S01]  /*13dd0*/  MUFU.EX2 R147, R147 ;  /* 0x0000009300937308 */ /* 0x000ee20000000800 */
[----:B------:R-:W-:Y:S01]  /*13de0*/  FADD.FTZ R7, R32, R43 ;  /* 0x0000002b20077221 */ /* 0x000fe20000010000 */
[----:B0-----:R-:W-:Y:S01]  /*13df0*/  FADD.FTZ R46, R27, R46 ;  /* 0x0000002e1b2e7221 */ /* 0x001fe20000010000 */
[----:B------:R-:W-:Y:S02]  /*13e00*/  @!P1 IMAD R47, R153, 0x8, R2 ;  /* 0x00000008992f9824 */ /* 0x000fe400078e0202 */
[----:B------:R-:W-:-:S03]  /*13e10*/  FFMA.FTZ R137, R50, UR41, -R52 ;  /* 0x0000002932897c23 */ /* 0x000fc60008010834 */
[----:B------:R-:W0:Y:S01]  /*13e20*/  MUFU.EX2 R31, R31 ;  /* 0x0000001f001f7308 */ /* 0x000e220000000800 */
[----:B------:R-:W-:Y:S01]  /*13e30*/  FADD.FTZ R50, R138, R7 ;  /* 0x000000078a327221 */ /* 0x000fe20000010000 */
[----:B----4-:R-:W-:Y:S01]  /*13e40*/  FADD.FTZ R7, R145, R46 ;  /* 0x0000002e91077221 */ /* 0x010fe20000010000 */
[----:B------:R-:W-:-:S05]  /*13e50*/  @!P1 VIADD R47, R47, 0x16860 ;  /* 0x000168602f2f9836 */ /* 0x000fca0000000000 */
[----:B------:R-:W4:Y:S01]  /*13e60*/  MUFU.EX2 R132, R132 ;  /* 0x0000008400847308 */ /* 0x000f220000000800 */
[----:B-1----:R-:W-:-:S07]  /*13e70*/  FADD.FTZ R46, R30, R7 ;  /* 0x000000071e2e7221 */ /* 0x002fce0000010000 */
[----:B------:R-:W1:Y:S01]  /*13e80*/  MUFU.EX2 R141, R141 ;  /* 0x0000008d008d7308 */ /* 0x000e620000000800 */
[----:B------:R-:W-:Y:S01]  /*13e90*/  @!P1 PRMT R47, RZ, 0x654, R47 ;  /* 0x00000654ff2f9816 */ /* 0x000fe2000000002f */
[----:B---3--:R-:W-:-:S03]  /*13ea0*/  FADD.FTZ R46, R147, R46 ;  /* 0x0000002e932e7221 */ /* 0x008fc60000010000 */
[----:B------:R3:W-:Y:S03]  /*13eb0*/  @!P1 SYNCS.ARRIVE.TRANS64.RED.A1T0 RZ, [R47+URZ], RZ ;  /* 0x000000ff2fff99a7 */ /* 0x0007e6000810043f */
[----:B------:R-:W5:Y:S08]  /*13ec0*/  MUFU.EX2 R36, R36 ;  /* 0x0000002400247308 */ /* 0x000f700000000800 */
[----:B------:R-:W5:Y:S01]  /*13ed0*/  MUFU.EX2 R34, R34 ;  /* 0x0000002200227308 */ /* 0x000f620000000800 */
[----:B---3--:R-:W-:Y:S01]  /*13ee0*/  FADD.FTZ R47, R33, R50 ;  /* 0x00000032212f7221 */ /* 0x008fe20000010000 */
[----:B0-----:R-:W-:-:S06]  /*13ef0*/  FADD.FTZ R46, R31, R46 ;  /* 0x0000002e1f2e7221 */ /* 0x001fcc0000010000 */
[----:B------:R-:W0:Y:S01]  /*13f00*/  MUFU.EX2 R134, R134 ;  /* 0x0000008600867308 */ /* 0x000e220000000800 */
[----:B------:R-:W-:-:S07]  /*13f10*/  FFMA.FTZ R38, R51, UR41, -R52 ;  /* 0x0000002933267c23 */ /* 0x000fce0008010834 */
[----:B------:R-:W3:Y:S01]  /*13f20*/  MUFU.EX2 R143, R143 ;  /* 0x0000008f008f7308 */ /* 0x000ee20000000800 */
[----:B----4-:R-:W-:Y:S01]  /*13f30*/  FADD.FTZ R47, R132, R47 ;  /* 0x0000002f842f7221 */ /* 0x010fe20000010000 */
[----:B-1----:R-:W-:-:S06]  /*13f40*/  FADD.FTZ R7, R141, R46 ;  /* 0x0000002e8d077221 */ /* 0x002fcc0000010000 */
[----:B------:R-:W1:Y:S01]  /*13f50*/  MUFU.EX2 R37, R61 ;  /* 0x0000003d00257308 */ /* 0x000e620000000800 */
[----:B------:R-:W-:-:S07]  /*13f60*/  FFMA.FTZ R139, R54, UR41, -R52 ;  /* 0x00000029368b7c23 */ /* 0x000fce0008010834 */
[----:B------:R-:W4:Y:S01]  /*13f70*/  MUFU.EX2 R35, R35 ;  /* 0x0000002300237308 */ /* 0x000f220000000800 */
[----:B-----5:R-:W-:Y:S01]  /*13f80*/  FADD.FTZ R47, R36, R47 ;  /* 0x0000002f242f7221 */ /* 0x020fe20000010000 */
[----:B------:R-:W-:-:S06]  /*13f90*/  FADD.FTZ R46, R34, R7 ;  /* 0x00000007222e7221 */ /* 0x000fcc0000010000 */
[----:B------:R-:W5:Y:S01]  /*13fa0*/  MUFU.EX2 R128, R128 ;  /* 0x0000008000807308 */ /* 0x000f620000000800 */
[----:B------:R-:W-:-:S07]  /*13fb0*/  FFMA.FTZ R39, R55, UR41, -R52 ;  /* 0x0000002937277c23 */ /* 0x000fce0008010834 */
[----:B------:R-:W5:Y:S01]  /*13fc0*/  MUFU.EX2 R137, R137 ;  /* 0x0000008900897308 */ /* 0x000f620000000800 */
[----:B0-----:R-:W-:Y:S01]  /*13fd0*/  FADD.FTZ R50, R134, R47 ;  /* 0x0000002f86327221 */ /* 0x001fe20000010000 */
[----:B---3--:R-:W-:-:S06]  /*13fe0*/  FADD.FTZ R46, R143, R46 ;  /* 0x0000002e8f2e7221 */ /* 0x008fcc0000010000 */
[----:B------:R-:W0:Y:S01]  /*13ff0*/  MUFU.EX2 R40, R40 ;  /* 0x0000002800287308 */ /* 0x000e220000000800 */
[----:B------:R-:W-:-:S07]  /*14000*/  FFMA.FTZ R133, R58, UR41, -R52 ;  /* 0x000000293a857c23 */ /* 0x000fce0008010834 */
[----:B------:R-:W3:Y:S01]  /*14010*/  MUFU.EX2 R38, R38 ;  /* 0x0000002600267308 */ /* 0x000ee20000000800 */
[----:B-1----:R-:W-:Y:S01]  /*14020*/  FADD.FTZ R47, R37, R50 ;  /* 0x00000032252f7221 */ /* 0x002fe20000010000 */
[----:B----4-:R-:W-:-:S06]  /*14030*/  FADD.FTZ R46, R35, R46 ;  /* 0x0000002e232e7221 */ /* 0x010fcc0000010000 */
[----:B------:R-:W1:Y:S01]  /*14040*/  MUFU.EX2 R130, R130 ;  /* 0x0000008200827308 */ /* 0x000e620000000800 */
[----:B------:R-:W-:-:S07]  /*14050*/  FFMA.FTZ R42, R59, UR41, -R52 ;  /* 0x000000293b2a7c23 */ /* 0x000fce0008010834 */
[----:B------:R-:W4:Y:S01]  /*14060*/  MUFU.EX2 R139, R139 ;  /* 0x0000008b008b7308 */ /* 0x000f220000000800 */
[----:B-----5:R-:W-:Y:S01]  /*14070*/  FADD.FTZ R47, R128, R47 ;  /* 0x0000002f802f7221 */ /* 0x020fe20000010000 */
[----:B------:R-:W-:-:S06]  /*14080*/  FADD.FTZ R7, R137, R46 ;  /* 0x0000002e89077221 */ /* 0x000fcc0000010000 */
[----:B------:R-:W5:Y:S01]  /*14090*/  MUFU.EX2 R41, R41 ;  /* 0x0000002900297308 */ /* 0x000f620000000800 */
[----:B------:R-:W-:-:S07]  /*140a0*/  FFMA.FTZ R135, R62, UR41, -R52 ;  /* 0x000000293e877c23 */ /* 0x000fce0008010834 */
[----:B------:R-:W2:Y:S01]  /*140b0*/  MUFU.EX2 R39, R39 ;  /* 0x0000002700277308 */ /* 0x000ea20000000800 */
[----:B0-----:R-:W-:Y:S01]  /*140c0*/  FADD.FTZ R47, R40, R47 ;  /* 0x0000002f282f7221 */ /* 0x001fe20000010000 */
[----:B------:R-:W-:-:S06]  /*140d0*/  F2FP.BF16.F32.PACK_AB R144, R24, R144 ;  /* 0x000000901890723e */ /* 0x000fcc00000010ff */
[----:B------:R-:W0:Y:S01]  /*140e0*/  MUFU.EX2 R124, R124 ;  /* 0x0000007c007c7308 */ /* 0x000e220000000800 */
[----:B---3--:R-:W-:Y:S01]  /*140f0*/  FADD.FTZ R24, R38, R7 ;  /* 0x0000000726187221 */ /* 0x008fe20000010000 */
[----:B------:R-:W-:-:S06]  /*14100*/  FFMA.FTZ R6, R63, UR41, -R52 ;  /* 0x000000293f067c23 */ /* 0x000fcc0008010834 */
[----:B------:R-:W3:Y:S01]  /*14110*/  MUFU.EX2 R133, R133 ;  /* 0x0000008500857308 */ /* 0x000ee20000000800 */
[----:B-1----:R-:W-:Y:S01]  /*14120*/  FADD.FTZ R50, R130, R47 ;  /* 0x0000002f82327221 */ /* 0x002fe20000010000 */
[----:B------:R-:W-:-:S06]  /*14130*/  F2FP.BF16.F32.PACK_AB R140, R28, R140 ;  /* 0x0000008c1c8c723e */ /* 0x000fcc00000010ff */
[----:B------:R-:W1:Y:S01]  /*14140*/  MUFU.EX2 R44, R44 ;  /* 0x0000002c002c7308 */ /* 0x000e620000000800 */
[----:B----4-:R-:W-:Y:S01]  /*14150*/  FADD.FTZ R28, R139, R24 ;  /* 0x000000188b1c7221 */ /* 0x010fe20000010000 */
[----:B------:R-:W-:-:S06]  /*14160*/  FFMA.FTZ R129, R66, UR41, -R52 ;  /* 0x0000002942817c23 */ /* 0x000fcc0008010834 */
[----:B------:R-:W4:Y:S01]  /*14170*/  MUFU.EX2 R42, R42 ;  /* 0x0000002a002a7308 */ /* 0x000f220000000800 */
[----:B------:R-:W-:Y:S01]  /*14180*/  F2FP.BF16.F32.PACK_AB R150, R13, R150 ;  /* 0x000000960d96723e */ /* 0x000fe200000010ff */
[----:B-----5:R-:W-:-:S06]  /*14190*/  FADD.FTZ R13, R41, R50 ;  /* 0x00000032290d7221 */ /* 0x020fcc0000010000 */
[----:B------:R-:W5:Y:S01]  /*141a0*/  MUFU.EX2 R126, R126 ;  /* 0x0000007e007e7308 */ /* 0x000f620000000800 */
[----:B--2---:R-:W-:Y:S01]  /*141b0*/  FADD.FTZ R28, R39, R28 ;  /* 0x0000001c271c7221 */ /* 0x004fe20000010000 */
[----:B------:R-:W-:-:S06]  /*141c0*/  FFMA.FTZ R43, R67, UR41, -R52 ;  /* 0x00000029432b7c23 */ /* 0x000fcc0008010834 */
[----:B------:R-:W2:Y:S01]  /*141d0*/  MUFU.EX2 R135, R135 ;  /* 0x0000008700877308 */ /* 0x000ea20000000800 */
        /* <DEDUP_REMOVED lines=8> */
[----:B------:R-:W-:-:S07]  /*14260*/  F2FP.BF16.F32.PACK_AB R136, R32, R136 ;  /* 0x000000882088723e */ /* 0x000fce00000010ff */
[----:B------:R-:W4:Y:S01]  /*14270*/  MUFU.EX2 R129, R129 ;  /* 0x0000008100817308 */ /* 0x000f220000000800 */
[----:B------:R-:W-:Y:S01]  /*14280*/  FFMA.FTZ R71, R71, UR41, -R52 ;  /* 0x0000002947477c23 */ /* 0x000fe20008010834 */
[----:B-----5:R-:W-:-:S06]  /*14290*/  FADD.FTZ R32, R126, R13 ;  /* 0x0000000d7e207221 */ /* 0x020fcc0000010000 */
[----:B------:R-:W5:Y:S01]  /*142a0*/  MUFU.EX2 R48, R48 ;  /* 0x0000003000307308 */ /* 0x000f620000000800 */
[----:B--2---:R-:W-:Y:S01]  /*142b0*/  FADD.FTZ R7, R135, R28 ;  /* 0x0000001c87077221 */ /* 0x004fe20000010000 */
[----:B------:R-:W-:-:S06]  /*142c0*/  FFMA.FTZ R125, R74, UR41, -R52 ;  /* 0x000000294a7d7c23 */ /* 0x000fcc0008010834 */
[----:B------:R-:W2:Y:S01]  /*142d0*/  MUFU.EX2 R43, R43 ;  /* 0x0000002b002b7308 */ /* 0x000ea20000000800 */
[----:B------:R-:W-:Y:S01]  /*142e0*/  F2FP.BF16.F32.PACK_AB R148, R12, R148 ;  /* 0x000000940c94723e */ /* 0x000fe200000010ff */
[----:B0-----:R-:W-:-:S06]  /*142f0*/  FADD.FTZ R13, R45, R32 ;  /* 0x000000202d0d7221 */ /* 0x001fcc0000010000 */
[----:B------:R-:W0:Y:S01]  /*14300*/  MUFU.EX2 R122, R122 ;  /* 0x0000007a007a7308 */ /* 0x000e220000000800 */
[----:B---3--:R-:W-:-:S07]  /*14310*/  FADD.FTZ R28, R6, R7 ;  /* 0x00000007061c7221 */ /* 0x008fce0000010000 */
[----:B------:R-:W3:Y:S01]  /*14320*/  MUFU.EX2 R131, R131 ;  /* 0x0000008300837308 */ /* 0x000ee20000000800 */
[----:B------:R-:W-:Y:S01]  /*14330*/  FFMA.FTZ R75, R75, UR41, -R52 ;  /* 0x000000294b4b7c23 */ /* 0x000fe20008010834 */
[----:B-1----:R-:W-:Y:S01]  /*14340*/  FADD.FTZ R13, R120, R13 ;  /* 0x0000000d780d7221 */ /* 0x002fe20000010000 */
[----:B----4-:R-:W-:-:S05]  /*14350*/  FADD.FTZ R28, R129, R28 ;  /* 0x0000001c811c7221 */ /* 0x010fca0000010000 */
[----:B------:R-:W1:Y:S01]  /*14360*/  MUFU.EX2 R12, R71 ;  /* 0x00000047000c7308 */ /* 0x000e620000000800 */
[----:B------:R-:W-:Y:S01]  /*14370*/  FFMA.FTZ R78, R78, UR41, -R52 ;  /* 0x000000294e4e7c23 */ /* 0x000fe20008010834 */
[----:B-----5:R-:W-:Y:S01]  /*14380*/  FADD.FTZ R13, R48, R13 ;  /* 0x0000000d300d7221 */ /* 0x020fe20000010000 */
[----:B--2---:R-:W-:-:S05]  /*14390*/  FADD.FTZ R28, R43, R28 ;  /* 0x0000001c2b1c7221 */ /* 0x004fca0000010000 */
[----:B------:R-:W2:Y:S01]  /*143a0*/  MUFU.EX2 R125, R125 ;  /* 0x0000007d007d7308 */ /* 0x000ea20000000800 */
[----:B------:R-:W-:Y:S01]  /*143b0*/  FFMA.FTZ R79, R79, UR41, -R52 ;  /* 0x000000294f4f7c23 */ /* 0x000fe20008010834 */
[----:B0-----:R-:W-:Y:S01]  /*143c0*/  FADD.FTZ R32, R122, R13 ;  /* 0x0000000d7a207221 */ /* 0x001fe20000010000 */
[----:B---3--:R-:W-:-:S05]  /*143d0*/  FADD.FTZ R13, R131, R28 ;  /* 0x0000001c830d7221 */ /* 0x008fca0000010000 */
        /* <DEDUP_REMOVED lines=18> */
[----:B------:R-:W0:Y:S08]  /*14500*/  MUFU.EX2 R49, R85 ;  /* 0x0000005500317308 */ /* 0x000e300000000800 */
[----:B------:R-:W3:Y:S01]  /*14510*/  MUFU.EX2 R52, R52 ;  /* 0x0000003400347308 */ /* 0x000ee20000000800 */
[----:B-1----:R-:W-:Y:S01]  /*14520*/  FADD.FTZ R26, R83, R26 ;  /* 0x0000001a531a7221 */ /* 0x002fe20000010000 */
[----:B------:R-:W-:-:S03]  /*14530*/  FMUL.FTZ R88, R88, R21 ;  /* 0x0000001558587220 */ /* 0x000fc60000410000 */
        /* <DEDUP_REMOVED lines=17> */
[-C--:B------:R-:W-:Y:S01]  /*14650*/  FMUL.FTZ R90, R90, R20.reuse ;  /* 0x000000145a5a7220 */ /* 0x080fe20000410000 */
        /* <DEDUP_REMOVED lines=19> */
[----:B---3--:R-:W-:Y:S01]  /*14790*/  FADD.FTZ R6, R52, R26 ;  /* 0x0000001a34067221 */ /* 0x008fe20000010000 */
        /* <DEDUP_REMOVED lines=28> */
.L_x_1269:
[----:B------:R-:W-:Y:S05]  /*14960*/  WARPSYNC.ALL ;  /* 0x0000000000007948 */ /* 0x000fea0003800000 */
[----:B------:R-:W-:Y:S06]  /*14970*/  BAR.ARV 0x8, 0x1a0 ;  /* 0x0206800000007b1d */ /* 0x000fec0000002000 */
[----:B------:R-:W-:Y:S05]  /*14980*/  @!P0 BRA `(.L_x_1288) ;  /* 0x0000000000048947 */ /* 0x000fea0003800000 */
[----:B------:R-:W-:Y:S01]  /*14990*/  BPT.TRAP 0x1 ;  /* 0x000000040000795c */ /* 0x000fe20000300000 */
.L_x_1288:
[----:B------:R-:W-:Y:S01]  /*149a0*/  IMAD R11, R16, 0x8, R2 ;  /* 0x00000008100b7824 */ /* 0x000fe200078e0202 */
[----:B------:R-:W-:-:S04]  /*149b0*/  SHF.L.U32 R4, R19, 0x1f, RZ ;  /* 0x0000001f13047819 */ /* 0x000fc800000006ff */
[----:B------:R0:W1:Y:S01]  /*149c0*/  SYNCS.PHASECHK.TRANS64.TRYWAIT P2, [R11+URZ+0x16850], R4 ;  /* 0x016850040b0075a7 */ /* 0x000062000804017f */
[----:B------:R-:W-:Y:S05]  /*149d0*/  @!P0 BRA `(.L_x_1289) ;  /* 0x0000000000048947 */ /* 0x000fea0003800000 */
[----:B------:R-:W-:Y:S01]  /*149e0*/  BPT.TRAP 0x1 ;  /* 0x000000040000795c */ /* 0x000fe20000300000 */
.L_x_1289:
[----:B------:R-:W-:-:S05]  /*149f0*/  VIADD R2, R2, 0x400 ;  /* 0x0000040002027836 */ /* 0x000fca0000000000 */
[----:B------:R-:W-:-:S04]  /*14a00*/  SHF.R.U32.HI R2, RZ, 0x4, R2 ;  /* 0x00000004ff027819 */ /* 0x000fc80000011602 */
[----:B------:R-:W-:Y:S01]  /*14a10*/  LOP3.LUT R5, R2, 0x3fff, RZ, 0xc0, !PT ;  /* 0x00003fff02057812 */ /* 0x000fe200078ec0ff */
[----:B-1----:R-:W-:Y:S06]  /*14a20*/  @P2 BRA `(.L_x_1290) ;  /* 0x0000000000082947 */ /* 0x002fec0003800000 */
[----:B------:R-:W1:Y:S02]  /*14a30*/  SYNCS.PHASECHK.TRANS64.TRYWAIT P0, [R11+URZ+0x16850], R4 ;  /* 0x016850040b0075a7 */ /* 0x000e64000800017f */
[----:B-1----:R-:W-:Y:S05]  /*14a40*/  @!P0 BRA `(.L_x_1291) ;  /* 0x0000008400988947 */ /* 0x002fea0003800000 */
.L_x_1290:
[----:B01----:R-:W-:Y:S01]  /*14a50*/  IMAD R4, R16, 0x400, R5 ;  /* 0x0000040010047824 */ /* 0x003fe200078e0205 */
[----:B------:R-:W2:Y:S01]  /*14a60*/  LDL.LU R13, [R1+0x38] ;  /* 0x00003800010d7983 */ /* 0x000ea20000300800 */
[----:B------:R-:W-:Y:S01]  /*14a70*/  IMAD.MOV.U32 R5, RZ, RZ, 0x40000040 ;  /* 0x40000040ff057424 */ /* 0x000fe200078e00ff */
[----:B------:R-:W-:Y:S05]  /*14a80*/  WARPSYNC.ALL ;  /* 0x0000000000007948 */ /* 0x000fea0003800000 */
[C---:B------:R-:W-:Y:S01]  /*14a90*/  R2UR UR6, R4.reuse ;  /* 0x00000000040672ca */ /* 0x040fe200000e0000 */
[----:B------:R-:W-:Y:S01]  /*14aa0*/  WARPGROUP.ARRIVE ;  /* 0x00000000000079c5 */ /* 0x000fe20000000000 */
[----:B------:R-:W-:Y:S01]  /*14ab0*/  R2UR UR7, R5 ;  /* 0x00000000050772ca */ /* 0x000fe200000e0000 */
[----:B------:R-:W-:Y:S01]  /*14ac0*/  VIADD R8, R4, 0x80 ;  /* 0x0000008004087836 */ /* 0x000fe20000000000 */
[----:B------:R-:W0:Y:S01]  /*14ad0*/  SHFL.BFLY PT, R2, R7, 0x2, 0x1f ;  /* 0x0c401f0007027f89 */ /* 0x000e2200000e0000 */
[----:B------:R-:W-:Y:S01]  /*14ae0*/  IMAD.MOV.U32 R9, RZ, RZ, 0x40000040 ;  /* 0x40000040ff097424 */ /* 0x000fe200078e00ff */
[----:B------:R-:W-:Y:S01]  /*14af0*/  CS2R R14, SRZ ;  /* 0x00000000000e7805 */ /* 0x000fe2000001ff00 */
[----:B------:R-:W-:-:S02]  /*14b00*/  IMAD.MOV.U32 R5, RZ, RZ, 0x40000040 ;  /* 0x40000040ff057424 */ /* 0x000fc400078e00ff */
[----:B------:R-:W-:Y:S02]  /*14b10*/  VIADD R16, R16, 0x1 ;  /* 0x0000000110107836 */ /* 0x000fe40000000000 */
[----:B------:R-:W-:Y:S02]  /*14b20*/  IMAD.U32 R20, RZ, RZ, UR41 ;  /* 0x00000029ff147e24 */ /* 0x000fe4000f8e00ff */
[----:B------:R-:W-:Y:S01]  /*14b30*/  IMAD.MOV.U32 R28, RZ, RZ, -0x800000 ;  /* 0xff800000ff1c7424 */ /* 0x000fe200078e00ff */
[----:B------:R-:W-:Y:S01]  /*14b40*/  ISETP.NE.AND P2, PT, R16, 0x2, PT ;  /* 0x000000021000780c */ /* 0x000fe20003f45270 */
[----:B------:R-:W-:Y:S01]  /*14b50*/  HGMMA.64x64x16.F32.BF16 R88, R148, gdesc[UR4].tnspB, R88, gsb0 ;  /* 0x40e0000494587df0 */ /* 0x000fe20008001858 */
[----:B------:R-:W-:Y:S01]  /*14b60*/  R2UR UR6, R8 ;  /* 0x00000000080672ca */ /* 0x000fe200000e0000 */
[----:B------:R-:W-:Y:S01]  /*14b70*/  VIADD R8, R4, 0x100 ;  /* 0x0000010004087836 */ /* 0x000fe20000000000 */
[----:B------:R-:W-:Y:S01]  /*14b80*/  R2UR UR7, R9 ;  /* 0x00000000090772ca */ /* 0x000fe200000e0000 */
[----:B------:R-:W-:Y:S01]  /*14b90*/  IMAD.MOV.U32 R9, RZ, RZ, 0x40000040 ;  /* 0x40000040ff097424 */ /* 0x000fe200078e00ff */
[----:B------:R-:W-:Y:S01]  /*14ba0*/  SEL R16, R16, RZ, P2 ;  /* 0x000000ff10107207 */ /* 0x000fe20001000000 */
[----:B------:R-:W-:-:S02]  /*14bb0*/  IMAD.MOV.U32 R21, RZ, RZ, -0x800000 ;  /* 0xff800000ff157424 */ /* 0x000fc400078e00ff */
[----:B0-----:R-:W-:Y:S01]  /*14bc0*/  FADD.FTZ R2, R2, R7 ;  /* 0x0000000702027221 */ /* 0x001fe20000010000 */
        /* <DEDUP_REMOVED lines=34> */
[----:B------:R-:W-:Y:S01]  /*14df0*/  R2UR UR6, R8 ;  /* 0x00000000080672ca */ /* 0x000fe200000e0000 */
[----:B------:R-:W-:Y:S01]  /*14e00*/  @!P1 VIADD R8, R11, 0x16860 ;  /* 0x000168600b089836 */ /* 0x000fe20000000000 */
[----:B------:R-:W-:Y:S02]  /*14e10*/  R2UR UR7, R9 ;  /* 0x00000000090772ca */ /* 0x000fe400000e0000 */
[----:B------:R-:W0:Y:S02]  /*14e20*/  SHFL.BFLY PT, R9, R6, 0x2, 0x1f ;  /* 0x0c401f0006097f89 */ /* 0x000e2400000e0000 */
[----:B------:R-:W-:Y:S01]  /*14e30*/  @!P1 PRMT R8, RZ, 0x654, R8 ;  /* 0x00000654ff089816 */ /* 0x000fe20000000008 */
[----:B0-----:R-:W-:Y:S01]  /*14e40*/  FADD.FTZ R9, R9, R6 ;  /* 0x0000000609097221 */ /* 0x001fe20000010000 */
[----:B------:R-:W-:Y:S02]  /*14e50*/  WARPGROUP.DEPBAR.LE gsb0, 0x0 ;  /* 0x00008000000079c5 */ /* 0x000fe40000010000 */
[----:B------:R-:W-:-:S06]  /*14e60*/  WARPGROUP.ARRIVE ;  /* 0x00000000000079c5 */ /* 0x000fcc0000000000 */
[----:B------:R-:W-:Y:S01]  /*14e70*/  HGMMA.64x64x16.F32.BF16 R88, R124, gdesc[UR4].tnspB, R88, gsb0 ;  /* 0x40e000047c587df0 */ /* 0x000fe20008001858 */
[----:B------:R-:W-:Y:S02]  /*14e80*/  R2UR UR6, R4 ;  /* 0x00000000040672ca */ /* 0x000fe400000e0000 */
[----:B------:R-:W-:Y:S01]  /*14e90*/  R2UR UR7, R5 ;  /* 0x00000000050772ca */ /* 0x000fe200000e0000 */
[----:B------:R-:W0:Y:S04]  /*14ea0*/  SHFL.BFLY PT, R4, R9, 0x1, 0x1f ;  /* 0x0c201f0009047f89 */ /* 0x000e2800000e0000 */
[----:B------:R-:W1:Y:S01]  /*14eb0*/  SHFL.BFLY PT, R5, R2, 0x1, 0x1f ;  /* 0x0c201f0002057f89 */ /* 0x000e6200000e0000 */
[----:B0-----:R-:W-:Y:S01]  /*14ec0*/  FADD.FTZ R12, R9, R4 ;  /* 0x00000004090c7221 */ /* 0x001fe20000010000 */
[----:B-1----:R-:W-:-:S04]  /*14ed0*/  FADD.FTZ R10, R2, R5 ;  /* 0x00000005020a7221 */ /* 0x002fc80000010000 */
[----:B------:R-:W-:Y:S02]  /*14ee0*/  FSETP.NE.FTZ.AND P3, PT, R12, RZ, PT ;  /* 0x000000ff0c00720b */ /* 0x000fe40003f75000 */
[----:B------:R-:W-:Y:S02]  /*14ef0*/  SEL R2, RZ, 0x1, P2 ;  /* 0x00000001ff027807 */ /* 0x000fe40001000000 */
[----:B------:R-:W-:Y:S02]  /*14f00*/  FSETP.NE.FTZ.AND P0, PT, R10, RZ, PT ;  /* 0x000000ff0a00720b */ /* 0x000fe40003f15000 */
[----:B------:R-:W-:Y:S01]  /*14f10*/  LOP3.LUT R19, R19, R2, RZ, 0x3c, !PT ;  /* 0x0000000213137212 */ /* 0x000fe200078e3cff */
[----:B------:R-:W-:-:S06]  /*14f20*/  IMAD.U32 R2, RZ, RZ, UR41 ;  /* 0x00000029ff027e24 */ /* 0x000fcc000f8e00ff */
[----:B------:R-:W0:Y:S01]  /*14f30*/  @P3 MUFU.LG2 R6, R12 ;  /* 0x0000000c00063308 */ /* 0x000e220000000c00 */
[----:B------:R-:W-:-:S03]  /*14f40*/  @P3 FMUL.FTZ R20, R20, 0.69314718246459960938 ;  /* 0x3f31721814143820 */ /* 0x000fc60000410000 */
[----:B------:R-:W-:-:S04]  /*14f50*/  @P0 FMUL.FTZ R2, R2, 0.69314718246459960938 ;  /* 0x3f31721802020820 */ /* 0x000fc80000410000 */
[----:B------:R-:W1:Y:S08]  /*14f60*/  @P0 MUFU.LG2 R4, R10 ;  /* 0x0000000a00040308 */ /* 0x000e700000000c00 */
[----:B------:R-:W2:Y:S01]  /*14f70*/  @P0 MUFU.RCP R14, R10 ;  /* 0x0000000a000e0308 */ /* 0x000ea20000001000 */
[----:B0-----:R-:W-:-:S04]  /*14f80*/  @P3 FMUL.FTZ R7, R6, 0.69314718246459960938 ;  /* 0x3f31721806073820 */ /* 0x001fc80000410000 */
[----:B------:R-:W-:-:S03]  /*14f90*/  @P3 FFMA.FTZ R21, R20, R0, R7 ;  /* 0x0000000014153223 */ /* 0x000fc60000010007 */
[----:B------:R-:W0:Y:S01]  /*14fa0*/  @P3 MUFU.RCP R15, R12 ;  /* 0x0000000c000f3308 */ /* 0x000e220000001000 */
[----:B-1----:R-:W-:-:S04]  /*14fb0*/  @P0 FMUL.FTZ R5, R4, 0.69314718246459960938 ;  /* 0x3f31721804050820 */ /* 0x002fc80000410000 */
[----:B------:R-:W-:Y:S01]  /*14fc0*/  @P0 FFMA.FTZ R28, R2, R3, R5 ;  /* 0x00000003021c0223 */ /* 0x000fe20000010005 */
[----:B------:R-:W-:Y:S01]  /*14fd0*/  PLOP3.LUT P0, PT, PT, PT, PT, 0x8, 0x0 ;  /* 0x000000000000781c */ /* 0x000fe20003f0e170 */
[----:B------:R-:W-:Y:S02]  /*14fe0*/  WARPGROUP.DEPBAR.LE gsb0, 0x0 ;  /* 0x00008000000079c5 */ /* 0x000fe40000010000 */
[----:B------:R-:W-:-:S06]  /*14ff0*/  WARPGROUP.ARRIVE ;  /* 0x00000000000079c5 */ /* 0x000fcc0000000000 */
[----:B------:R-:W-:Y:S03]  /*15000*/  HGMMA.64x64x16.F32.BF16 R88, R120, gdesc[UR4].tnspB, R88, gsb0 ;  /* 0x40e0000478587df0 */ /* 0x000fe60008001858 */
        /* <DEDUP_REMOVED lines=33> */
[----:B-1----:R-:W-:-:S07]  /*15220*/  FMUL.FTZ R15, R119, R15 ;  /* 0x0000000f770f7220 */ /* 0x002fce0000410000 */
.L_x_1173:
[----:B------:R-:W-:Y:S05]  /*15230*/  WARPSYNC.ALL ;  /* 0x0000000000007948 */ /* 0x000fea0003800000 */
[----:B------:R-:W0:Y:S08]  /*15240*/  S2UR UR5, SR_CgaCtaId ;  /* 0x00000000000579c3 */ /* 0x000e300000008800 */
[----:B------:R-:W-:Y:S06]  /*15250*/  BAR.SYNC.DEFER_BLOCKING 0x5, 0x1a0 ;  /* 0x0146800000007b1d */ /* 0x000fec0000010000 */
[----:B------:R-:W-:Y:S01]  /*15260*/  UMOV UR4, 0x400 ;  /* 0x0000040000047882 */ /* 0x000fe20000000000 */
[----:B------:R-:W-:Y:S01]  /*15270*/  BSSY B0, `(.L_x_1292) ;  /* 0x00001a0000007945 */ /* 0x000fe20003800000 */
[----:B------:R-:W1:Y:S01]  /*15280*/  S2R R4, SR_TID.X ;  /* 0x0000000000047919 */ /* 0x000e620000002100 */
[----:B0-----:R-:W-:-:S06]  /*15290*/  ULEA UR4, UR5, UR4, 0x18 ;  /* 0x0000000405047291 */ /* 0x001fcc000f8ec03f */
[----:B------:R-:W-:-:S05]  /*152a0*/  IMAD.U32 R2, RZ, RZ, UR4 ;  /* 0x00000004ff027e24 */ /* 0x000fca000f8e00ff */
[----:B------:R-:W0:Y:S01]  /*152b0*/  LDS.128 R8, [R2+0x168d0] ;  /* 0x0168d00002087984 */ /* 0x000e220000000c00 */
[----:B-1----:R-:W-:-:S05]  /*152c0*/  VIADD R39, R4, 0xffffff80 ;  /* 0xffffff8004277836 */ /* 0x002fca0000000000 */
[----:B--2---:R-:W-:-:S04]  /*152d0*/  SHF.R.S32.HI R34, RZ, 0x1f, R39 ;  /* 0x0000001fff227819 */ /* 0x004fc80000011427 */
[----:B------:R-:W-:-:S04]  /*152e0*/  LEA.HI R20, R34, R39, RZ, 0x3 ;  /* 0x0000002722147211 */ /* 0x000fc800078f18ff */
[----:B------:R-:W-:Y:S02]  /*152f0*/  LOP3.LUT R0, R20, 0x1ffffff8, RZ, 0xc0, !PT ;  /* 0x1ffffff814007812 */ /* 0x000fe400078ec0ff */
[----:B------:R-:W-:-:S03]  /*15300*/  SHF.R.S32.HI R20, RZ, 0x3, R20 ;  /* 0x00000003ff147819 */ /* 0x000fc60000011414 */
[----:B------:R-:W-:-:S04]  /*15310*/  IMAD.IADD R0, R39, 0x1, -R0 ;  /* 0x0000000127007824 */ /* 0x000fc800078e0a00 */
[----:B------:R-:W-:Y:S01]  /*15320*/  IMAD.SHL.U32 R0, R0, 0x8, RZ ;  /* 0x0000000800007824 */ /* 0x000fe200078e00ff */
[----:B0-----:R0:W-:Y:S04]  /*15330*/  STL.64 [R1], R8 ;  /* 0x0000000801007387 */ /* 0x0011e80000100a00 */
[----:B------:R0:W-:Y:S01]  /*15340*/  STL.64 [R1+0x8], R10 ;  /* 0x0000080a01007387 */ /* 0x0001e20000100a00 */
[----:B------:R-:W-:Y:S06]  /*15350*/  BAR.ARV 0x4, 0x1a0 ;  /* 0x0106800000007b1d */ /* 0x000fec0000002000 */
[----:B------:R-:W-:Y:S05]  /*15360*/  @P0 BRA `(.L_x_1293) ;  /* 0x0000001000000947 */ /* 0x000fea0003800000 */
[----:B------:R-:W2:Y:S01]  /*15370*/  LDL R35, [R1+0x34] ;  /* 0x0000340001237983 */ /* 0x000ea20000100800 */
[----:B0-----:R-:W-:Y:S01]  /*15380*/  VIADD R11, R4, 0xffffff80 ;  /* 0xffffff80040b7836 */ /* 0x001fe20000000000 */
[----:B------:R-:W-:Y:S01]  /*15390*/  LEA.HI R4, R34, R39, RZ, 0x4 ;  /* 0x0000002722047211 */ /* 0x000fe200078f20ff */
[----:B------:R-:W0:Y:S03]  /*153a0*/  S2R R5, SR_SWINHI ;  /* 0x0000000000057919 */ /* 0x000e260000002f00 */
[----:B------:R-:W-:Y:S02]  /*153b0*/  SHF.R.S32.HI R9, RZ, 0x4, R4 ;  /* 0x00000004ff097819 */ /* 0x000fe40000011404 */
[----:B------:R-:W-:Y:S02]  /*153c0*/  SHF.R.S32.HI R10, RZ, 0x1f, R11 ;  /* 0x0000001fff0a7819 */ /* 0x000fe4000001140b */
[----:B------:R-:W-:-:S02]  /*153d0*/  LOP3.LUT R8, R4, 0x3fffff0, RZ, 0xc0, !PT ;  /* 0x03fffff004087812 */ /* 0x000fc400078ec0ff */
[----:B------:R-:W-:Y:S02]  /*153e0*/  LEA.HI R10, R10, R11, RZ, 0x5 ;  /* 0x0000000b0a0a7211 */ /* 0x000fe400078f28ff */
[----:B------:R-:W-:Y:S01]  /*153f0*/  LEA.HI R4, R4, R9, RZ, 0x1 ;  /* 0x0000000904047211 */ /* 0x000fe200078f08ff */
[----:B------:R-:W-:Y:S01]  /*15400*/  IMAD.IADD R8, R39, 0x1, -R8 ;  /* 0x0000000127087824 */ /* 0x000fe200078e0a08 */
[----:B------:R-:W-:Y:S02]  /*15410*/  SHF.R.S32.HI R10, RZ, 0x5, R10 ;  /* 0x00000005ff0a7819 */ /* 0x000fe4000001140a */
[----:B------:R-:W-:-:S03]  /*15420*/  LOP3.LUT R4, R4, 0x1ffffffe, RZ, 0xc0, !PT ;  /* 0x1ffffffe04047812 */ /* 0x000fc600078ec0ff */
[----:B------:R-:W-:Y:S02]  /*15430*/  IMAD R11, R10, 0x10, R8 ;  /* 0x000000100a0b7824 */ /* 0x000fe400078e0208 */
[----:B------:R-:W-:-:S04]  /*15440*/  IMAD.IADD R4, R9, 0x1, -R4 ;  /* 0x0000000109047824 */ /* 0x000fc800078e0a04 */
[----:B------:R-:W-:Y:S01]  /*15450*/  IMAD R4, R11, 0x8, R4 ;  /* 0x000000080b047824 */ /* 0x000fe200078e0204 */
[----:B------:R-:W-:Y:S02]  /*15460*/  MOV R24, R2 ;  /* 0x0000000200187202 */ /* 0x000fe40000000f00 */
[----:B0-----:R-:W-:Y:S01]  /*15470*/  MOV R25, R5 ;  /* 0x0000000500197202 */ /* 0x001fe20000000f00 */
[----:B------:R-:W-:-:S04]  /*15480*/  IMAD.SHL.U32 R5, R4, 0x8, RZ ;  /* 0x0000000804057824 */ /* 0x000fc800078e00ff */
[----:B------:R-:W-:-:S03]  /*15490*/  IMAD.WIDE R4, R5, 0x2, R24 ;  /* 0x0000000205047825 */ /* 0x000fc600078e0218 */
[C---:B-----5:R-:W-:Y:S02]  /*154a0*/  IADD3 R23, P0, R4.reuse, 0x60, RZ ;  /* 0x0000006004177810 */ /* 0x060fe40007f1e0ff */
[C---:B------:R-:W-:Y:S02]  /*154b0*/  LOP3.LUT R9, R4.reuse, 0x380, RZ, 0xc0, !PT ;  /* 0x0000038004097812 */ /* 0x040fe400078ec0ff */
[----:B------:R-:W-:Y:S02]  /*154c0*/  LOP3.LUT R8, R23, 0x380, RZ, 0xc0, !PT ;  /* 0x0000038017087812 */ /* 0x000fe400078ec0ff */
[----:B------:R-:W-:Y:S02]  /*154d0*/  SHF.R.U64 R9, R9, 0x3, RZ ;  /* 0x0000000309097819 */ /* 0x000fe400000012ff */
[C---:B------:R-:W-:Y:S02]  /*154e0*/  IADD3 R11, P1, R4.reuse, 0x40, RZ ;  /* 0x00000040040b7810 */ /* 0x040fe40007f3e0ff */
[----:B------:R-:W-:-:S02]  /*154f0*/  IADD3 R13, P2, R4, 0x20, RZ ;  /* 0x00000020040d7810 */ /* 0x000fc40007f5e0ff */
[----:B------:R-:W-:Y:S02]  /*15500*/  SHF.R.U64 R8, R8, 0x3, RZ ;  /* 0x0000000308087819 */ /* 0x000fe400000012ff */
[----:B------:R-:W-:Y:S01]  /*15510*/  LOP3.LUT R4, R9, R4, RZ, 0x3c, !PT ;  /* 0x0000000409047212 */ /* 0x000fe200078e3cff */
[----:B------:R-:W-:Y:S05]  /*15520*/  WARPSYNC.ALL ;  /* 0x0000000000007948 */ /* 0x000fea0003800000 */
[----:B------:R-:W-:Y:S01]  /*15530*/  LOP3.LUT R8, R8, R23, RZ, 0x3c, !PT ;  /* 0x0000001708087212 */ /* 0x000fe200078e3cff */
[----:B------:R-:W-:Y:S01]  /*15540*/  ULDC.64 UR4, c[0x0][0xbd8] ;  /* 0x0002f60000047ab9 */ /* 0x000fe20000000a00 */
[----:B------:R-:W-:-:S02]  /*15550*/  LOP3.LUT R10, R11, 0x380, RZ, 0xc0, !PT ;  /* 0x000003800b0a7812 */ /* 0x000fc400078ec0ff */
[----:B------:R-:W-:Y:S01]  /*15560*/  MOV R23, R4 ;  /* 0x0000000400177202 */ /* 0x000fe20000000f00 */
[--C-:B------:R-:W-:Y:S01]  /*15570*/  IMAD.X R9, RZ, RZ, R5.reuse, P0 ;  /* 0x000000ffff097224 */ /* 0x100fe200000e0605 */
[----:B------:R-:W-:Y:S02]  /*15580*/  F2FP.BF16.F32.PACK_AB R4, R89, R26 ;  /* 0x0000001a5904723e */ /* 0x000fe400000010ff */
[----:B------:R-:W2:Y:S01]  /*15590*/  LDC.64 R26, c[0x0][0xbd8] ;  /* 0x0002f600ff1a7b82 */ /* 0x000ea20000000a00 */
[----:B------:R-:W-:Y:S02]  /*155a0*/  ISETP.NE.U32.AND P0, PT, RZ, UR4, PT ;  /* 0x00000004ff007c0c */ /* 0x000fe4000bf05070 */
[----:B------:R-:W-:Y:S02]  /*155b0*/  SHF.R.U64 R10, R10, 0x3, RZ ;  /* 0x000000030a0a7819 */ /* 0x000fe400000012ff */
[----:B------:R-:W-:Y:S01]  /*155c0*/  ISETP.NE.AND.EX P0, PT, RZ, UR5, PT, P0 ;  /* 0x00000005ff007c0c */ /* 0x000fe2000bf05300 */
[----:B------:R-:W-:Y:S01]  /*155d0*/  ULDC.64 UR4, c[0x0][0xbe0] ;  /* 0x0002f80000047ab9 */ /* 0x000fe20000000a00 */
[----:B------:R-:W-:Y:S01]  /*155e0*/  LOP3.LUT R10, R10, R11, RZ, 0x3c, !PT ;  /* 0x0000000b0a0a7212 */ /* 0x000fe200078e3cff */
[----:B------:R-:W-:Y:S01]  /*155f0*/  IMAD.X R11, RZ, RZ, R5, P1 ;  /* 0x000000ffff0b7224 */ /* 0x000fe200008e0605 */
[----:B------:R-:W-:-:S02]  /*15600*/  LOP3.LUT R12, R13, 0x380, RZ, 0xc0, !PT ;  /* 0x000003800d0c7812 */ /* 0x000fc400078ec0ff */
[----:B------:R-:W-:Y:S02]  /*15610*/  ISETP.NE.U32.AND P1, PT, RZ, UR4, PT ;  /* 0x00000004ff007c0c */ /* 0x000fe4000bf25070 */
[----:B------:R-:W-:Y:S02]  /*15620*/  SHF.R.U64 R12, R12, 0x3, RZ ;  /* 0x000000030c0c7819 */ /* 0x000fe400000012ff */
[----:B------:R-:W-:Y:S02]  /*15630*/  ISETP.NE.AND.EX P1, PT, RZ, UR5, PT, P1 ;  /* 0x00000005ff007c0c */ /* 0x000fe4000bf25310 */
[----:B------:R-:W-:Y:S01]  /*15640*/  LOP3.LUT R12, R12, R13, RZ, 0x3c, !PT ;  /* 0x0000000d0c0c7212 */ /* 0x000fe200078e3cff */
[----:B------:R-:W-:Y:S01]  /*15650*/  IMAD.X R13, RZ, RZ, R5, P2 ;  /* 0x000000ffff0d7224 */ /* 0x000fe200010e0605 */
[----:B------:R-:W-:Y:S02]  /*15660*/  F2FP.BF16.F32.PACK_AB R5, R91, R90 ;  /* 0x0000005a5b05723e */ /* 0x000fe400000010ff */
[----:B------:R-:W-:-:S02]  /*15670*/  F2FP.BF16.F32.PACK_AB R6, R6, R3 ;  /* 0x000000030606723e */ /* 0x000fc400000010ff */
[----:B------:R-:W-:Y:S01]  /*15680*/  F2FP.BF16.F32.PACK_AB R7, R7, R94 ;  /* 0x0000005e0707723e */ /* 0x000fe200000010ff */
[----:B------:R-:W-:Y:S01]  /*15690*/  BAR.SYNC.DEFER_BLOCKING 0x1, 0x180 ;  /* 0x0046000000007b1d */ /* 0x000fe20000010000 */
        /* <DEDUP_REMOVED lines=8> */
[----:B------:R-:W-:Y:S02]  /*15720*/  F2FP.BF16.F32.PACK_AB R13, R115, R114 ;  /* 0x00000072730d723e */ /* 0x000fe400000010ff */
[----:B------:R-:W-:Y:S02]  /*15730*/  F2FP.BF16.F32.PACK_AB R14, R14, R29 ;  /* 0x0000001d0e0e723e */ /* 0x000fe400000010ff */
[----:B------:R-:W-:Y:S01]  /*15740*/  F2FP.BF16.F32.PACK_AB R15, R15, R118 ;  /* 0x000000760f0f723e */ /* 0x000fe200000010ff */
[----:B------:R0:W-:Y:S01]  /*15750*/  STSM.16.M88.4 [R23], R4 ;  /* 0x0000000417007844 */ /* 0x0001e20000000200 */
[----:B------:R-:W-:-:S03]  /*15760*/  LEA.HI R34, R34, R39, RZ, 0x7 ;  /* 0x0000002722227211 */ /* 0x000fc600078f38ff */
[----:B------:R1:W-:Y:S01]  /*15770*/  STSM.16.M88.4 [R33], R8 ;  /* 0x0000000821007844 */ /* 0x0003e20000000200 */
[----:B------:R-:W-:Y:S02]  /*15780*/  LOP3.LUT R29, R34, 0xffffff80, RZ, 0xc0, !PT ;  /* 0xffffff80221d7812 */ /* 0x000fe400078ec0ff */
[----:B0-----:R-:W-:Y:S02]  /*15790*/  F2FP.BF16.F32.PACK_AB R4, R105, R104 ;  /* 0x000000686904723e */ /* 0x001fe400000010ff */
[----:B------:R-:W-:Y:S02]  /*157a0*/  F2FP.BF16.F32.PACK_AB R5, R107, R106 ;  /* 0x0000006a6b05723e */ /* 0x000fe400000010ff */
[----:B------:R-:W-:Y:S02]  /*157b0*/  F2FP.BF16.F32.PACK_AB R6, R109, R108 ;  /* 0x0000006c6d06723e */ /* 0x000fe400000010ff */
[----:B------:R-:W-:-:S05]  /*157c0*/  F2FP.BF16.F32.PACK_AB R7, R111, R110 ;  /* 0x0000006e6f07723e */ /* 0x000fca00000010ff */
[----:B------:R0:W-:Y:S04]  /*157d0*/  STSM.16.M88.4 [R32], R4 ;  /* 0x0000000420007844 */ /* 0x0001e80000000200 */
[----:B------:R3:W-:Y:S01]  /*157e0*/  STSM.16.M88.4 [R3], R12 ;  /* 0x0000000c03007844 */ /* 0x0007e20000000200 */
[----:B-1----:R-:W-:Y:S01]  /*157f0*/  IMAD.IADD R11, R39, 0x1, -R29 ;  /* 0x00000001270b7824 */ /* 0x002fe200078e0a1d */
[----:B------:R-:W-:Y:S01]  /*15800*/  ULDC UR4, c[0x0][0xa88] ;  /* 0x0002a20000047ab9 */ /* 0x000fe20000000800 */
[----:B------:R-:W-:-:S03]  /*15810*/  IMAD.MOV.U32 R23, RZ, RZ, RZ ;  /* 0x000000ffff177224 */ /* 0x000fc600078e00ff */
[----:B0-----:R-:W-:-:S04]  /*15820*/  SHF.R.S32.HI R6, RZ, 0x1f, R11 ;  /* 0x0000001fff067819 */ /* 0x001fc8000001140b */
[----:B------:R-:W-:Y:S01]  /*15830*/  LEA.HI R4, R6, R11, RZ, 0x2 ;  /* 0x0000000b06047211 */ /* 0x000fe200078f10ff */
[----:B---3--:R-:W-:-:S03]  /*15840*/  IMAD.U32 R3, RZ, RZ, UR4 ;  /* 0x00000004ff037e24 */ /* 0x008fc6000f8e00ff */
[--C-:B------:R-:W-:Y:S02]  /*15850*/  SHF.R.S32.HI R7, RZ, 0x2, R4.reuse ;  /* 0x00000002ff077819 */ /* 0x100fe40000011404 */
[----:B------:R-:W-:Y:S01]  /*15860*/  SHF.R.S32.HI R8, RZ, 0x1f, R4 ;  /* 0x0000001fff087819 */ /* 0x000fe20000011404 */
[C---:B--2---:R-:W-:Y:S01]  /*15870*/  IMAD.WIDE R30, R35.reuse, 0x4, R26 ;  /* 0x00000004231e7825 */ /* 0x044fe200078e021a */
[----:B------:R-:W-:Y:S08]  /*15880*/  BAR.SYNC.DEFER_BLOCKING 0x1, 0x180 ;  /* 0x0046000000007b1d */ /* 0x000ff00000010000 */
[----:B------:R-:W0:Y:S01]  /*15890*/  @P1 LDC.64 R26, c[0x0][0xbe0] ;  /* 0x0002f800ff1a1b82 */ /* 0x000e220000000a00 */
[----:B------:R1:W5:Y:S01]  /*158a0*/  @P0 LDG.E R23, desc[UR38][R30.64] ;  /* 0x000000261e170981 */ /* 0x000362000c1e1900 */
[----:B0-----:R-:W-:-:S05]  /*158b0*/  @P1 IMAD.WIDE R4, R35, 0x4, R26 ;  /* 0x0000000423041825 */ /* 0x001fca00078e021a */
[----:B------:R1:W5:Y:S01]  /*158c0*/  @P1 LDG.E R3, desc[UR38][R4.64] ;  /* 0x0000002604031981 */ /* 0x000362000c1e1900 */
[----:B------:R-:W-:Y:S02]  /*158d0*/  SHF.R.S32.HI R34, RZ, 0x7, R34 ;  /* 0x00000007ff227819 */ /* 0x000fe40000011422 */
[----:B------:R-:W-:Y:S01]  /*158e0*/  LEA.HI R8, R8, R7, RZ, 0x3 ;  /* 0x0000000708087211 */ /* 0x000fe200078f18ff */
[----:B------:R-:W-:Y:S06]  /*158f0*/  @P1 BRA `(.L_x_1294) ;  /* 0x0000000000101947 */ /* 0x000fec0003800000 */
[----:B------:R-:W-:Y:S05]  /*15900*/  @!P0 BRA `(.L_x_1294) ;  /* 0x00000000000c8947 */ /* 0x000fea0003800000 */
[----:B-1----:R-:W2:Y:S04]  /*15910*/  LDG.E R4, desc[UR38][R30.64] ;  /* 0x000000261e047981 */ /* 0x002ea8000c1e1900 */
[----:B-----5:R-:W2:Y:S02]  /*15920*/  LDG.E R3, desc[UR38][R30.64+0x4] ;  /* 0x000004261e037981 */ /* 0x020ea4000c1e1900 */
[----:B--2---:R-:W-:-:S07]  /*15930*/  IMAD.IADD R3, R3, 0x1, -R4 ;  /* 0x0000000103037824 */ /* 0x004fce00078e0a04 */
.L_x_1294:
[----:B------:R-:W2:Y:S01]  /*15940*/  LDL.LU R40, [R1+0x30] ;  /* 0x0000300001287983 */ /* 0x000ea20000300800 */
[----:B------:R-:W-:Y:S01]  /*15950*/  LOP3.LUT R8, R8, 0xfffffff8, RZ, 0xc0, !PT ;  /* 0xfffffff808087812 */ /* 0x000fe200078ec0ff */
[----:B-1----:R-:W-:Y:S01]  /*15960*/  IMAD.HI R5, R34, 0x55555556, RZ ;  /* 0x5555555622057827 */ /* 0x002fe200078e02ff */
[----:B------:R-:W-:Y:S01]  /*15970*/  LEA.HI R6, R6, R11, RZ, 0x5 ;  /* 0x0000000b06067211 */ /* 0x000fe200078f28ff */
[----:B------:R-:W3:Y:S01]  /*15980*/  LDL.LU R39, [R1+0x3c] ;  /* 0x00003c0001277983 */ /* 0x000ee20000300800 */
[----:B------:R-:W-:Y:S01]  /*15990*/  ULDC.64 UR4, c[0x0][0xb70] ;  /* 0x0002dc0000047ab9 */ /* 0x000fe20000000a00 */
[----:B------:R-:W-:Y:S01]  /*159a0*/  IMAD.IADD R13, R7, 0x1, -R8 ;  /* 0x00000001070d7824 */ /* 0x000fe200078e0a08 */
[----:B------:R-:W-:Y:S01]  /*159b0*/  SHF.R.S32.HI R6, RZ, 0x5, R6 ;  /* 0x00000005ff067819 */ /* 0x000fe20000011406 */
[--C-:B-----5:R-:W-:Y:S01]  /*159c0*/  IMAD.MOV.U32 R30, RZ, RZ, R23.reuse ;  /* 0x000000ffff1e7224 */ /* 0x120fe200078e0017 */
[----:B------:R-:W-:Y:S02]  /*159d0*/  SHF.R.S32.HI R31, RZ, 0x1f, R23 ;  /* 0x0000001fff1f7819 */ /* 0x000fe40000011417 */
[----:B------:R-:W-:Y:S01]  /*159e0*/  LEA.HI R9, R5, R5, RZ, 0x1 ;  /* 0x0000000505097211 */ /* 0x000fe200078f08ff */
[----:B------:R-:W-:Y:S01]  /*159f0*/  IMAD R8, R6, 0x10, R13 ;  /* 0x0000001006087824 */ /* 0x000fe200078e020d */
[----:B------:R-:W-:-:S02]  /*15a00*/  SHF.R.S32.HI R6, RZ, 0x1f, R35 ;  /* 0x0000001fff067819 */ /* 0x000fc40000011423 */
[----:B------:R-:W-:Y:S01]  /*15a10*/  SEL R37, R35, RZ, !P0 ;  /* 0x000000ff23257207 */ /* 0x000fe20004000000 */
[----:B------:R-:W-:Y:S01]  /*15a20*/  IMAD R9, R9, -0x3, R34 ;  /* 0xfffffffd09097824 */ /* 0x000fe200078e0222 */
[----:B------:R-:W-:Y:S02]  /*15a30*/  SEL R38, R6, RZ, !P0 ;  /* 0x000000ff06267207 */ /* 0x000fe40004000000 */
[----:B------:R-:W-:Y:S01]  /*15a40*/  LOP3.LUT P0, RZ, R11, 0x3, RZ, 0xc0, !PT ;  /* 0x000000030bff7812 */ /* 0x000fe2000780c0ff */
[----:B------:R-:W-:Y:S01]  /*15a50*/  IMAD R8, R9, 0x40, R8 ;  /* 0x0000004009087824 */ /* 0x000fe200078e0208 */
[--C-:B------:R-:W-:Y:S01]  /*15a60*/  SHF.R.S32.HI R33, RZ, 0x1f, R0.reuse ;  /* 0x0000001fff217819 */ /* 0x100fe20000011400 */
[----:B------:R-:W-:Y:S01]  /*15a70*/  IMAD.MOV.U32 R32, RZ, RZ, R0 ;  /* 0x000000ffff207224 */ /* 0x000fe200078e0000 */
[----:B------:R-:W-:Y:S01]  /*15a80*/  BSSY B1, `(.L_x_1295) ;  /* 0x000005f000017945 */ /* 0x000fe20003800000 */
[----:B--2---:R-:W-:Y:S01]  /*15a90*/  SHF.R.S32.HI R29, RZ, 0x1f, R40 ;  /* 0x0000001fff1d7819 */ /* 0x004fe20000011428 */
[----:B---3--:R-:W-:-:S04]  /*15aa0*/  IMAD R10, R39, 0xc0, R8 ;  /* 0x000000c0270a7824 */ /* 0x008fc800078e0208 */
[----:B------:R-:W-:Y:S01]  /*15ab0*/  IMAD R4, R29, UR4, RZ ;  /* 0x000000041d047c24 */ /* 0x000fe2000f8e02ff */
[----:B------:R-:W-:-:S03]  /*15ac0*/  SHF.R.S32.HI R9, RZ, 0x1f, R10 ;  /* 0x0000001fff097819 */ /* 0x000fc6000001140a */
[C---:B------:R-:W-:Y:S02]  /*15ad0*/  IMAD R7, R40.reuse, UR5, R4 ;  /* 0x0000000528077c24 */ /* 0x040fe4000f8e0204 */
[----:B------:R-:W-:Y:S01]  /*15ae0*/  IMAD.WIDE.U32 R4, R40, UR4, R30 ;  /* 0x0000000428047c25 */ /* 0x000fe2000f8e001e */
[----:B------:R-:W-:-:S03]  /*15af0*/  ULDC.64 UR4, c[0x0][0xb78] ;  /* 0x0002de0000047ab9 */ /* 0x000fc60000000a00 */
[----:B------:R-:W-:Y:S02]  /*15b00*/  IMAD.IADD R5, R5, 0x1, R7 ;  /* 0x0000000105057824 */ /* 0x000fe400078e0207 */
[----:B------:R-:W-:Y:S02]  /*15b10*/  IMAD R6, R38, UR4, RZ ;  /* 0x0000000426067c24 */ /* 0x000fe4000f8e02ff */
[----:B------:R-:W-:-:S04]  /*15b20*/  IMAD.WIDE.U32 R4, R37, UR4, R4 ;  /* 0x0000000425047c25 */ /* 0x000fc8000f8e0004 */
[----:B------:R-:W-:Y:S01]  /*15b30*/  IMAD R8, R37, UR5, R6 ;  /* 0x0000000525087c24 */ /* 0x000fe2000f8e0206 */
[----:B------:R-:W-:Y:S01]  /*15b40*/  IADD3 R6, P1, R10, R4, RZ ;  /* 0x000000040a067210 */ /* 0x000fe20007f3e0ff */
[----:B------:R-:W-:Y:S01]  /*15b50*/  IMAD R7, R20, 0x40, R0 ;  /* 0x0000004014077824 */ /* 0x000fe200078e0200 */
[----:B------:R-:W-:Y:S01]  /*15b60*/  ULDC.64 UR4, c[0x0][0xb40] ;  /* 0x0002d00000047ab9 */ /* 0x000fe20000000a00 */
[----:B------:R-:W-:Y:S01]  /*15b70*/  VIADD R4, R10, 0x8 ;  /* 0x000000080a047836 */ /* 0x000fe20000000000 */
[----:B------:R-:W-:Y:S01]  /*15b80*/  IADD3.X R9, R9, R5, R8, P1, !PT ;  /* 0x0000000509097210 */ /* 0x000fe20000ffe408 */
[----:B------:R-:W-:Y:S01]  /*15b90*/  IMAD.WIDE R24, R7, 0x2, R24 ;  /* 0x0000000207187825 */ /* 0x000fe200078e0218 */
[----:B------:R-:W-:Y:S02]  /*15ba0*/  LEA R34, P2, R6, UR4, 0x2 ;  /* 0x0000000406227c11 */ /* 0x000fe4000f8410ff */
[----:B------:R-:W-:Y:S02]  /*15bb0*/  ISETP.GE.OR P1, PT, R10, R3, P0 ;  /* 0x000000030a00720c */ /* 0x000fe40000726670 */
[----:B------:R-:W-:Y:S01]  /*15bc0*/  LEA.HI.X R35, R6, UR5, R9, 0x2, P2 ;  /* 0x0000000506237c11 */ /* 0x000fe200090f1409 */
[----:B------:R-:W-:Y:S01]  /*15bd0*/  ULDC.64 UR4, c[0x0][0xaa0] ;  /* 0x0002a80000047ab9 */ /* 0x000fe20000000a00 */
[----:B------:R-:W-:-:S02]  /*15be0*/  IADD3 R15, P2, R24, 0x1800, RZ ;  /* 0x00001800180f7810 */ /* 0x000fc40007f5e0ff */
[C---:B------:R-:W-:Y:S02]  /*15bf0*/  IADD3 R11, P3, R24.reuse, 0x3000, RZ ;  /* 0x00003000180b7810 */ /* 0x040fe40007f7e0ff */
[C---:B------:R-:W-:Y:S01]  /*15c00*/  IADD3 R7, P4, R24.reuse, 0x4800, RZ ;  /* 0x0000480018077810 */ /* 0x040fe20007f9e0ff */
[--C-:B------:R-:W-:Y:S01]  /*15c10*/  IMAD.X R9, RZ, RZ, R25.reuse, P2 ;  /* 0x000000ffff097224 */ /* 0x100fe200010e0619 */
[----:B------:R-:W-:Y:S01]  /*15c20*/  LOP3.LUT R5, R24, 0x380, RZ, 0xc0, !PT ;  /* 0x0000038018057812 */ /* 0x000fe200078ec0ff */
[--C-:B------:R-:W-:Y:S01]  /*15c30*/  IMAD.X R13, RZ, RZ, R25.reuse, P3 ;  /* 0x000000ffff0d7224 */ /* 0x100fe200018e0619 */
[----:B------:R-:W-:Y:S01]  /*15c40*/  ISETP.GE.OR P0, PT, R4, R3, P0 ;  /* 0x000000030400720c */ /* 0x000fe20000706670 */
[----:B------:R-:W-:Y:S01]  /*15c50*/  IMAD.X R27, RZ, RZ, R25, P4 ;  /* 0x000000ffff1b7224 */ /* 0x000fe200020e0619 */
[----:B------:R-:W-:Y:S01]  /*15c60*/  LOP3.LUT R8, R15, 0x380, RZ, 0xc0, !PT ;  /* 0x000003800f087812 */ /* 0x000fe200078ec0ff */
[----:B------:R-:W-:Y:S01]  /*15c70*/  @!P1 STG.E desc[UR38][R34.64], R28 ;  /* 0x0000001c22009986 */ /* 0x000fe2000c101926 */
[----:B------:R-:W-:-:S02]  /*15c80*/  LOP3.LUT R10, R11, 0x380, RZ, 0xc0, !PT ;  /* 0x000003800b0a7812 */ /* 0x000fc400078ec0ff */
[----:B------:R-:W-:Y:S02]  /*15c90*/  LOP3.LUT R6, R7, 0x380, RZ, 0xc0, !PT ;  /* 0x0000038007067812 */ /* 0x000fe400078ec0ff */
[----:B------:R-:W-:Y:S02]  /*15ca0*/  SHF.R.U64 R5, R5, 0x3, RZ ;  /* 0x0000000305057819 */ /* 0x000fe400000012ff */
[----:B------:R-:W-:Y:S02]  /*15cb0*/  SHF.R.U64 R8, R8, 0x3, RZ ;  /* 0x0000000308087819 */ /* 0x000fe400000012ff */
[----:B------:R-:W-:Y:S01]  /*15cc0*/  SHF.R.U64 R10, R10, 0x3, RZ ;  /* 0x000000030a0a7819 */ /* 0x000fe200000012ff */
[----:B------:R0:W-:Y:S01]  /*15cd0*/  @!P0 STG.E desc[UR38][R34.64+0x20], R21 ;  /* 0x0000201522008986 */ /* 0x0001e2000c101926 */
[----:B------:R-:W-:Y:S02]  /*15ce0*/  SHF.R.U64 R6, R6, 0x3, RZ ;  /* 0x0000000306067819 */ /* 0x000fe400000012ff */
[----:B------:R-:W-:Y:S01]  /*15cf0*/  LOP3.LUT R4, R5, R24, RZ, 0x3c, !PT ;  /* 0x0000001805047212 */ /* 0x000fe200078e3cff */
[----:B------:R-:W-:Y:S01]  /*15d00*/  IMAD.MOV.U32 R5, RZ, RZ, R25 ;  /* 0x000000ffff057224 */ /* 0x000fe200078e0019 */
[----:B------:R-:W-:-:S02]  /*15d10*/  LOP3.LUT R8, R8, R15, RZ, 0x3c, !PT ;  /* 0x0000000f08087212 */ /* 0x000fc400078e3cff */
[----:B------:R-:W-:Y:S02]  /*15d20*/  LOP3.LUT R12, R10, R11, RZ, 0x3c, !PT ;  /* 0x0000000b0a0c7212 */ /* 0x000fe400078e3cff */
[----:B------:R-:W-:Y:S02]  /*15d30*/  LOP3.LUT R26, R6, R7, RZ, 0x3c, !PT ;  /* 0x00000007061a7212 */ /* 0x000fe400078e3cff */
[----:B------:R-:W5:Y:S01]  /*15d40*/  LD.E.128 R4, desc[UR38][R4.64] ;  /* 0x0000002604047980 */ /* 0x000f62000c101d00 */
[----:B------:R-:W-:-:S03]  /*15d50*/  IMAD R36, R31, UR4, RZ ;  /* 0x000000041f247c24 */ /* 0x000fc6000f8e02ff */
[----:B------:R-:W5:Y:S01]  /*15d60*/  LD.E.128 R8, desc[UR38][R8.64] ;  /* 0x0000002608087980 */ /* 0x000f62000c101d00 */
[----:B------:R-:W-:Y:S01]  /*15d70*/  IMAD.WIDE.U32 R30, R23, UR4, R32 ;  /* 0x00000004171e7c25 */ /* 0x000fe2000f8e0020 */
[----:B------:R-:W-:Y:S02]  /*15d80*/  ULDC UR4, c[0x0][0xa8c] ;  /* 0x0002a30000047ab9 */ /* 0x000fe40000000800 */
[----:B------:R-:W5:Y:S04]  /*15d90*/  LD.E.128 R12, desc[UR38][R12.64] ;  /* 0x000000260c0c7980 */ /* 0x000f68000c101d00 */
[----:B------:R-:W5:Y:S01]  /*15da0*/  LD.E.128 R24, desc[UR38][R26.64] ;  /* 0x000000261a187980 */ /* 0x000f62000c101d00 */
[----:B------:R-:W-:Y:S01]  /*15db0*/  ISETP.GE.AND P0, PT, R0, UR4, PT ;  /* 0x0000000400007c0c */ /* 0x000fe2000bf06270 */
[----:B------:R-:W-:Y:S01]  /*15dc0*/  IMAD R32, R39, -0xc0, R3 ;  /* 0xffffff4027207824 */ /* 0x000fe200078e0203 */
[----:B------:R-:W-:Y:S01]  /*15dd0*/  @!PT LDS RZ, [RZ] ;  /* 0x00000000fffff984 */ /* 0x000fe20000000800 */
[----:B------:R-:W-:Y:S01]  /*15de0*/  @!PT LDS RZ, [RZ] ;  /* 0x00000000fffff984 */ /* 0x000fe20000000800 */
[----:B------:R-:W-:Y:S01]  /*15df0*/  @!PT LDS RZ, [RZ] ;  /* 0x00000000fffff984 */ /* 0x000fe20000000800 */
[----:B------:R-:W-:Y:S01]  /*15e00*/  @!PT LDS RZ, [RZ] ;  /* 0x00000000fffff984 */ /* 0x000fe20000000800 */
[----:B------:R1:W-:Y:S06]  /*15e10*/  MEMBAR.ALL.CTA ;  /* 0x0000000000007992 */ /* 0x0003ec0000008000 */
[----:B-1----:R-:W1:Y:S01]  /*15e20*/  FENCE.VIEW.ASYNC.S ;  /* 0x00000000000073c6 */ /* 0x002e620000000000 */
[----:B------:R-:W-:Y:S01]  /*15e30*/  IMAD R23, R23, UR5, R36 ;  /* 0x0000000517177c24 */ /* 0x000fe2000f8e0224 */
[----:B------:R-:W-:Y:S01]  /*15e40*/  ULDC.64 UR4, c[0x0][0xae0] ;  /* 0x0002b80000047ab9 */ /* 0x000fe20000000a00 */
[----:B------:R-:W-:-:S02]  /*15e50*/  VIADD R0, R20, 0x30 ;  /* 0x0000003014007836 */ /* 0x000fc40000000000 */
[C---:B------:R-:W-:Y:S02]  /*15e60*/  VIADD R3, R20.reuse, 0x60 ;  /* 0x0000006014037836 */ /* 0x040fe40000000000 */
[----:B0-----:R-:W-:Y:S01]  /*15e70*/  VIADD R21, R20, 0x90 ;  /* 0x0000009014157836 */ /* 0x001fe20000000000 */
[-C--:B------:R-:W-:Y:S01]  /*15e80*/  ISETP.GE.OR P3, PT, R0, R32.reuse, P0 ;  /* 0x000000200000720c */ /* 0x080fe20000766670 */
[----:B------:R-:W-:Y:S01]  /*15e90*/  IMAD.IADD R31, R31, 0x1, R23 ;  /* 0x000000011f1f7824 */ /* 0x000fe200078e0217 */
[-C--:B------:R-:W-:Y:S01]  /*15ea0*/  ISETP.GE.OR P1, PT, R3, R32.reuse, P0 ;  /* 0x000000200300720c */ /* 0x080fe20000726670 */
[----:B------:R-:W-:Y:S01]  /*15eb0*/  IMAD R23, R29, UR4, RZ ;  /* 0x000000041d177c24 */ /* 0x000fe2000f8e02ff */
[-C--:B------:R-:W-:Y:S01]  /*15ec0*/  ISETP.GE.OR P2, PT, R21, R32.reuse, P0 ;  /* 0x000000201500720c */ /* 0x080fe20000746670 */
[----:B------:R-:W-:Y:S01]  /*15ed0*/  IMAD.WIDE.U32 R28, R40, UR4, R30 ;  /* 0x00000004281c7c25 */ /* 0x000fe2000f8e001e */
[----:B------:R-:W-:Y:S02]  /*15ee0*/  ISETP.GE.OR P0, PT, R20, R32, P0 ;  /* 0x000000201400720c */ /* 0x000fe40000706670 */
[----:B------:R-:W-:Y:S01]  /*15ef0*/  SHF.R.S32.HI R21, RZ, 0x1f, R20 ;  /* 0x0000001fff157819 */ /* 0x000fe20000011414 */
[----:B------:R-:W-:Y:S01]  /*15f00*/  IMAD R23, R40, UR5, R23 ;  /* 0x0000000528177c24 */ /* 0x000fe2000f8e0217 */
[----:B------:R-:W-:Y:S01]  /*15f10*/  ULDC.64 UR4, c[0x0][0xae8] ;  /* 0x0002ba0000047ab9 */ /* 0x000fe20000000a00 */
[----:B------:R-:W-:-:S02]  /*15f20*/  VIADD R0, R2, 0x16820 ;  /* 0x0001682002007836 */ /* 0x000fc40000000000 */
[----:B------:R-:W-:Y:S02]  /*15f30*/  IMAD.IADD R29, R29, 0x1, R23 ;  /* 0x000000011d1d7824 */ /* 0x000fe400078e0217 */
[----:B------:R-:W-:Y:S01]  /*15f40*/  IMAD R3, R38, UR4, RZ ;  /* 0x0000000426037c24 */ /* 0x000fe2000f8e02ff */
[----:B------:R-:W-:Y:S01]  /*15f50*/  PRMT R0, RZ, 0x654, R0 ;  /* 0x00000654ff007816 */ /* 0x000fe20000000000 */
[----:B------:R-:W-:-:S03]  /*15f60*/  IMAD.WIDE.U32 R32, R37, UR4, R28 ;  /* 0x0000000425207c25 */ /* 0x000fc6000f8e001c */
[----:B-1----:R0:W-:Y:S01]  /*15f70*/  SYNCS.ARRIVE.TRANS64.RED.A1T0 RZ, [R0+URZ], RZ ;  /* 0x000000ff00ff79a7 */ /* 0x0021e2000810043f */
[----:B------:R-:W-:Y:S02]  /*15f80*/  IMAD R3, R37, UR5, R3 ;  /* 0x0000000525037c24 */ /* 0x000fe4000f8e0203 */
        /* <DEDUP_REMOVED lines=14> */
.L_x_1296:
[----:B------:R-:W-:Y:S05]  /*16070*/  BSYNC B1 ;  /* 0x0000000000017941 */ /* 0x000fea0003800000 */
.L_x_1295:
        /* <DEDUP_REMOVED lines=15> */
.L_x_1298:
[----:B------:R-:W-:Y:S05]  /*16170*/  BSYNC B1 ;  /* 0x0000000000017941 */ /* 0x000fea0003800000 */
.L_x_1297:
        /* <DEDUP_REMOVED lines=15> */
.L_x_1300:
[----:B------:R-:W-:Y:S05]  /*16270*/  BSYNC B1 ;  /* 0x0000000000017941 */ /* 0x000fea0003800000 */
.L_x_1299:
        /* <DEDUP_REMOVED lines=15> */
.L_x_1293:
[----:B0-----:R-:W2:Y:S01]  /*16370*/  LDL R8, [R1+0x34] ;  /* 0x0000340001087983 */ /* 0x001ea20000100800 */
[----:B------:R-:W-:Y:S01]  /*16380*/  ULDC.64 UR4, c[0x0][0xbd8] ;  /* 0x0002f60000047ab9 */ /* 0x000fe20000000a00 */
[----:B------:R-:W2:Y:S01]  /*16390*/  LDC.64 R4, c[0x0][0xbd8] ;  /* 0x0002f600ff047b82 */ /* 0x000ea20000000a00 */
[----:B------:R-:W-:Y:S01]  /*163a0*/  ISETP.NE.U32.AND P0, PT, RZ, UR4, PT ;  /* 0x00000004ff007c0c */ /* 0x000fe2000bf05070 */
[----:B------:R-:W-:-:S03]  /*163b0*/  IMAD.MOV.U32 R9, RZ, RZ, RZ ;  /* 0x000000ffff097224 */ /* 0x000fc600078e00ff */
[----:B------:R-:W-:Y:S01]  /*163c0*/  ISETP.NE.AND.EX P0, PT, RZ, UR5, PT, P0 ;  /* 0x00000005ff007c0c */ /* 0x000fe2000bf05300 */
[----:B------:R-:W-:Y:S02]  /*163d0*/  ULDC.64 UR4, c[0x0][0xbe0] ;  /* 0x0002f80000047ab9 */ /* 0x000fe40000000a00 */
[----:B------:R-:W-:-:S04]  /*163e0*/  ISETP.NE.U32.AND P1, PT, RZ, UR4, PT ;  /* 0x00000004ff007c0c */ /* 0x000fc8000bf25070 */
[----:B------:R-:W-:-:S13]  /*163f0*/  ISETP.NE.AND.EX P1, PT, RZ, UR5, PT, P1 ;  /* 0x00000005ff007c0c */ /* 0x000fda000bf25310 */
[----:B------:R-:W0:Y:S01]  /*16400*/  @P1 LDC.64 R6, c[0x0][0xbe0] ;  /* 0x0002f800ff061b82 */ /* 0x000e220000000a00 */
[----:B------:R-:W-:Y:S02]  /*16410*/  ULDC UR4, c[0x0][0xa88] ;  /* 0x0002a20000047ab9 */ /* 0x000fe40000000800 */
[----:B------:R-:W-:Y:S02]  /*16420*/  IMAD.U32 R3, RZ, RZ, UR4 ;  /* 0x00000004ff037e24 */ /* 0x000fe4000f8e00ff */
[----:B--2---:R-:W-:-:S04]  /*16430*/  IMAD.WIDE R4, R8, 0x4, R4 ;  /* 0x0000000408047825 */ /* 0x004fc800078e0204 */
[----:B0-----:R-:W-:Y:S01]  /*16440*/  @P1 IMAD.WIDE R6, R8, 0x4, R6 ;  /* 0x0000000408061825 */ /* 0x001fe200078e0206 */
[----:B------:R0:W5:Y:S04]  /*16450*/  @P0 LDG.E R9, desc[UR38][R4.64] ;  /* 0x0000002604090981 */ /* 0x000168000c1e1900 */
[----:B------:R0:W5:Y:S01]  /*16460*/  @P1 LDG.E R3, desc[UR38][R6.64] ;  /* 0x0000002606031981 */ /* 0x000162000c1e1900 */
[----:B------:R-:W-:Y:S01]  /*16470*/  ISETP.GT.AND P2, PT, R39, 0xbf, PT ;  /* 0x000000bf2700780c */ /* 0x000fe20003f44270 */
[----:B------:R-:W-:-:S12]  /*16480*/  @P1 BRA `(.L_x_1302) ;  /* 0x0000000000101947 */ /* 0x000fd80003800000 */
[----:B------:R-:W-:Y:S05]  /*16490*/  @!P0 BRA `(.L_x_1302) ;  /* 0x00000000000c8947 */ /* 0x000fea0003800000 */
[----:B0-----:R-:W2:Y:S04]  /*164a0*/  LDG.E R6, desc[UR38][R4.64] ;  /* 0x0000002604067981 */ /* 0x001ea8000c1e1900 */
[----:B-----5:R-:W2:Y:S02]  /*164b0*/  LDG.E R3, desc[UR38][R4.64+0x4] ;  /* 0x0000042604037981 */ /* 0x020ea4000c1e1900 */
[----:B--2---:R-:W-:-:S07]  /*164c0*/  IMAD.IADD R3, R3, 0x1, -R6 ;  /* 0x0000000103037824 */ /* 0x004fce00078e0a06 */
.L_x_1302:
[----:B------:R-:W2:Y:S04]  /*164d0*/  LDL R15, [R1+0x30] ;  /* 0x00003000010f7983 */ /* 0x000ea80000100800 */
[----:B------:R1:W5:Y:S01]  /*164e0*/  LDL R14, [R1+0x3c] ;  /* 0x00003c00010e7983 */ /* 0x0003620000100800 */
[----:B0-----:R-:W-:Y:S01]  /*164f0*/  SHF.R.S32.HI R4, RZ, 0x1f, R8 ;  /* 0x0000001fff047819 */ /* 0x001fe20000011408 */
[----:B------:R-:W-:Y:S01]  /*16500*/  BSSY B1, `(.L_x_1303) ;  /* 0x000001d000017945 */ /* 0x000fe20003800000 */
[----:B------:R-:W-:Y:S02]  /*16510*/  SEL R11, R8, RZ, !P0 ;  /* 0x000000ff080b7207 */ /* 0x000fe40004000000 */
[----:B------:R-:W-:Y:S02]  /*16520*/  SHF.R.S32.HI R13, RZ, 0x1f, R0 ;  /* 0x0000001fff0d7819 */ /* 0x000fe40000011400 */
[----:B------:R-:W-:-:S02]  /*16530*/  SEL R12, R4, RZ, !P0 ;  /* 0x000000ff040c7207 */ /* 0x000fc40004000000 */
[----:B-----5:R-:W-:Y:S02]  /*16540*/  SHF.R.S32.HI R8, RZ, 0x1f, R9 ;  /* 0x0000001fff087819 */ /* 0x020fe40000011409 */
[----:B--2---:R-:W-:Y:S01]  /*16550*/  SHF.R.S32.HI R10, RZ, 0x1f, R15 ;  /* 0x0000001fff0a7819 */ /* 0x004fe2000001140f */
[----:B-1----:R-:W-:Y:S06]  /*16560*/  @P2 BRA `(.L_x_1304) ;  /* 0x0000000000582947 */ /* 0x002fec0003800000 */
[----:B------:R-:W0:Y:S02]  /*16570*/  S2R R5, SR_TID.X ;  /* 0x0000000000057919 */ /* 0x000e240000002100 */
[----:B0-----:R-:W-:-:S04]  /*16580*/  IMAD R4, R14, 0xc0, R5 ;  /* 0x000000c00e047824 */ /* 0x001fc800078e0205 */
        /* <DEDUP_REMOVED lines=20> */
.L_x_1304:
[----:B------:R-:W-:Y:S05]  /*166d0*/  BSYNC B1 ;  /* 0x0000000000017941 */ /* 0x000fea0003800000 */
.L_x_1303:
[----:B------:R-:W-:Y:S01]  /*166e0*/  ULDC.64 UR4, c[0x0][0xaa0] ;  /* 0x0002a80000047ab9 */ /* 0x000fe20000000a00 */
[----:B------:R-:W-:Y:S01]  /*166f0*/  IMAD.MOV.U32 R4, RZ, RZ, R0 ;  /* 0x000000ffff047224 */ /* 0x000fe200078e0000 */
[----:B------:R-:W-:Y:S01]  /*16700*/  ULDC.64 UR6, c[0x0][0xae0] ;  /* 0x0002b80000067ab9 */ /* 0x000fe20000000a00 */
[----:B0-----:R-:W-:Y:S01]  /*16710*/  IMAD.MOV.U32 R5, RZ, RZ, R13 ;  /* 0x000000ffff057224 */ /* 0x001fe200078e000d */
[----:B------:R-:W-:Y:S01]  /*16720*/  SHF.R.S32.HI R21, RZ, 0x1f, R20 ;  /* 0x0000001fff157819 */ /* 0x000fe20000011414 */
[----:B------:R-:W-:Y:S01]  /*16730*/  IMAD R6, R8, UR4, RZ ;  /* 0x0000000408067c24 */ /* 0x000fe2000f8e02ff */
[----:B------:R-:W-:Y:S01]  /*16740*/  BSSY B1, `(.L_x_1305) ;  /* 0x0000024000017945 */ /* 0x000fe20003800000 */
[C---:B------:R-:W-:Y:S01]  /*16750*/  IMAD.WIDE.U32 R4, R9.reuse, UR4, R4 ;  /* 0x0000000409047c25 */ /* 0x040fe2000f8e0004 */
[----:B------:R-:W-:Y:S02]  /*16760*/  ULDC UR4, c[0x0][0xa8c] ;  /* 0x0002a30000047ab9 */ /* 0x000fe40000000800 */
[----:B------:R-:W-:Y:S01]  /*16770*/  ISETP.GE.AND P0, PT, R0, UR4, PT ;  /* 0x0000000400007c0c */ /* 0x000fe2000bf06270 */
[----:B------:R-:W-:Y:S01]  /*16780*/  IMAD R9, R9, UR5, R6 ;  /* 0x0000000509097c24 */ /* 0x000fe2000f8e0206 */
[----:B------:R-:W-:Y:S01]  /*16790*/  ULDC.64 UR4, c[0x0][0xae8] ;  /* 0x0002ba0000047ab9 */ /* 0x000fe20000000a00 */
[----:B------:R-:W-:-:S02]  /*167a0*/  VIADD R6, R20, 0x30 ;  /* 0x0000003014067836 */ /* 0x000fc40000000000 */
[----:B------:R-:W-:Y:S02]  /*167b0*/  IMAD R7, R14, -0xc0, R3 ;  /* 0xffffff400e077824 */ /* 0x000fe400078e0203 */
        /* <DEDUP_REMOVED lines=28> */
.L_x_1306:
[----:B------:R-:W-:Y:S05]  /*16980*/  BSYNC B1 ;  /* 0x0000000000017941 */ /* 0x000fea0003800000 */
.L_x_1305:
        /* <DEDUP_REMOVED lines=15> */
.L_x_1308:
[----:B------:R-:W-:Y:S05]  /*16a80*/  BSYNC B1 ;  /* 0x0000000000017941 */ /* 0x000fea0003800000 */
.L_x_1307:
        /* <DEDUP_REMOVED lines=15> */
.L_x_1310:
[----:B------:R-:W-:Y:S05]  /*16b80*/  BSYNC B1 ;  /* 0x0000000000017941 */ /* 0x000fea0003800000 */
.L_x_1309:
        /* <DEDUP_REMOVED lines=14> */
.L_x_1301:
[----:B------:R-:W-:Y:S05]  /*16c70*/  BSYNC B0 ;  /* 0x0000000000007941 */ /* 0x000fea0003800000 */
.L_x_1292:
[----:B------:R-:W2:Y:S01]  /*16c80*/  LDL R0, [R1+0xc] ;  /* 0x00000c0001007983 */ /* 0x000ea20000100800 */
[----:B------:R-:W-:Y:S02]  /*16c90*/  ULDC UR4, c[0x0][0xc14] ;  /* 0x0003050000047ab9 */ /* 0x000fe40000000800 */
[----:B--2---:R-:W-:-:S13]  /*16ca0*/  ISETP.GE.AND P0, PT, R0, UR4, PT ;  /* 0x0000000400007c0c */ /* 0x004fda000bf06270 */
[----:B------:R-:W-:Y:S05]  /*16cb0*/  @!P0 BRA `(.L_x_1311) ;  /* 0xfffffea000548947 */ /* 0x000fea000383ffff */
[----:B------:R-:W-:Y:S05]  /*16cc0*/  BRA `(.L_x_1097) ;  /* 0x0000005400407947 */ /* 0x000fea0003800000 */
.L_x_1095:
[----:B------:R-:W-:-:S08]  /*16cd0*/  NOP ;  /* 0x0000000000007918 */ /* 0x000fd00000000000 */
[----:B------:R-:W0:-:S00]  /*16ce0*/  USETMAXREG.DEALLOC.CTAPOOL 0x20 ;  /* 0x00000020000079c8 */ /* 0x000e0000080e0500 */
[----:B0-----:R-:W-:-:S06]  /*16cf0*/  LOP3.LUT R0, R0, 0x3, RZ, 0xc0, !PT ;  /* 0x0000000300007812 */ /* 0x001fcc00078ec0ff */
[----:B------:R-:W0:Y:S02]  /*16d00*/  SHFL.IDX PT, R0, R0, RZ, 0x1f ;  /* 0x00001fff00007589 */ /* 0x000e2400000e0000 */
[----:B0-----:R-:W-:-:S13]  /*16d10*/  ISETP.NE.AND P0, PT, R0, RZ, PT ;  /* 0x000000ff0000720c */ /* 0x001fda0003f05270 */
[----:B------:R-:W-:Y:S05]  /*16d20*/  @P0 BRA `(.L_x_1097) ;  /* 0x0000005400280947 */ /* 0x000fea0003800000 */
        /* <DEDUP_REMOVED lines=15> */
[----:B------:R-:W-:Y:S01]  /*16e20*/  ISETP.GE.U32.AND P0, PT, R28, 0x2, PT ;  /* 0x000000021c00780c */ /* 0x000fe20003f06070 */
[----:B------:R-:W-:Y:S01]  /*16e30*/  IMAD.MOV.U32 R19, RZ, RZ, RZ ;  /* 0x000000ffff137224 */ /* 0x000fe200078e00ff */
        /* <DEDUP_REMOVED lines=38> */
.L_x_1316:
[----:B------:R-:W-:Y:S02]  /*170a0*/  VIADD R0, R19, 0x1f ;  /* 0x0000001f13007836 */ /* 0x000fe40000000000 */
[----:B------:R-:W-:-:S03]  /*170b0*/  IMAD.U32 R19, RZ, RZ, UR7 ;  /* 0x00000007ff137e24 */ /* 0x000fc6000f8e00ff */
[----:B------:R-:W-:-:S13]  /*170c0*/  ISETP.GE.AND P0, PT, R0, UR5, PT ;  /* 0x0000000500007c0c */ /* 0x000fda000bf06270 */
[----:B------:R-:W-:Y:S05]  /*170d0*/  @P0 BRA `(.L_x_1313) ;  /* 0x0000000400d00947 */ /* 0x000fea0003800000 */
[----:B------:R-:W-:Y:S01]  /*170e0*/  IMAD.MOV.U32 R19, RZ, RZ, R0 ;  /* 0x000000ffff137224 */ /* 0x000fe200078e0000 */
[C---:B------:R-:W-:Y:S01]  /*170f0*/  ISETP.NE.AND P1, PT, R28.reuse, 0x1f, PT ;  /* 0x0000001f1c00780c */ /* 0x040fe20003f25270 */
[----:B------:R-:W-:Y:S01]  /*17100*/  BSSY B0, `(.L_x_1314) ;  /* 0x0000008000007945 */ /* 0x000fe20003800000 */
[----:B------:R-:W-:Y:S02]  /*17110*/  IMAD.MOV.U32 R0, RZ, RZ, RZ ;  /* 0x000000ffff007224 */ /* 0x000fe400078e00ff */
[----:B------:R-:W-:-:S05]  /*17120*/  IMAD.IADD R5, R28, 0x1, R19 ;  /* 0x000000011c057824 */ /* 0x000fca00078e0213 */
[----:B------:R-:W-:-:S13]  /*17130*/  ISETP.GE.OR P0, PT, R5, UR5, !P1 ;  /* 0x0000000505007c0c */ /* 0x000fda000cf06670 */
[----:B------:R-:W-:Y:S05]  /*17140*/  @P0 BRA `(.L_x_1315) ;  /* 0x00000000000c0947 */ /* 0x000fea0003800000 */
[----:B------:R-:W0:Y:S02]  /*17150*/  LDC.64 R2, c[0x0][0xc58] ;  /* 0x00031600ff027b82 */ /* 0x000e240000000a00 */
[----:B0-----:R-:W-:-:S05]  /*17160*/  IMAD.WIDE R2, R5, 0x4, R2 ;  /* 0x0000000405027825 */ /* 0x001fca00078e0202 */
[----:B------:R0:W5:Y:S02]  /*17170*/  LDG.E R0, desc[UR38][R2.64] ;  /* 0x0000002602007981 */ /* 0x000164000c1e1900 */
.L_x_1315:
[----:B------:R-:W-:Y:S05]  /*17180*/  BSYNC B0 ;  /* 0x0000000000007941 */ /* 0x000fea0003800000 */
.L_x_1314:
[----:B0----5:R-:W0:Y:S01]  /*17190*/  SHFL.UP PT, R2, R0, 0x1, RZ ;  /* 0x0420000000027989 */ /* 0x021e2200000e00ff */
[C---:B------:R-:W-:Y:S02]  /*171a0*/  ISETP.NE.AND P0, PT, R28.reuse, RZ, PT ;  /* 0x000000ff1c00720c */ /* 0x040fe40003f05270 */
[----:B------:R-:W-:Y:S02]  /*171b0*/  ISETP.GE.U32.AND P1, PT, R28, 0x2, PT ;  /* 0x000000021c00780c */ /* 0x000fe40003f26070 */
        /* <DEDUP_REMOVED lines=23> */
.L_x_1312:
        /* <DEDUP_REMOVED lines=20> */
.L_x_1317:
        /* <DEDUP_REMOVED lines=59> */
.L_x_1313:
[----:B------:R-:W-:Y:S02]  /*17820*/  IMAD.MOV.U32 R17, RZ, RZ, RZ ;  /* 0x000000ffff117224 */ /* 0x000fe400078e00ff */
[----:B------:R-:W-:Y:S02]  /*17830*/  IMAD.U32 R16, RZ, RZ, UR6 ;  /* 0x00000006ff107e24 */ /* 0x000fe4000f8e00ff */
[----:B------:R-:W-:-:S07]  /*17840*/  IMAD.MOV.U32 R18, RZ, RZ, RZ ;  /* 0x000000ffff127224 */ /* 0x000fce00078e00ff */
.L_x_1318:
        /* <DEDUP_REMOVED lines=16> */
[----:B------:R-:W-:Y:S02]  /*17950*/  IMAD.MOV.U32 R22, RZ, RZ, RZ ;  /* 0x000000ffff167224 */ /* 0x000fe400078e00ff */
[----:B------:R-:W-:-:S07]  /*17960*/  IMAD.MOV.U32 R24, RZ, RZ, 0x1 ;  /* 0x00000001ff187424 */ /* 0x000fce00078e00ff */
.L_x_1419:
[----:B------:R-:W-:Y:S05]  /*17970*/  YIELD ;  /* 0x0000000000007946 */ /* 0x000fea0003800000 */
[----:B------:R-:W-:Y:S01]  /*17980*/  ULDC.64 UR4, c[0x0][0xa28] ;  /* 0x00028a0000047ab9 */ /* 0x000fe20000000a00 */
[----:B------:R-:W-:Y:S01]  /*17990*/  IMAD.MOV.U32 R8, RZ, RZ, RZ ;  /* 0x000000ffff087224 */ /* 0x000fe200078e00ff */
[----:B------:R-:W-:Y:S01]  /*179a0*/  ISETP.NE.U32.AND P0, PT, RZ, UR4, PT ;  /* 0x00000004ff007c0c */ /* 0x000fe2000bf05070 */
[----:B0-----:R-:W-:Y:S01]  /*179b0*/  IMAD.MOV.U32 R0, RZ, RZ, RZ ;  /* 0x000000ffff007224 */ /* 0x001fe200078e00ff */
[----:B------:R-:W-:Y:S01]  /*179c0*/  ULDC.64 UR8, c[0x0][0xa08] ;  /* 0x0002820000087ab9 */ /* 0x000fe20000000a00 */
[----:B------:R-:W-:Y:S01]  /*179d0*/  ULDC.64 UR10, c[0x0][0xa10] ;  /* 0x00028400000a7ab9 */ /* 0x000fe20000000a00 */
[----:B------:R-:W-:Y:S01]  /*179e0*/  ISETP.NE.AND.EX P0, PT, RZ, UR5, PT, P0 ;  /* 0x00000005ff007c0c */ /* 0x000fe2000bf05300 */
[----:B------:R-:W-:-:S12]  /*179f0*/  ULDC.64 UR4, c[0x0][0xa00] ;  /* 0x0002800000047ab9 */ /* 0x000fd80000000a00 */
[----:B--2---:R-:W0:Y:S01]  /*17a00*/  @P0 LDC.64 R2, c[0x0][0xa28] ;  /* 0x00028a00ff020b82 */ /* 0x004e220000000a00 */
[----:B------:R-:W-:-:S04]  /*17a10*/  ISETP.NE.U32.AND P2, PT, RZ, UR4, PT ;  /* 0x00000004ff007c0c */ /* 0x000fc8000bf45070 */
[----:B------:R-:W-:Y:S01]  /*17a20*/  ISETP.NE.AND.EX P2, PT, RZ, UR5, PT, P2 ;  /* 0x00000005ff007c0c */ /* 0x000fe2000bf45320 */
[----:B------:R-:W-:Y:S01]  /*17a30*/  ULDC.64 UR4, c[0x0][0xa18] ;  /* 0x0002860000047ab9 */ /* 0x000fe20000000a00 */
[----:B0-----:R-:W-:-:S05]  /*17a40*/  @P0 IMAD.WIDE R2, R19, 0x4, R2 ;  /* 0x0000000413020825 */ /* 0x001fca00078e0202 */
[----:B------:R0:W5:Y:S01]  /*17a50*/  @P0 LDG.E R8, desc[UR38][R2.64] ;  /* 0x0000002602080981 */ /* 0x000162000c1e1900 */
[----:B------:R-:W-:Y:S01]  /*17a60*/  ISETP.NE.U32.AND P0, PT, RZ, UR4, PT ;  /* 0x00000004ff007c0c */ /* 0x000fe2000bf05070 */
[----:B0-----:R-:W0:Y:S03]  /*17a70*/  LDC.64 R2, c[0x0][0xa00] ;  /* 0x00028000ff027b82 */ /* 0x001e260000000a00 */
[----:B------:R-:W-:-:S13]  /*17a80*/  ISETP.NE.AND.EX P0, PT, RZ, UR5, PT, P0 ;  /* 0x00000005ff007c0c */ /* 0x000fda000bf05300 */
[----:B------:R-:W2:Y:S01]  /*17a90*/  @P0 LDC.64 R4, c[0x0][0xa18] ;  /* 0x00028600ff040b82 */ /* 0x000ea20000000a00 */
[----:B0-----:R-:W-:-:S05]  /*17aa0*/  IMAD.WIDE R2, R19, 0x4, R2 ;  /* 0x0000000413027825 */ /* 0x001fca00078e0202 */
[----:B------:R-:W3:Y:S01]  /*17ab0*/  @P2 LDG.E R0, desc[UR38][R2.64] ;  /* 0x0000002602002981 */ /* 0x000ee2000c1e1900 */
[----:B------:R-:W-:Y:S02]  /*17ac0*/  ULDC UR4, c[0x0][0x288] ;  /* 0x0000a20000047ab9 */ /* 0x000fe40000000800 */
[----:B------:R-:W-:Y:S01]  /*17ad0*/  IMAD.U32 R7, RZ, RZ, UR4 ;  /* 0x00000004ff077e24 */ /* 0x000fe2000f8e00ff */
[----:B------:R-:W-:Y:S01]  /*17ae0*/  ULDC.64 UR4, c[0x0][0x3f8] ;  /* 0x0000fe0000047ab9 */ /* 0x000fe20000000a00 */
[----:B--2---:R-:W-:-:S05]  /*17af0*/  @P0 IMAD.WIDE R4, R19, 0x4, R4 ;  /* 0x0000000413040825 */ /* 0x004fca00078e0204 */
[----:B------:R0:W5:Y:S01]  /*17b00*/  @P0 LDG.E R7, desc[UR38][R4.64] ;  /* 0x0000002604070981 */ /* 0x000162000c1e1900 */
[----:B------:R-:W-:Y:S01]  /*17b10*/  UISETP.NE.U32.AND UP0, UPT, UR4, URZ, UPT ;  /* 0x0000003f0400728c */ /* 0x000fe2000bf05070 */
[----:B------:R-:W-:Y:S01]  /*17b20*/  ISETP.NE.U32.AND P1, PT, RZ, UR8, PT ;  /* 0x00000008ff007c0c */ /* 0x000fe2000bf25070 */
[----:B------:R-:W-:Y:S01]  /*17b30*/  ULDC UR6, c[0x0][0x338] ;  /* 0x0000ce0000067ab9 */ /* 0x000fe20000000800 */
[----:B------:R-:W-:Y:S01]  /*17b40*/  ULDC UR4, c[0x0][0x404] ;  /* 0x0001010000047ab9 */ /* 0x000fe20000000800 */
[----:B------:R-:W-:Y:S01]  /*17b50*/  UISETP.NE.AND.EX UP0, UPT, UR5, URZ, UPT, UP0 ;  /* 0x0000003f0500728c */ /* 0x000fe2000bf05300 */
[----:B------:R-:W-:Y:S01]  /*17b60*/  ISETP.NE.AND.EX P3, PT, RZ, UR9, PT, P1 ;  /* 0x00000009ff007c0c */ /* 0x000fe2000bf65310 */
[----:B------:R-:W-:Y:S01]  /*17b70*/  IMAD.U32 R6, RZ, RZ, UR6 ;  /* 0x00000006ff067e24 */ /* 0x000fe2000f8e00ff */
[----:B------:R-:W-:Y:S01]  /*17b80*/  ULDC UR5, c[0x0][0x2e0] ;  /* 0x0000b80000057ab9 */ /* 0x000fe20000000800 */
[----:B------:R-:W-:Y:S01]  /*17b90*/  USEL UR4, UR4, 0x1, UP0 ;  /* 0x0000000104047887 */ /* 0x000fe20008000000 */
[----:B------:R-:W-:-:S03]  /*17ba0*/  ISETP.NE.U32.AND P1, PT, RZ, UR10, PT ;  /* 0x0000000aff007c0c */ /* 0x000fc6000bf25070 */
[----:B------:R-:W-:Y:S01]  /*17bb0*/  UIMAD UR4, UR4, UR5, URZ ;  /* 0x00000005040472a4 */ /* 0x000fe2000f8e023f */
[----:B------:R-:W-:-:S05]  /*17bc0*/  ISETP.NE.AND.EX P1, PT, RZ, UR11, PT, P1 ;  /* 0x0000000bff007c0c */ /* 0x000fca000bf25310 */
[----:B------:R-:W-:Y:S01]  /*17bd0*/  IMAD.U32 R9, RZ, RZ, UR4 ;  /* 0x00000004ff097e24 */ /* 0x000fe2000f8e00ff */
[----:B---3--:R0:W-:Y:S01]  /*17be0*/  STL [R1+0x8], R0 ;  /* 0x0000080001007387 */ /* 0x0081e20000100800 */
[----:B------:R-:W-:Y:S06]  /*17bf0*/  @P0 BRA `(.L_x_1320) ;  /* 0x0000000000100947 */ /* 0x000fec0003800000 */
[----:B------:R-:W-:Y:S05]  /*17c00*/  @!P2 BRA `(.L_x_1320) ;  /* 0x00000000000ca947 */ /* 0x000fea0003800000 */
[----:B0-----:R-:W2:Y:S04]  /*17c10*/  LDG.E R0, desc[UR38][R2.64] ;  /* 0x0000002602007981 */ /* 0x001ea8000c1e1900 */
[----:B-----5:R-:W2:Y:S02]  /*17c20*/  LDG.E R7, desc[UR38][R2.64+0x4] ;  /* 0x0000042602077981 */ /* 0x020ea4000c1e1900 */
[----:B--2---:R-:W-:-:S07]  /*17c30*/  IMAD.IADD R7, R7, 0x1, -R0 ;  /* 0x0000000107077824 */ /* 0x004fce00078e0a00 */
.L_x_1320:
[----:B0-----:R-:W0:Y:S01]  /*17c40*/  LDC.64 R4, c[0x0][0xa08] ;  /* 0x00028200ff047b82 */ /* 0x001e220000000a00 */
[----:B------:R-:W-:Y:S01]  /*17c50*/  IMAD.MOV.U32 R23, RZ, RZ, RZ ;  /* 0x000000ffff177224 */ /* 0x000fe200078e00ff */
[----:B------:R-:W-:-:S06]  /*17c60*/  ULDC.64 UR4, c[0x0][0xa20] ;  /* 0x0002880000047ab9 */ /* 0x000fcc0000000a00 */
[----:B------:R-:W2:Y:S01]  /*17c70*/  LDC.64 R2, c[0x0][0xa10] ;  /* 0x00028400ff027b82 */ /* 0x000ea20000000a00 */
[----:B------:R-:W-:Y:S02]  /*17c80*/  IMAD.MOV.U32 R0, RZ, RZ, RZ ;  /* 0x000000ffff007224 */ /* 0x000fe400078e00ff */
[----:B0-----:R-:W-:-:S05]  /*17c90*/  IMAD.WIDE R4, R19, 0x4, R4 ;  /* 0x0000000413047825 */ /* 0x001fca00078e0204 */
[----:B------:R-:W3:Y:S01]  /*17ca0*/  @P3 LDG.E R23, desc[UR38][R4.64] ;  /* 0x0000002604173981 */ /* 0x000ee2000c1e1900 */
[----:B--2---:R-:W-:-:S05]  /*17cb0*/  IMAD.WIDE R2, R19, 0x4, R2 ;  /* 0x0000000413027825 */ /* 0x004fca00078e0202 */
[----:B------:R0:W5:Y:S01]  /*17cc0*/  @P1 LDG.E R0, desc[UR38][R2.64] ;  /* 0x0000002602001981 */ /* 0x000162000c1e1900 */
[----:B------:R-:W-:-:S04]  /*17cd0*/  ISETP.NE.U32.AND P0, PT, RZ, UR4, PT ;  /* 0x00000004ff007c0c */ /* 0x000fc8000bf05070 */
[----:B------:R-:W-:Y:S01]  /*17ce0*/  ISETP.NE.AND.EX P0, PT, RZ, UR5, PT, P0 ;  /* 0x00000005ff007c0c */ /* 0x000fe2000bf05300 */
[----:B---3-5:R-:W-:-:S12]  /*17cf0*/  IMAD.IADD R23, R23, 0x1, R8 ;  /* 0x0000000117177824 */ /* 0x028fd800078e0208 */
[----:B0-----:R-:W-:Y:S05]  /*17d00*/  @!P0 BRA `(.L_x_1321) ;  /* 0x0000000000108947 */ /* 0x001fea0003800000 */
[----:B------:R-:W0:Y:S02]  /*17d10*/  LDC.64 R4, c[0x0][0xa20] ;  /* 0x00028800ff047b82 */ /* 0x000e240000000a00 */
[----:B0-----:R-:W-:-:S05]  /*17d20*/  IMAD.WIDE R4, R19, 0x4, R4 ;  /* 0x0000000413047825 */ /* 0x001fca00078e0204 */
[----:B------:R0:W5:Y:S01]  /*17d30*/  LDG.E R9, desc[UR38][R4.64] ;  /* 0x0000002604097981 */ /* 0x000162000c1e1900 */
[----:B------:R-:W-:Y:S05]  /*17d40*/  BRA `(.L_x_1322) ;  /* 0x0000000000107947 */ /* 0x000fea0003800000 */
.L_x_1321:
[----:B------:R-:W-:Y:S05]  /*17d50*/  @!P3 BRA `(.L_x_1322) ;  /* 0x00000000000cb947 */ /* 0x000fea0003800000 */
[----:B------:R-:W2:Y:S04]  /*17d60*/  LDG.E R10, desc[UR38][R4.64] ;  /* 0x00000026040a7981 */ /* 0x000ea8000c1e1900 */
[----:B------:R-:W2:Y:S02]  /*17d70*/  LDG.E R9, desc[UR38][R4.64+0x4] ;  /* 0x0000042604097981 */ /* 0x000ea4000c1e1900 */
[----:B--2---:R-:W-:-:S07]  /*17d80*/  IMAD.IADD R9, R9, 0x1, -R10 ;  /* 0x0000000109097824 */ /* 0x004fce00078e0a0a */
.L_x_1322:
[----:B0-----:R-:W2:Y:S04]  /*17d90*/  @P1 LDG.E R5, desc[UR38][R2.64] ;  /* 0x0000002602051981 */ /* 0x001ea8000c1e1900 */
[----:B------:R-:W2:Y:S01]  /*17da0*/  @P1 LDG.E R4, desc[UR38][R2.64+0x4] ;  /* 0x0000042602041981 */ /* 0x000ea2000c1e1900 */
[----:B-----5:R-:W-:Y:S02]  /*17db0*/  IMAD.IADD R10, R9, 0x1, -R8 ;  /* 0x00000001090a7824 */ /* 0x020fe400078e0a08 */
[----:B------:R-:W-:-:S05]  /*17dc0*/  IMAD R14, R17, 0xc0, RZ ;  /* 0x000000c0110e7824 */ /* 0x000fca00078e02ff */
[----:B------:R-:W-:Y:S01]  /*17dd0*/  IADD3 R11, -R7, 0xc0, R14 ;  /* 0x000000c0070b7810 */ /* 0x000fe20007ffe10e */
[----:B--2---:R-:W-:Y:S02]  /*17de0*/  @P1 IMAD.IADD R6, R4, 0x1, -R5 ;  /* 0x0000000104061824 */ /* 0x004fe400078e0a05 */
[----:B------:R-:W0:Y:S02]  /*17df0*/  LDC.64 R4, c[0x0][0x9e0] ;  /* 0x00027800ff047b82 */ /* 0x000e240000000a00 */
[----:B------:R-:W-:-:S04]  /*17e00*/  IMAD.IADD R12, R10, 0x1, R6 ;  /* 0x000000010a0c7824 */ /* 0x000fc800078e0206 */
[C---:B------:R-:W-:Y:S02]  /*17e10*/  VIADD R8, R12.reuse, 0x7f ;  /* 0x0000007f0c087836 */ /* 0x040fe40000000000 */
[----:B------:R-:W-:-:S03]  /*17e20*/  IMAD.IADD R2, R12, 0x1, R11 ;  /* 0x000000010c027824 */ /* 0x000fc600078e020b */
[----:B------:R-:W-:-:S04]  /*17e30*/  SHF.R.S32.HI R9, RZ, 0x1f, R8 ;  /* 0x0000001fff097819 */ /* 0x000fc80000011408 */
[----:B------:R-:W-:-:S04]  /*17e40*/  LEA.HI R9, R9, R8, RZ, 0x7 ;  /* 0x0000000809097211 */ /* 0x000fc800078f38ff */
[----:B------:R-:W-:Y:S02]  /*17e50*/  SHF.R.S32.HI R3, RZ, 0x7, R9 ;  /* 0x00000007ff037819 */ /* 0x000fe40000011409 */
[----:B0-----:R-:W-:Y:S01]  /*17e60*/  ISETP.GE.AND P2, PT, R5, 0x1, PT ;  /* 0x000000010500780c */ /* 0x001fe20003f46270 */
[----:B------:R-:W-:-:S12]  /*17e70*/  IMAD.IADD R11, R2, 0x1, R4 ;  /* 0x00000001020b7824 */ /* 0x000fd800078e0204 */
        /* <DEDUP_REMOVED lines=12> */
.L_x_1325:
[----:B------:R-:W-:-:S13]  /*17f40*/  ISETP.NE.AND P0, PT, R5, 0x1, PT ;  /* 0x000000010500780c */ /* 0x000fda0003f05270 */
[----:B------:R-:W0:Y:S02]  /*17f50*/  @P0 LDC.64 R8, c[0x0][0x9e8] ;  /* 0x00027a00ff080b82 */ /* 0x000e240000000a00 */
[----:B0-----:R-:W-:-:S05]  /*17f60*/  @P0 IMAD.HI.U32 R8, R4, R8, RZ ;  /* 0x0000000804080227 */ /* 0x001fca00078e00ff */
[----:B------:R-:W-:-:S07]  /*17f70*/  @P0 SHF.R.U32.HI R4, RZ, R9, R8 ;  /* 0x00000009ff040219 */ /* 0x000fce0000011608 */
.L_x_1326:
[----:B------:R-:W-:Y:S05]  /*17f80*/  BSYNC B0 ;  /* 0x0000000000007941 */ /* 0x000fea0003800000 */
.L_x_1324:
[----:B------:R-:W-:-:S05]  /*17f90*/  IMAD R4, R4, R5, R5 ;  /* 0x0000000504047224 */ /* 0x000fca00078e0205 */
[----:B------:R-:W-:-:S07]  /*17fa0*/  VIMNMX R11, R11, R4, PT ;  /* 0x000000040b0b7248 */ /* 0x000fce0003fe0100 */
.L_x_1323:
        /* <DEDUP_REMOVED lines=15> */
.L_x_1329:
[----:B------:R-:W-:-:S13]  /*180a0*/  ISETP.NE.AND P0, PT, R5, 0x1, PT ;  /* 0x000000010500780c */ /* 0x000fda0003f05270 */
[----:B------:R-:W0:Y:S02]  /*180b0*/  @P0 LDC.64 R8, c[0x0][0x9e8] ;  /* 0x00027a00ff080b82 */ /* 0x000e240000000a00 */
[----:B0-----:R-:W-:-:S04]  /*180c0*/  @P0 IMAD.HI.U32 R12, R4, R8, RZ ;  /* 0x00000008040c0227 */ /* 0x001fc800078e00ff */
[----:B------:R-:W-:Y:S01]  /*180d0*/  IMAD.MOV.U32 R8, RZ, RZ, R4 ;  /* 0x000000ffff087224 */ /* 0x000fe200078e0004 */
[----:B------:R-:W-:-:S07]  /*180e0*/  @P0 SHF.R.U32.HI R8, RZ, R9, R12 ;  /* 0x00000009ff080219 */ /* 0x000fce000001160c */
.L_x_1330:
[----:B------:R-:W-:Y:S05]  /*180f0*/  BSYNC B0 ;  /* 0x0000000000007941 */ /* 0x000fea0003800000 */
.L_x_1328:
[----:B------:R-:W-:-:S05]  /*18100*/  IMAD R8, R8, R5, RZ ;  /* 0x0000000508087224 */ /* 0x000fca00078e02ff */
[----:B------:R-:W-:-:S07]  /*18110*/  VIMNMX R7, R7, R8, !PT ;  /* 0x0000000807077248 */ /* 0x000fce0007fe0100 */
.L_x_1327:
[----:B------:R-:W-:Y:S01]  /*18120*/  VIADD R11, R11, 0x7f ;  /* 0x0000007f0b0b7836 */ /* 0x000fe20000000000 */
[----:B------:R-:W-:Y:S01]  /*18130*/  SHF.R.S32.HI R12, RZ, 0x1f, R7 ;  /* 0x0000001fff0c7819 */ /* 0x000fe20000011407 */
[----:B------:R-:W-:Y:S01]  /*18140*/  BSSY B0, `(.L_x_1331) ;  /* 0x00000b0000007945 */ /* 0x000fe20003800000 */
[----:B------:R-:W-:Y:S02]  /*18150*/  PLOP3.LUT P2, PT, PT, PT, PT, 0x80, 0x0 ;  /* 0x000000000000781c */ /* 0x000fe40003f4f070 */
[----:B------:R-:W-:Y:S02]  /*18160*/  SHF.R.S32.HI R8, RZ, 0x1f, R11 ;  /* 0x0000001fff087819 */ /* 0x000fe4000001140b */
[----:B------:R-:W-:Y:S02]  /*18170*/  LEA.HI R12, R12, R7, RZ, 0x7 ;  /* 0x000000070c0c7211 */ /* 0x000fe400078f38ff */
[----:B------:R-:W-:Y:S02]  /*18180*/  LEA.HI R8, R8, R11, RZ, 0x7 ;  /* 0x0000000b08087211 */ /* 0x000fe400078f38ff */
[----:B------:R-:W-:-:S02]  /*18190*/  SHF.R.S32.HI R12, RZ, 0x7, R12 ;  /* 0x00000007ff0c7819 */ /* 0x000fc4000001140c */
[----:B------:R-:W-:Y:S02]  /*181a0*/  SHF.R.S32.HI R8, RZ, 0x7, R8 ;  /* 0x00000007ff087819 */ /* 0x000fe40000011408 */
[----:B------:R-:W-:Y:S02]  /*181b0*/  VIMNMX R5, RZ, R12, !PT ;  /* 0x0000000cff057248 */ /* 0x000fe40007fe0100 */
[----:B------:R-:W-:-:S03]  /*181c0*/  VIMNMX R7, R3, R8, PT ;  /* 0x0000000803077248 */ /* 0x000fc60003fe0100 */
[--C-:B------:R-:W-:Y:S02]  /*181d0*/  IMAD R5, R5, 0x80, -R10.reuse ;  /* 0x0000008005057824 */ /* 0x100fe400078e0a0a */
[----:B------:R-:W-:-:S03]  /*181e0*/  IMAD R7, R7, 0x80, -R10 ;  /* 0x0000008007077824 */ /* 0x000fc600078e0a0a */
[----:B------:R-:W-:Y:S02]  /*181f0*/  VIMNMX R5, RZ, R5, !PT ;  /* 0x00000005ff057248 */ /* 0x000fe40007fe0100 */
[----:B------:R-:W-:-:S04]  /*18200*/  VIMNMX R6, R7, R6, PT ;  /* 0x0000000607067248 */ /* 0x000fc80003fe0100 */
[----:B------:R-:W-:-:S13]  /*18210*/  ISETP.GT.AND P0, PT, R6, R5, PT ;  /* 0x000000050600720c */ /* 0x000fda0003f04270 */
[----:B------:R-:W-:Y:S01]  /*18220*/  @P0 VIADD R7, R6, 0x7f ;  /* 0x0000007f06070836 */ /* 0x000fe20000000000 */
[----:B------:R-:W-:-:S04]  /*18230*/  SHF.R.U32.HI R6, RZ, 0x7, R5 ;  /* 0x00000007ff067819 */ /* 0x000fc80000011605 */
[----:B------:R-:W-:-:S04]  /*18240*/  @P0 SHF.R.S32.HI R8, RZ, 0x1f, R7 ;  /* 0x0000001fff080819 */ /* 0x000fc80000011407 */
[----:B------:R-:W-:Y:S01]  /*18250*/  @P0 LEA.HI R8, R8, R7, RZ, 0x7 ;  /* 0x0000000708080211 */ /* 0x000fe200078f38ff */
[----:B------:R-:W-:-:S03]  /*18260*/  IMAD.MOV.U32 R7, RZ, RZ, R6 ;  /* 0x000000ffff077224 */ /* 0x000fc600078e0006 */
[----:B------:R-:W-:-:S04]  /*18270*/  @P0 SHF.R.S32.HI R7, RZ, 0x7, R8 ;  /* 0x00000007ff070819 */ /* 0x000fc80000011408 */
[----:B------:R-:W-:-:S13]  /*18280*/  ISETP.GT.AND P0, PT, R7, R6, PT ;  /* 0x000000060700720c */ /* 0x000fda0003f04270 */
[----:B------:R-:W-:Y:S05]  /*18290*/  @!P0 BRA `(.L_x_1332) ;  /* 0x0000000800688947 */ /* 0x000fea0003800000 */
[----:B------:R-:W0:Y:S01]  /*182a0*/  LDC R5, c[0x0][0x428] ;  /* 0x00010a00ff057b82 */ /* 0x000e220000000800 */
[----:B------:R-:W-:Y:S01]  /*182b0*/  UMOV UR4, 0xffffffff ;  /* 0xffffffff00047882 */ /* 0x000fe20000000000 */
[----:B------:R-:W-:Y:S02]  /*182c0*/  SEL R10, R19, RZ, !P1 ;  /* 0x000000ff130a7207 */ /* 0x000fe40004800000 */
[----:B0-----:R-:W-:-:S13]  /*182d0*/  ISETP.NE.AND P0, PT, R5, 0x1, PT ;  /* 0x000000010500780c */ /* 0x001fda0003f05270 */
[----:B------:R-:W0:Y:S08]  /*182e0*/  @P0 LDC R5, c[0x0][0x42c] ;  /* 0x00010b00ff050b82 */ /* 0x000e300000000800 */
[----:B------:R-:W2:Y:S01]  /*182f0*/  @P0 LDC R9, c[0x0][0x430] ;  /* 0x00010c00ff090b82 */ /* 0x000ea20000000800 */
[----:B0-----:R-:W-:-:S04]  /*18300*/  @P0 IMAD.HI.U32 R8, R18, R5, RZ ;  /* 0x0000000512080227 */ /* 0x001fc800078e00ff */
[----:B------:R-:W-:Y:S01]  /*18310*/  IMAD.MOV.U32 R5, RZ, RZ, R18 ;  /* 0x000000ffff057224 */ /* 0x000fe200078e0012 */
[----:B--2---:R-:W-:Y:S01]  /*18320*/  @P0 SHF.R.U32.HI R5, RZ, R9, R8 ;  /* 0x00000009ff050219 */ /* 0x004fe20000011608 */
[----:B------:R-:W-:Y:S06]  /*18330*/  BRA.DIV UR4, `(.L_x_1333) ;  /* 0x0000004e04707947 */ /* 0x000fec000b800000 */
.L_x_1489:
[----:B------:R-:W-:-:S03]  /*18340*/  UMOV UR4, 0xffffffff ;  /* 0xffffffff00047882 */ /* 0x000fc60000000000 */
[----:B------:R-:W-:Y:S05]  /*18350*/  BRA.DIV UR4, `(.L_x_1334) ;  /* 0x0000004e04987947 */ /* 0x000fea000b800000 */
[----:B------:R-:W-:-:S13]  /*18360*/  ELECT P6, URZ, PT ;  /* 0x00000000003f782f */ /* 0x000fda00038c0000 */
.L_x_1492:
        /* <DEDUP_REMOVED lines=12> */
.L_x_1493:
[----:B------:R-:W-:Y:S05]  /*18430*/  BSYNC B1 ;  /* 0x0000000000017941 */ /* 0x000fea0003800000 */
.L_x_1335:
[----:B------:R-:W-:Y:S04]  /*18440*/  BSSY B1, `(.L_x_1337) ;  /* 0x0000037000017945 */ /* 0x000fe80003800000 */
[----:B------:R-:W-:Y:S05]  /*18450*/  @!P6 BRA `(.L_x_1338) ;  /* 0x0000000000d4e947 */ /* 0x000fea0003800000 */
[----:B0-----:R-:W-:Y:S01]  /*18460*/  IMAD R9, R25, 0x8, R8 ;  /* 0x0000000819097824 */ /* 0x001fe200078e0208 */
[----:B------:R-:W-:-:S04]  /*18470*/  SHF.L.U32 R12, R26, 0x1f, RZ ;  /* 0x0000001f1a0c7819 */ /* 0x000fc800000006ff */
[----:B------:R-:W0:Y:S02]  /*18480*/  SYNCS.PHASECHK.TRANS64.TRYWAIT P0, [R9+URZ+0x168a0], R12 ;  /* 0x0168a00c090075a7 */ /* 0x000e24000800017f */
[----:B0-----:R-:W-:Y:S05]  /*18490*/  @!P0 BRA `(.L_x_1339) ;  /* 0x0000004c007c8947 */ /* 0x001fea0003800000 */
.L_x_1494:
        /* <DEDUP_REMOVED lines=9> */
.L_x_1340:
[----:B------:R-:W-:Y:S01]  /*18530*/  IMAD R11, R25, 0x4000, R8 ;  /* 0x00004000190b7824 */ /* 0x000fe200078e0208 */
[----:B------:R-:W-:Y:S01]  /*18540*/  R2UR UR9, R9 ;  /* 0x00000000090972ca */ /* 0x000fe200000e0000 */
[----:B------:R-:W-:Y:S01]  /*18550*/  UIADD3 UR4, UP0, UR40, 0x570, URZ ;  /* 0x0000057028047890 */ /* 0x000fe2000ff1e03f */
[----:B------:R-:W-:Y:S01]  /*18560*/  R2UR UR12, R5 ;  /* 0x00000000050c72ca */ /* 0x000fe200000e0000 */
[----:B------:R-:W-:Y:S01]  /*18570*/  UMOV UR6, 0x0 ;  /* 0x0000000000067882 */ /* 0x000fe20000000000 */
[----:B------:R-:W-:Y:S01]  /*18580*/  R2UR UR8, R11 ;  /* 0x000000000b0872ca */ /* 0x000fe200000e0000 */
[----:B------:R-:W-:Y:S01]  /*18590*/  IMAD R11, R7, 0x80, R0 ;  /* 0x00000080070b7824 */ /* 0x000fe200078e0200 */
[----:B------:R-:W-:Y:S01]  /*185a0*/  R2UR UR13, R10 ;  /* 0x000000000a0d72ca */ /* 0x000fe200000e0000 */
[----:B------:R-:W-:Y:S02]  /*185b0*/  UIADD3.X UR5, URZ, UR41, URZ, UP0, !UPT ;  /* 0x000000293f057290 */ /* 0x000fe400087fe43f */
[----:B------:R-:W-:Y:S01]  /*185c0*/  VIADD R11, R11, 0xffffff80 ;  /* 0xffffff800b0b7836 */ /* 0x000fe20000000000 */
[----:B------:R-:W-:Y:S01]  /*185d0*/  UMOV UR7, 0x12f00000 ;  /* 0x12f0000000077882 */ /* 0x000fe20000000000 */
[----:B------:R-:W-:-:S02]  /*185e0*/  UMOV UR10, URZ ;  /* 0x0000003f000a7c82 */ /* 0x000fc40008000000 */
[----:B------:R-:W-:Y:S01]  /*185f0*/  UIADD3 UR9, UR9, 0x16890, URZ ;  /* 0x0001689009097890 */ /* 0x000fe2000fffe03f */
[----:B------:R-:W-:-:S03]  /*18600*/  R2UR UR11, R11 ;  /* 0x000000000b0b72ca */ /* 0x000fc600000e0000 */
[----:B------:R-:W-:-:S10]  /*18610*/  UIADD3 UR8, UR8, 0xe400, URZ ;  /* 0x0000e40008087890 */ /* 0x000fd4000fffe03f */
[----:B------:R3:W-:Y:S01]  /*18620*/  UTMALDG.4D [UR8], [UR4], desc[UR6] ;  /* 0x00000608040075b4 */ /* 0x0007e20008019000 */
[----:B------:R-:W4:Y:S02]  /*18630*/  SYNCS.PHASECHK.TRANS64.TRYWAIT P0, [R9+URZ+0x168c0], R12 ;  /* 0x0168c00c090075a7 */ /* 0x000f24000800017f */
[----:B---34-:R-:W-:Y:S05]  /*18640*/  @!P0 BRA `(.L_x_1341) ;  /* 0x0000004c00248947 */ /* 0x018fea0003800000 */
.L_x_1495:
[----:B------:R-:W-:Y:S01]  /*18650*/  IMAD.SHL.U32 R13, R25, 0x2000, RZ ;  /* 0x00002000190d7824 */ /* 0x000fe200078e00ff */
[----:B------:R-:W-:Y:S06]  /*18660*/  @P1 BRA `(.L_x_1342) ;  /* 0x0000000000141947 */ /* 0x000fec0003800000 */
[----:B------:R-:W-:Y:S01]  /*18670*/  ISETP.NE.AND P0, PT, R28, RZ, PT ;  /* 0x000000ff1c00720c */ /* 0x000fe20003f05270 */
[----:B0--3--:R-:W-:-:S04]  /*18680*/  IMAD.MOV.U32 R12, RZ, RZ, 0x4000 ;  /* 0x00004000ff0c7424 */ /* 0x009fc800078e00ff */
[----:B------:R4:W-:Y:S08]  /*18690*/  SYNCS.ARRIVE.TRANS64 RZ, [R9+URZ+0x168b0], R12 ;  /* 0x0168b00c09ff79a7 */ /* 0x0009f0000800003f */
[----:B------:R-:W-:Y:S05]  /*186a0*/  @!P0 BRA `(.L_x_1342) ;  /* 0x0000000000048947 */ /* 0x000fea0003800000 */
[----:B------:R-:W-:Y:S01]  /*186b0*/  BPT.TRAP 0x1 ;  /* 0x000000040000795c */ /* 0x000fe20000300000 */
.L_x_1342:
        /* <DEDUP_REMOVED lines=11> */
[----:B------:R-:W-:-:S04]  /*18770*/  UIADD3 UR9, UR9, 0x168b0, URZ ;  /* 0x000168b009097890 */ /* 0x000fc8000fffe03f */
[----:B------:R-:W-:-:S09]  /*18780*/  UIADD3 UR8, UR8, 0x400, URZ ;  /* 0x0000040008087890 */ /* 0x000fd2000fffe03f */
[----:B------:R0:W-:Y:S02]  /*18790*/  UTMALDG.4D [UR8], [UR4], desc[UR6] ;  /* 0x00000608040075b4 */ /* 0x0001e40008019000 */
[----:B0-----:R-:W-:Y:S01]  /*187a0*/  NOP ;  /* 0x0000000000007918 */ /* 0x001fe20000000000 */
.L_x_1338:
[----:B------:R-:W-:Y:S05]  /*187b0*/  BSYNC B1 ;  /* 0x0000000000017941 */ /* 0x000fea0003800000 */
.L_x_1337:
[----:B------:R-:W-:Y:S01]  /*187c0*/  VIADD R25, R25, 0x1 ;  /* 0x0000000119197836 */ /* 0x000fe20000000000 */
[----:B------:R-:W-:Y:S01]  /*187d0*/  PLOP3.LUT P2, PT, PT, PT, PT, 0x8, 0x0 ;  /* 0x000000000000781c */ /* 0x000fe20003f4e170 */
[----:B------:R-:W-:-:S03]  /*187e0*/  VIADD R7, R7, 0xfffffffe ;  /* 0xfffffffe07077836 */ /* 0x000fc60000000000 */
[----:B------:R-:W-:-:S04]  /*187f0*/  ISETP.NE.AND P0, PT, R25, 0x2, PT ;  /* 0x000000021900780c */ /* 0x000fc80003f05270 */
[----:B------:R-:W-:Y:S02]  /*18800*/  SEL R25, R25, RZ, P0 ;  /* 0x000000ff19197207 */ /* 0x000fe40000000000 */
[----:B0-234-:R-:W-:Y:S02]  /*18810*/  SEL R9, RZ, 0x1, P0 ;  /* 0x00000001ff097807 */ /* 0x01dfe40000000000 */
[----:B------:R-:W-:Y:S02]  /*18820*/  ISETP.GE.AND P0, PT, R7, R6, PT ;  /* 0x000000060700720c */ /* 0x000fe40003f06270 */
[----:B------:R-:W-:-:S11]  /*18830*/  LOP3.LUT R26, R26, R9, RZ, 0x3c, !PT ;  /* 0x000000091a1a7212 */ /* 0x000fd600078e3cff */
[----:B------:R-:W-:Y:S05]  /*18840*/  @!P0 BRA `(.L_x_1332) ;  /* 0x0000000000fc8947 */ /* 0x000fea0003800000 */
.L_x_1349:
[----:B------:R-:W-:Y:S05]  /*18850*/  YIELD ;  /* 0x0000000000007946 */ /* 0x000fea0003800000 */
[----:B------:R-:W-:Y:S04]  /*18860*/  BSSY B1, `(.L_x_1343) ;  /* 0x0000034000017945 */ /* 0x000fe80003800000 */
[----:B------:R-:W-:Y:S05]  /*18870*/  @!P6 BRA `(.L_x_1344) ;  /* 0x0000000000c8e947 */ /* 0x000fea0003800000 */
[----:B------:R-:W-:Y:S01]  /*18880*/  IMAD R12, R25, 0x8, R8 ;  /* 0x00000008190c7824 */ /* 0x000fe200078e0208 */
[----:B------:R-:W-:-:S04]  /*18890*/  SHF.L.U32 R9, R26, 0x1f, RZ ;  /* 0x0000001f1a097819 */ /* 0x000fc800000006ff */
[----:B------:R-:W0:Y:S02]  /*188a0*/  SYNCS.PHASECHK.TRANS64.TRYWAIT P0, [R12+URZ+0x168a0], R9 ;  /* 0x0168a0090c0075a7 */ /* 0x000e24000800017f */
[----:B0-----:R-:W-:Y:S05]  /*188b0*/  @!P0 BRA `(.L_x_1345) ;  /* 0x00000048009c8947 */ /* 0x001fea0003800000 */
.L_x_1496:
        /* <DEDUP_REMOVED lines=9> */
.L_x_1346:
[----:B--2---:R-:W-:Y:S01]  /*18950*/  IMAD R11, R25, 0x4000, R8 ;  /* 0x00004000190b7824 */ /* 0x004fe200078e0208 */
        /* <DEDUP_REMOVED lines=16> */
.L_x_1497:
[----:B------:R-:W-:Y:S05]  /*18a60*/  @P0 BRA `(.L_x_1348) ;  /* 0x0000000000140947 */ /* 0x000fea0003800000 */
[----:B------:R-:W-:Y:S01]  /*18a70*/  ISETP.NE.AND P1, PT, R28, RZ, PT ;  /* 0x000000ff1c00720c */ /* 0x000fe20003f25270 */
[----:B0-2---:R-:W-:-:S04]  /*18a80*/  IMAD.MOV.U32 R9, RZ, RZ, 0x4000 ;  /* 0x00004000ff097424 */ /* 0x005fc800078e00ff */
[----:B------:R3:W-:Y:S08]  /*18a90*/  SYNCS.ARRIVE.TRANS64 RZ, [R12+URZ+0x168b0], R9 ;  /* 0x0168b0090cff79a7 */ /* 0x0007f0000800003f */
[----:B------:R-:W-:Y:S05]  /*18aa0*/  @!P1 BRA `(.L_x_1348) ;  /* 0x0000000000049947 */ /* 0x000fea0003800000 */
[----:B------:R-:W-:Y:S01]  /*18ab0*/  BPT.TRAP 0x1 ;  /* 0x000000040000795c */ /* 0x000fe20000300000 */
.L_x_1348:
        /* <DEDUP_REMOVED lines=14> */
.L_x_1344:
[----:B------:R-:W-:Y:S05]  /*18ba0*/  BSYNC B1 ;  /* 0x0000000000017941 */ /* 0x000fea0003800000 */
.L_x_1343:
[----:B------:R-:W-:-:S05]  /*18bb0*/  VIADD R25, R25, 0x1 ;  /* 0x0000000119197836 */ /* 0x000fca0000000000 */
[----:B------:R-:W-:-:S04]  /*18bc0*/  ISETP.NE.AND P0, PT, R25, 0x2, PT ;  /* 0x000000021900780c */ /* 0x000fc80003f05270 */
[----:B0-23--:R-:W-:Y:S02]  /*18bd0*/  SEL R9, RZ, 0x1, P0 ;  /* 0x00000001ff097807 */ /* 0x00dfe40000000000 */
[----:B------:R-:W-:Y:S02]  /*18be0*/  SEL R25, R25, RZ, P0 ;  /* 0x000000ff19197207 */ /* 0x000fe40000000000 */
[C---:B------:R-:W-:Y:S02]  /*18bf0*/  ISETP.GT.AND P0, PT, R7.reuse, R6, PT ;  /* 0x000000060700720c */ /* 0x040fe40003f04270 */
[----:B------:R-:W-:Y:S01]  /*18c00*/  LOP3.LUT R26, R26, R9, RZ, 0x3c, !PT ;  /* 0x000000091a1a7212 */ /* 0x000fe200078e3cff */
[----:B------:R-:W-:-:S04]  /*18c10*/  VIADD R9, R7, 0xffffffff ;  /* 0xffffffff07097836 */ /* 0x000fc80000000000 */
[----:B------:R-:W-:-:S06]  /*18c20*/  IMAD.MOV.U32 R7, RZ, RZ, R9 ;  /* 0x000000ffff077224 */ /* 0x000fcc00078e0009 */
[----:B------:R-:W-:Y:S05]  /*18c30*/  @P0 BRA `(.L_x_1349) ;  /* 0xfffffffc00040947 */ /* 0x000fea000383ffff */
.L_x_1332:
[----:B------:R-:W-:Y:S05]  /*18c40*/  BSYNC B0 ;  /* 0x0000000000007941 */ /* 0x000fea0003800000 */
.L_x_1331:
[----:B------:R-:W0:Y:S01]  /*18c50*/  LDC.64 R6, c[0x0][0x9e0] ;  /* 0x00027800ff067b82 */ /* 0x000e220000000a00 */
[----:B------:R-:W-:Y:S07]  /*18c60*/  @!P2 WARPSYNC.ALL ;  /* 0x000000000000a948 */ /* 0x000fee0003800000 */
[----:B------:R-:W-:Y:S01]  /*18c70*/  @!P2 BAR.SYNC.DEFER_BLOCKING 0xc, 0x1a0 ;  /* 0x030680000000ab1d */ /* 0x000fe20000010000 */
        /* <DEDUP_REMOVED lines=14> */
.L_x_1352:
[----:B------:R-:W-:-:S13]  /*18d60*/  ISETP.NE.AND P1, PT, R7, 0x1, PT ;  /* 0x000000010700780c */ /* 0x000fda0003f25270 */
[----:B------:R-:W0:Y:S02]  /*18d70*/  @P1 LDC.64 R8, c[0x0][0x9e8] ;  /* 0x00027a00ff081b82 */ /* 0x000e240000000a00 */
[----:B0-----:R-:W-:-:S05]  /*18d80*/  @P1 IMAD.HI.U32 R8, R0, R8, RZ ;  /* 0x0000000800081227 */ /* 0x001fca00078e00ff */
[----:B------:R-:W-:-:S07]  /*18d90*/  @P1 SHF.R.U32.HI R0, RZ, R9, R8 ;  /* 0x00000009ff001219 */ /* 0x000fce0000011608 */
.L_x_1353:
[----:B------:R-:W-:Y:S05]  /*18da0*/  BSYNC B0 ;  /* 0x0000000000007941 */ /* 0x000fea0003800000 */
.L_x_1351:
[----:B------:R-:W-:-:S05]  /*18db0*/  IMAD R5, R0, R7, R7 ;  /* 0x0000000700057224 */ /* 0x000fca00078e0207 */
[----:B------:R-:W-:-:S07]  /*18dc0*/  VIMNMX R6, R6, R5, PT ;  /* 0x0000000506067248 */ /* 0x000fce0003fe0100 */
.L_x_1350:
[----:B------:R-:W-:Y:S01]  /*18dd0*/  VIADD R6, R6, 0x7f ;  /* 0x0000007f06067836 */ /* 0x000fe20000000000 */
[----:B------:R-:W-:-:S04]  /*18de0*/  ULDC UR4, c[0x0][0x9dc] ;  /* 0x0002770000047ab9 */ /* 0x000fc80000000800 */
[----:B------:R-:W-:-:S04]  /*18df0*/  SHF.R.S32.HI R5, RZ, 0x1f, R6 ;  /* 0x0000001fff057819 */ /* 0x000fc80000011406 */
[----:B------:R-:W-:-:S04]  /*18e00*/  LEA.HI R5, R5, R6, RZ, 0x7 ;  /* 0x0000000605057211 */ /* 0x000fc800078f38ff */
[----:B------:R-:W-:-:S04]  /*18e10*/  SHF.R.S32.HI R0, RZ, 0x7, R5 ;  /* 0x00000007ff007819 */ /* 0x000fc80000011405 */
[----:B------:R-:W-:Y:S01]  /*18e20*/  VIMNMX R8, R3, R0, PT ;  /* 0x0000000003087248 */ /* 0x000fe20003fe0100 */
[----:B------:R-:W-:-:S04]  /*18e30*/  VIADD R0, R4, -UR4 ;  /* 0x8000000404007c36 */ /* 0x000fc80008000000 */
[----:B------:R0:W-:Y:S01]  /*18e40*/  STL [R1], R8 ;  /* 0x0000000801007387 */ /* 0x0001e20000100800 */
[----:B------:R-:W-:Y:S05]  /*18e50*/  @!P0 BRA `(.L_x_1354) ;  /* 0x0000000000448947 */ /* 0x000fea0003800000 */
[----:B------:R-:W-:Y:S01]  /*18e60*/  ISETP.GT.AND P0, PT, R4, -0x1, PT ;  /* 0xffffffff0400780c */ /* 0x000fe20003f04270 */
[----:B------:R-:W-:-:S12]  /*18e70*/  BSSY B0, `(.L_x_1355) ;  /* 0x000000d000007945 */ /* 0x000fd80003800000 */
[----:B------:R-:W-:Y:S05]  /*18e80*/  @P0 BRA `(.L_x_1356) ;  /* 0x00000000001c0947 */ /* 0x000fea0003800000 */
[----:B------:R-:W-:Y:S02]  /*18e90*/  ISETP.NE.AND P0, PT, R7, 0x1, PT ;  /* 0x000000010700780c */ /* 0x000fe40003f05270 */
[----:B------:R-:W-:-:S11]  /*18ea0*/  LOP3.LUT R5, RZ, R4, RZ, 0x33, !PT ;  /* 0x00000004ff057212 */ /* 0x000fd600078e33ff */
[----:B------:R-:W2:Y:S02]  /*18eb0*/  @P0 LDC.64 R2, c[0x0][0x9e8] ;  /* 0x00027a00ff020b82 */ /* 0x000ea40000000a00 */
[----:B--2---:R-:W-:-:S05]  /*18ec0*/  @P0 IMAD.HI.U32 R2, R5, R2, RZ ;  /* 0x0000000205020227 */ /* 0x004fca00078e00ff */
[----:B------:R-:W-:-:S04]  /*18ed0*/  @P0 SHF.R.U32.HI R5, RZ, R3, R2 ;  /* 0x00000003ff050219 */ /* 0x000fc80000011602 */
[----:B------:R-:W-:Y:S01]  /*18ee0*/  LOP3.LUT R4, RZ, R5, RZ, 0x33, !PT ;  /* 0x00000005ff047212 */ /* 0x000fe200078e33ff */
[----:B------:R-:W-:Y:S06]  /*18ef0*/  BRA `(.L_x_1357) ;  /* 0x0000000000107947 */ /* 0x000fec0003800000 */
.L_x_1356:
[----:B------:R-:W-:-:S13]  /*18f00*/  ISETP.NE.AND P0, PT, R7, 0x1, PT ;  /* 0x000000010700780c */ /* 0x000fda0003f05270 */
[----:B------:R-:W2:Y:S02]  /*18f10*/  @P0 LDC.64 R2, c[0x0][0x9e8] ;  /* 0x00027a00ff020b82 */ /* 0x000ea40000000a00 */
[----:B--2---:R-:W-:-:S05]  /*18f20*/  @P0 IMAD.HI.U32 R2, R4, R2, RZ ;  /* 0x0000000204020227 */ /* 0x004fca00078e00ff */
[----:B------:R-:W-:-:S07]  /*18f30*/  @P0 SHF.R.U32.HI R4, RZ, R3, R2 ;  /* 0x00000003ff040219 */ /* 0x000fce0000011602 */
.L_x_1357:
[----:B------:R-:W-:Y:S05]  /*18f40*/  BSYNC B0 ;  /* 0x0000000000007941 */ /* 0x000fea0003800000 */
.L_x_1355:
[----:B------:R-:W-:-:S05]  /*18f50*/  IMAD R7, R4, R7, RZ ;  /* 0x0000000704077224 */ /* 0x000fca00078e02ff */
[----:B------:R-:W-:-:S07]  /*18f60*/  VIMNMX R0, R0, R7, !PT ;  /* 0x0000000700007248 */ /* 0x000fce0007fe0100 */
.L_x_1354:
        /* <DEDUP_REMOVED lines=9> */
[----:B------:R-:W2:Y:S01]  /*19000*/  S2R R7, SR_LANEID ;  /* 0x0000000000077919 */ /* 0x000ea20000000000 */
[----:B------:R-:W-:Y:S01]  /*19010*/  VOTEU.ANY UR4, UPT, PT ;  /* 0x0000000000047886 */ /* 0x000fe200038e0100 */
[----:B------:R-:W3:Y:S01]  /*19020*/  LDC.64 R2, c[0x0][0xc38] ;  /* 0x00030e00ff027b82 */ /* 0x000ee20000000a00 */
[----:B------:R-:W2:Y:S08]  /*19030*/  FLO.U32 R0, UR4 ;  /* 0x0000000400007d00 */ /* 0x000eb000080e0000 */
[----:B------:R-:W3:Y:S01]  /*19040*/  POPC R5, UR4 ;  /* 0x0000000400057d09 */ /* 0x000ee20008000000 */
[----:B--2---:R-:W-:-:S13]  /*19050*/  ISETP.EQ.U32.AND P0, PT, R0, R7, PT ;  /* 0x000000070000720c */ /* 0x004fda0003f02070 */
[----:B---3--:R-:W2:Y:S01]  /*19060*/  @P0 ATOMG.E.ADD.STRONG.GPU PT, R3, desc[UR38][R2.64], R5 ;  /* 0x00000005020309a8 */ /* 0x008ea200081ee1e6 */
[----:B------:R-:W3:Y:S02]  /*19070*/  S2R R4, SR_LTMASK ;  /* 0x0000000000047919 */ /* 0x000ee40000003900 */
[----:B---3--:R-:W-:-:S04]  /*19080*/  LOP3.LUT R4, R4, UR4, RZ, 0xc0, !PT ;  /* 0x0000000404047c12 */ /* 0x008fc8000f8ec0ff */
[----:B------:R-:W3:Y:S01]  /*19090*/  POPC R7, R4 ;  /* 0x0000000400077309 */ /* 0x000ee20000000000 */
[----:B--2---:R-:W3:Y:S02]  /*190a0*/  SHFL.IDX PT, R0, R3, R0, 0x1f ;  /* 0x00001f0003007589 */ /* 0x004ee400000e0000 */
[----:B---3--:R-:W-:Y:S01]  /*190b0*/  IADD3 R16, R0, UR37, R7 ;  /* 0x0000002500107c10 */ /* 0x008fe2000fffe007 */
[----:B------:R-:W-:Y:S06]  /*190c0*/  BRA `(.L_x_1360) ;  /* 0x0000002000747947 */ /* 0x000fec0003800000 */
.L_x_1359:
[----:B------:R-:W2:Y:S01]  /*190d0*/  S2R R0, SR_CgaCtaId ;  /* 0x0000000000007919 */ /* 0x000ea20000008800 */
[----:B------:R-:W-:-:S04]  /*190e0*/  MOV R27, 0x400 ;  /* 0x00000400001b7802 */ /* 0x000fc80000000f00 */
[----:B--2---:R-:W-:-:S05]  /*190f0*/  LEA R27, R0, R27, 0x18 ;  /* 0x0000001b001b7211 */ /* 0x004fca00078ec0ff */
        /* <DEDUP_REMOVED lines=8> */
[----:B------:R-:W2:Y:S01]  /*19180*/  LDC.64 R2, c[0x4][R2] ;  /* 0x0100000002027b82 */ /* 0x000ea20000000a00 */
[----:B------:R-:W-:Y:S02]  /*19190*/  IMAD.U32 R5, RZ, RZ, UR7 ;  /* 0x00000007ff057e24 */ /* 0x000fe4000f8e00ff */
[----:B------:R-:W-:Y:S02]  /*191a0*/  IMAD.U32 R6, RZ, RZ, UR8 ;  /* 0x00000008ff067e24 */ /* 0x000fe4000f8e00ff */
[----:B------:R-:W-:-:S02]  /*191b0*/  IMAD.U32 R7, RZ, RZ, UR9 ;  /* 0x00000009ff077e24 */ /* 0x000fc4000f8e00ff */
[----:B------:R-:W-:Y:S02]  /*191c0*/  IMAD.U32 R10, RZ, RZ, UR4 ;  /* 0x00000004ff0a7e24 */ /* 0x000fe4000f8e00ff */
[----:B------:R-:W-:Y:S02]  /*191d0*/  IMAD.U32 R11, RZ, RZ, UR5 ;  /* 0x00000005ff0b7e24 */ /* 0x000fe4000f8e00ff */
[----:B0-----:R-:W-:Y:S02]  /*191e0*/  IMAD.MOV.U32 R8, RZ, RZ, 0x70 ;  /* 0x00000070ff087424 */ /* 0x001fe400078e00ff */
[----:B------:R-:W-:Y:S02]  /*191f0*/  IMAD.MOV.U32 R12, RZ, RZ, 0x1 ;  /* 0x00000001ff0c7424 */ /* 0x000fe400078e00ff */
[----:B------:R-:W-:-:S07]  /*19200*/  IMAD.MOV.U32 R13, RZ, RZ, RZ ;  /* 0x000000ffff0d7224 */ /* 0x000fce00078e00ff */
[----:B------:R-:W-:-:S07]  /*19210*/  LEPC R20, `(.L_x_1361) ;  /* 0x000000001014794e */ /* 0x000fce0000000000 */
[----:B-12---:R-:W-:Y:S05]  /*19220*/  CALL.ABS.NOINC R2 ;  /* 0x0000000002007343 */ /* 0x006fea0003c00000 */
.L_x_1361:
[----:B------:R-:W-:-:S05]  /*19230*/  VIADD R0, R27, 0x400 ;  /* 0x000004001b007836 */ /* 0x000fca0000000000 */
[----:B------:R-:W-:-:S13]  /*19240*/  LOP3.LUT P0, RZ, R0, 0x3ff, RZ, 0xc0, !PT ;  /* 0x000003ff00ff7812 */ /* 0x000fda000780c0ff */
[----:B------:R-:W-:Y:S05]  /*19250*/  @!P0 BRA `(.L_x_1362) ;  /* 0x0000000000808947 */ /* 0x000fea0003800000 */
[----:B------:R-:W-:Y:S01]  /*19260*/  MOV R0, 0x0 ;  /* 0x0000000000007802 */ /* 0x000fe20000000f00 */
[----:B------:R-:W-:Y:S01]  /*19270*/  ULDC.64 UR6, c[0x4][0xa8] ;  /* 0x01002a0000067ab9 */ /* 0x000fe20000000a00 */
[----:B------:R-:W-:Y:S01]  /*19280*/  ULDC.64 UR8, c[0x4][0xb0] ;  /* 0x01002c0000087ab9 */ /* 0x000fe20000000a00 */
[----:B------:R-:W-:Y:S01]  /*19290*/  ULDC.64 UR4, c[0x4][0x10] ;  /* 0x0100040000047ab9 */ /* 0x000fe20000000a00 */
[----:B------:R2:W3:Y:S01]  /*192a0*/  LDC.64 R2, c[0x4][R0] ;  /* 0x0100000000027b82 */ /* 0x0004e20000000a00 */
[----:B------:R-:W-:Y:S02]  /*192b0*/  IMAD.U32 R4, RZ, RZ, UR6 ;  /* 0x00000006ff047e24 */ /* 0x000fe4000f8e00ff */
[----:B------:R-:W-:Y:S02]  /*192c0*/  IMAD.U32 R5, RZ, RZ, UR7 ;  /* 0x00000007ff057e24 */ /* 0x000fe4000f8e00ff */
[----:B------:R-:W-:Y:S02]  /*192d0*/  IMAD.U32 R6, RZ, RZ, UR8 ;  /* 0x00000008ff067e24 */ /* 0x000fe4000f8e00ff */
[----:B------:R-:W-:-:S02]  /*192e0*/  IMAD.U32 R7, RZ, RZ, UR9 ;  /* 0x00000009ff077e24 */ /* 0x000fc4000f8e00ff */
[----:B------:R-:W-:Y:S02]  /*192f0*/  IMAD.U32 R10, RZ, RZ, UR4 ;  /* 0x00000004ff0a7e24 */ /* 0x000fe4000f8e00ff */
[----:B------:R-:W-:Y:S02]  /*19300*/  IMAD.U32 R11, RZ, RZ, UR5 ;  /* 0x00000005ff0b7e24 */ /* 0x000fe4000f8e00ff */
[----:B0-----:R-:W-:Y:S02]  /*19310*/  IMAD.MOV.U32 R8, RZ, RZ, 0x70 ;  /* 0x00000070ff087424 */ /* 0x001fe400078e00ff */
[----:B------:R-:W-:Y:S02]  /*19320*/  IMAD.MOV.U32 R12, RZ, RZ, 0x1 ;  /* 0x00000001ff0c7424 */ /* 0x000fe400078e00ff */
[----:B--2---:R-:W-:-:S07]  /*19330*/  IMAD.MOV.U32 R13, RZ, RZ, RZ ;  /* 0x000000ffff0d7224 */ /* 0x004fce00078e00ff */
[----:B------:R-:W-:-:S07]  /*19340*/  LEPC R20, `(.L_x_1363) ;  /* 0x000000001014794e */ /* 0x000fce0000000000 */
[----:B-1-3--:R-:W-:Y:S05]  /*19350*/  CALL.ABS.NOINC R2 ;  /* 0x0000000002007343 */ /* 0x00afea0003c00000 */
.L_x_1363:
        /* <DEDUP_REMOVED lines=16> */
.L_x_1362:
[----:B------:R-:W2:Y:S01]  /*19460*/  LDL.LU R20, [R1+0x8] ;  /* 0x0000080001147983 */ /* 0x000ea20000300800 */
[----:B------:R-:W-:Y:S01]  /*19470*/  ULDC.64 UR4, c[0x0][0x9f8] ;  /* 0x00027e0000047ab9 */ /* 0x000fe20000000a00 */
[----:B------:R-:W3:Y:S01]  /*19480*/  LDC R0, c[0x0][0x428] ;  /* 0x00010a00ff007b82 */ /* 0x000ee20000000800 */
[----:B------:R-:W-:Y:S01]  /*19490*/  ISETP.NE.U32.AND P0, PT, RZ, UR4, PT ;  /* 0x00000004ff007c0c */ /* 0x000fe2000bf05070 */
[----:B------:R-:W-:-:S03]  /*194a0*/  IMAD.MOV.U32 R6, RZ, RZ, R19 ;  /* 0x000000ffff067224 */ /* 0x000fc600078e0013 */
[----:B------:R-:W-:Y:S01]  /*194b0*/  ISETP.NE.AND.EX P0, PT, RZ, UR5, PT, P0 ;  /* 0x00000005ff007c0c */ /* 0x000fe2000bf05300 */
[----:B------:R-:W-:-:S12]  /*194c0*/  ULDC.64 UR4, c[0x0][0xa00] ;  /* 0x0002800000047ab9 */ /* 0x000fd80000000a00 */
[----:B------:R-:W4:Y:S02]  /*194d0*/  @P0 LDC.64 R2, c[0x0][0x9f8] ;  /* 0x00027e00ff020b82 */ /* 0x000f240000000a00 */
[----:B----4-:R-:W-:-:S05]  /*194e0*/  @P0 IMAD.WIDE R2, R19, 0x4, R2 ;  /* 0x0000000413020825 */ /* 0x010fca00078e0202 */
[----:B------:R4:W5:Y:S01]  /*194f0*/  @P0 LDG.E R6, desc[UR38][R2.64] ;  /* 0x0000002602060981 */ /* 0x000962000c1e1900 */
[----:B---3--:R-:W-:Y:S01]  /*19500*/  ISETP.NE.AND P0, PT, R0, 0x1, PT ;  /* 0x000000010000780c */ /* 0x008fe20003f05270 */
[----:B------:R-:W-:Y:S01]  /*19510*/  IMAD.MOV.U32 R0, RZ, RZ, R18 ;  /* 0x000000ffff007224 */ /* 0x000fe200078e0012 */
[----:B------:R-:W-:-:S04]  /*19520*/  ISETP.NE.AND P6, PT, R28, RZ, PT ;  /* 0x000000ff1c00720c */ /* 0x000fc80003fc5270 */
[----:B------:R-:W-:-:S07]  /*19530*/  PLOP3.LUT P1, PT, P6, PT, PT, 0x8, 0x0 ;  /* 0x000000000000781c */ /* 0x000fce000372e170 */
[----:B------:R-:W3:Y:S02]  /*19540*/  @P0 LDC R5, c[0x0][0x42c] ;  /* 0x00010b00ff050b82 */ /* 0x000ee40000000800 */
[----:B------:R-:W-:-:S05]  /*19550*/  VOTEU.ALL UP1, P6 ;  /* 0x00000000003f7886 */ /* 0x000fca0003020000 */
[----:B------:R-:W-:Y:S01]  /*19560*/  @!UP1 UIADD3 UR8, UP0, UR40, 0x270, URZ ;  /* 0x0000027028089890 */ /* 0x000fe2000ff1e03f */
[----:B------:R-:W0:Y:S03]  /*19570*/  @P0 LDC R4, c[0x0][0x430] ;  /* 0x00010c00ff040b82 */ /* 0x000e260000000800 */
[----:B------:R-:W-:-:S03]  /*19580*/  @!UP1 UIADD3.X UR9, URZ, UR41, URZ, UP0, !UPT ;  /* 0x000000293f099290 */ /* 0x000fc600087fe43f */
[----:B------:R-:W-:Y:S01]  /*19590*/  VOTEU.ALL UP0, P6 ;  /* 0x00000000003f7886 */ /* 0x000fe20003000000 */
[----:B---3--:R-:W-:-:S05]  /*195a0*/  @P0 IMAD.HI.U32 R5, R18, R5, RZ ;  /* 0x0000000512050227 */ /* 0x008fca00078e00ff */
[----:B0-----:R-:W-:Y:S02]  /*195b0*/  @P0 SHF.R.U32.HI R0, RZ, R4, R5 ;  /* 0x00000004ff000219 */ /* 0x001fe40000011605 */
[----:B------:R-:W-:-:S04]  /*195c0*/  ISETP.NE.U32.AND P0, PT, RZ, UR4, PT ;  /* 0x00000004ff007c0c */ /* 0x000fc8000bf05070 */
[----:B------:R-:W-:-:S04]  /*195d0*/  ISETP.NE.AND.EX P0, PT, RZ, UR5, PT, P0 ;  /* 0x00000005ff007c0c */ /* 0x000fc8000bf05300 */
[----:B------:R-:W-:Y:S01]  /*195e0*/  SEL R9, R19, RZ, !P0 ;  /* 0x000000ff13097207 */ /* 0x000fe20004000000 */
[----:B--2-4-:R-:W-:-:S08]  /*195f0*/  IMAD R17, R17, 0xc0, R20 ;  /* 0x000000c011117824 */ /* 0x014fd000078e0214 */
.L_x_1364:
        /* <DEDUP_REMOVED lines=10> */
[----:B------:R-:W2:Y:S01]  /*196a0*/  LDL R4, [R1] ;  /* 0x0000000001047983 */ /* 0x000ea20000100800 */
[----:B------:R-:W0:Y:S01]  /*196b0*/  LDC.64 R2, c[0x0][0x3f8] ;  /* 0x0000fe00ff027b82 */ /* 0x000e220000000a00 */
[----:B------:R-:W-:Y:S02]  /*196c0*/  ULDC.64 UR4, c[0x0][0xa08] ;  /* 0x0002820000047ab9 */ /* 0x000fe40000000a00 */
[----:B0-----:R-:W-:Y:S01]  /*196d0*/  LOP3.LUT P0, RZ, R2, UR4, RZ, 0xfc, !PT ;  /* 0x0000000402ff7c12 */ /* 0x001fe2000f80fcff */
[----:B------:R-:W-:-:S03]  /*196e0*/  UMOV UR4, 0xffffffff ;  /* 0xffffffff00047882 */ /* 0x000fc60000000000 */
[----:B------:R-:W-:-:S04]  /*196f0*/  LOP3.LUT P0, RZ, R3, UR5, RZ, 0xfc, P0 ;  /* 0x0000000503ff7c12 */ /* 0x000fc8000800fcff */
[----:B-----5:R-:W-:Y:S01]  /*19700*/  SEL R8, R6, RZ, !P0 ;  /* 0x000000ff06087207 */ /* 0x020fe20004000000 */
[----:B--2---:R-:W-:Y:S01]  /*19710*/  VIADD R7, R4, 0xffffffff ;  /* 0xffffffff04077836 */ /* 0x004fe20000000000 */
[----:B------:R-:W-:Y:S07]  /*19720*/  BRA.DIV UR4, `(.L_x_1365) ;  /* 0x0000003e04287947 */ /* 0x000fee000b800000 */
.L_x_1500:
[----:B------:R-:W-:Y:S01]  /*19730*/  UMOV UR4, 0xffffffff ;  /* 0xffffffff00047882 */ /* 0x000fe20000000000 */
[----:B------:R-:W-:Y:S02]  /*19740*/  SHF.R.S32.HI R12, RZ, 0x1f, R6 ;  /* 0x0000001fff0c7819 */ /* 0x000fe40000011406 */
[----:B------:R-:W-:Y:S05]  /*19750*/  BRA.DIV UR4, `(.L_x_1366) ;  /* 0x0000003e04507947 */ /* 0x000fea000b800000 */
[----:B------:R-:W-:-:S13]  /*19760*/  ELECT P6, URZ, PT ;  /* 0x00000000003f782f */ /* 0x000fda00038c0000 */
.L_x_1503:
[----:B------:R-:W-:Y:S05]  /*19770*/  @!P6 BRA `(.L_x_1367) ;  /* 0x0000000000c8e947 */ /* 0x000fea0003800000 */
[----:B------:R-:W-:-:S04]  /*19780*/  ISETP.NE.U32.AND P0, PT, R2, RZ, PT ;  /* 0x000000ff0200720c */ /* 0x000fc80003f05070 */
        /* <DEDUP_REMOVED lines=10> */
[----:B------:R-:W-:-:S05]  /*19830*/  @P0 SHF.R.U32.HI R4, RZ, R5, R8 ;  /* 0x00000005ff040219 */ /* 0x000fca0000011608 */
[----:B------:R-:W-:-:S04]  /*19840*/  IMAD.MOV R5, RZ, RZ, -R4 ;  /* 0x000000ffff057224 */ /* 0x000fc800078e0a04 */
[----:B------:R-:W-:Y:S01]  /*19850*/  IMAD R7, R10, R5, R7 ;  /* 0x000000050a077224 */ /* 0x000fe200078e0207 */
[----:B------:R-:W-:-:S03]  /*19860*/  SHF.R.S32.HI R5, RZ, 0x1f, R4 ;  /* 0x0000001fff057819 */ /* 0x000fc60000011404 */
[----:B------:R-:W-:-:S04]  /*19870*/  IMAD.WIDE.U32 R4, R6, UR4, R4 ;  /* 0x0000000406047c25 */ /* 0x000fc8000f8e0004 */
[----:B------:R-:W-:Y:S01]  /*19880*/  IMAD.IADD R5, R5, 0x1, R11 ;  /* 0x0000000105057824 */ /* 0x000fe200078e020b */
[----:B------:R-:W-:-:S04]  /*19890*/  LEA R10, P0, R4, R2, 0x2 ;  /* 0x00000002040a7211 */ /* 0x000fc800078010ff */
[----:B------:R-:W-:-:S05]  /*198a0*/  LEA.HI.X R11, R4, R3, R5, 0x2, P0 ;  /* 0x00000003040b7211 */ /* 0x000fca00000f1405 */
[----:B------:R0:W5:Y:S04]  /*198b0*/  LDG.E R8, desc[UR38][R10.64] ;  /* 0x000000260a087981 */ /* 0x000168000c1e1900 */
.L_x_1368:
[----:B------:R-:W-:Y:S01]  /*198c0*/  IMAD R5, R22, 0x8, R27 ;  /* 0x0000000816057824 */ /* 0x000fe200078e021b */
[----:B------:R-:W-:-:S04]  /*198d0*/  SHF.L.U32 R4, R24, 0x1f, RZ ;  /* 0x0000001f18047819 */ /* 0x000fc800000006ff */
[----:B------:R-:W2:Y:S02]  /*198e0*/  SYNCS.PHASECHK.TRANS64.TRYWAIT P0, [R5+URZ+0x16840], R4 ;  /* 0x01684004050075a7 */ /* 0x000ea4000800017f */
[----:B--2---:R-:W-:Y:S05]  /*198f0*/  @!P0 BRA `(.L_x_1369) ;  /* 0x0000003c00088947 */ /* 0x004fea0003800000 */
.L_x_1504:
        /* <DEDUP_REMOVED lines=9> */
.L_x_1370:
[----:B0-2---:R-:W-:Y:S01]  /*19990*/  IMAD R4, R22, 0x4000, R27 ;  /* 0x0000400016047824 */ /* 0x005fe200078e021b */
        /* <DEDUP_REMOVED lines=15> */
[----:B0-----:R-:W-:Y:S01]  /*19a90*/  NOP ;  /* 0x0000000000007918 */ /* 0x001fe20000000000 */
.L_x_1367:
[----:B------:R-:W2:Y:S01]  /*19aa0*/  LDL.LU R5, [R1+0x4] ;  /* 0x0000040001057983 */ /* 0x000ea20000300800 */
[----:B------:R-:W-:Y:S05]  /*19ab0*/  WARPSYNC.ALL ;  /* 0x0000000000007948 */ /* 0x000fea0003800000 */
[----:B------:R-:W-:Y:S02]  /*19ac0*/  ELECT P0, URZ, PT ;  /* 0x00000000003f782f */ /* 0x000fe40003800000 */
[----:B------:R-:W-:Y:S01]  /*19ad0*/  R2UR UR9, R27 ;  /* 0x000000001b0972ca */ /* 0x000fe200000e0000 */
[----:B------:R-:W-:-:S10]  /*19ae0*/  UIADD3 UR4, UP0, UR40, 0x270, URZ ;  /* 0x0000027028047890 */ /* 0x000fd4000ff1e03f */
        /* <DEDUP_REMOVED lines=9> */
[----:B------:R-:W-:Y:S01]  /*19b80*/  BAR.SYNC.DEFER_BLOCKING 0x8, 0x1a0 ;  /* 0x0206800000007b1d */ /* 0x000fe20000010000 */
[----:B------:R-:W-:-:S02]  /*19b90*/  UIADD3 UR8, UR9, 0x8400, URZ ;  /* 0x0000840009087890 */ /* 0x000fc4000fffe03f */
[----:B------:R-:W-:-:S03]  /*19ba0*/  UIADD3 UR9, UR9, 0x16800, URZ ;  /* 0x0001680009097890 */ /* 0x000fc6000fffe03f */
[----:B------:R0:W-:Y:S06]  /*19bb0*/  @P0 SYNCS.ARRIVE.TRANS64 RZ, [R27+URZ+0x16800], R4 ;  /* 0x016800041bff09a7 */ /* 0x0001ec000800003f */
[----:B------:R3:W-:Y:S01]  /*19bc0*/  UTMALDG.4D [UR8], [UR4], desc[UR6] ;  /* 0x00000608040075b4 */ /* 0x0007e20008019000 */
[----:B--2---:R-:W-:-:S05]  /*19bd0*/  VIADD R5, R5, 0x1 ;  /* 0x0000000105057836 */ /* 0x004fca0000000000 */
[----:B0-----:R-:W-:Y:S01]  /*19be0*/  LEA.HI R4, R5, R5, RZ, 0x1 ;  /* 0x0000000505047211 */ /* 0x001fe200078f08ff */
[----:B------:R3:W-:Y:S03]  /*19bf0*/  STL [R1+0x4], R5 ;  /* 0x0000040501007387 */ /* 0x0007e60000100800 */
[----:B------:R-:W-:-:S05]  /*19c00*/  LOP3.LUT R4, R4, 0xfffffffe, RZ, 0xc0, !PT ;  /* 0xfffffffe04047812 */ /* 0x000fca00078ec0ff */
[----:B------:R-:W-:-:S05]  /*19c10*/  IMAD.IADD R4, R5, 0x1, -R4 ;  /* 0x0000000105047824 */ /* 0x000fca00078e0a04 */
[----:B------:R-:W-:-:S04]  /*19c20*/  SHF.L.U32 R4, R4, 0x1f, RZ ;  /* 0x0000001f04047819 */ /* 0x000fc800000006ff */
[----:B------:R-:W0:Y:S02]  /*19c30*/  SYNCS.PHASECHK.TRANS64.TRYWAIT P0, [R27+URZ+0x16820], R4 ;  /* 0x016820041b0075a7 */ /* 0x000e24000800017f */
[----:B0--3--:R-:W-:Y:S05]  /*19c40*/  @!P0 BRA `(.L_x_1372) ;  /* 0x0000003800488947 */ /* 0x009fea0003800000 */
.L_x_1505:
[----:B------:R-:W-:Y:S05]  /*19c50*/  BSYNC B0 ;  /* 0x0000000000007941 */ /* 0x000fea0003800000 */
.L_x_1371:
[----:B------:R-:W2:Y:S01]  /*19c60*/  LDL R5, [R1] ;  /* 0x0000000001057983 */ /* 0x000ea20000100800 */
[----:B------:R-:W-:Y:S01]  /*19c70*/  BSSY B0, `(.L_x_1373) ;  /* 0x000012c000007945 */ /* 0x000fe20003800000 */
[----:B--2---:R-:W-:-:S05]  /*19c80*/  VIADD R9, R5, 0xfffffffe ;  /* 0xfffffffe05097836 */ /* 0x004fca0000000000 */
[----:B------:R-:W-:-:S13]  /*19c90*/  ISETP.GE.AND P0, PT, R9, R29, PT ;  /* 0x0000001d0900720c */ /* 0x000fda0003f06270 */
[----:B------:R-:W-:Y:S05]  /*19ca0*/  @!P0 BRA `(.L_x_1374) ;  /* 0x0000001000a08947 */ /* 0x000fea0003800000 */
[----:B0-----:R-:W-:Y:S01]  /*19cb0*/  IMAD.MOV R4, RZ, RZ, -R5 ;  /* 0x000000ffff047224 */ /* 0x001fe200078e0a05 */
[----:B------:R-:W-:Y:S01]  /*19cc0*/  LOP3.LUT R13, RZ, R29, RZ, 0x33, !PT ;  /* 0x0000001dff0d7212 */ /* 0x000fe200078e33ff */
[----:B------:R-:W-:Y:S03]  /*19cd0*/  BSSY B1, `(.L_x_1375) ;  /* 0x0000065000017945 */ /* 0x000fe60003800000 */
[----:B------:R-:W-:-:S05]  /*19ce0*/  VIADDMNMX R13, R4, 0x1, R13, !PT ;  /* 0x00000001040d7846 */ /* 0x000fca000780010d */
[----:B------:R-:W-:-:S05]  /*19cf0*/  IMAD.IADD R4, R5, 0x1, R13 ;  /* 0x0000000105047824 */ /* 0x000fca00078e020d */
[----:B------:R-:W-:-:S04]  /*19d00*/  LOP3.LUT R4, R4, 0x1, RZ, 0xc0, !PT ;  /* 0x0000000104047812 */ /* 0x000fc800078ec0ff */
[----:B------:R-:W-:-:S13]  /*19d10*/  ISETP.NE.U32.AND P0, PT, R4, 0x1, PT ;  /* 0x000000010400780c */ /* 0x000fda0003f05070 */
[----:B------:R-:W-:Y:S05]  /*19d20*/  @P0 BRA `(.L_x_1376) ;  /* 0x00000004007c0947 */ /* 0x000fea0003800000 */
[----:B------:R-:W-:Y:S01]  /*19d30*/  VIADD R10, R22, 0x1 ;  /* 0x00000001160a7836 */ /* 0x000fe20000000000 */
        /* <DEDUP_REMOVED lines=28> */
.L_x_1379:
[----:B0-----:R-:W-:Y:S01]  /*19f00*/  IMAD R3, R10, 0x8, R27 ;  /* 0x000000080a037824 */ /* 0x001fe200078e021b */
[----:B------:R-:W-:-:S04]  /*19f10*/  SHF.L.U32 R2, R14, 0x1f, RZ ;  /* 0x0000001f0e027819 */ /* 0x000fc800000006ff */
[----:B------:R-:W0:Y:S02]  /*19f20*/  SYNCS.PHASECHK.TRANS64.TRYWAIT P0, [R3+URZ+0x16840], R2 ;  /* 0x01684002030075a7 */ /* 0x000e24000800017f */
[----:B0-----:R-:W-:Y:S05]  /*19f30*/  @!P0 BRA `(.L_x_1380) ;  /* 0x0000003400a08947 */ /* 0x001fea0003800000 */
.L_x_1506:
        /* <DEDUP_REMOVED lines=9> */
.L_x_1381:
        /* <DEDUP_REMOVED lines=19> */
[----:B------:R-:W2:Y:S02]  /*1a100*/  SYNCS.PHASECHK.TRANS64.TRYWAIT P0, [R2+URZ+0x60], R5 ;  /* 0x00006005020075a7 */ /* 0x000ea4000800017f */
[----:B0-2---:R-:W-:Y:S05]  /*1a110*/  @!P0 BRA `(.L_x_1382) ;  /* 0x00000034003c8947 */ /* 0x005fea0003800000 */
.L_x_1507:
[----:B------:R-:W-:Y:S05]  /*1a120*/  @P1 BRA `(.L_x_1383) ;  /* 0x0000000000181947 */ /* 0x000fea0003800000 */
[----:B------:R-:W-:Y:S01]  /*1a130*/  ISETP.NE.AND P0, PT, R28, RZ, PT ;  /* 0x000000ff1c00720c */ /* 0x000fe20003f05270 */
[----:B0-----:R-:W-:Y:S02]  /*1a140*/  IMAD R2, R22, 0x8, R27 ;  /* 0x0000000816027824 */ /* 0x001fe400078e021b */
[----:B------:R-:W-:-:S04]  /*1a150*/  IMAD.MOV.U32 R3, RZ, RZ, 0x4000 ;  /* 0x00004000ff037424 */ /* 0x000fc800078e00ff */
[----:B------:R2:W-:Y:S06]  /*1a160*/  SYNCS.ARRIVE.TRANS64 RZ, [R2+URZ+0x16850], R3 ;  /* 0x0168500302ff79a7 */ /* 0x0005ec000800003f */
[----:B------:R-:W-:Y:S05]  /*1a170*/  @!P0 BRA `(.L_x_1383) ;  /* 0x0000000000048947 */ /* 0x000fea0003800000 */
[----:B------:R-:W-:Y:S01]  /*1a180*/  BPT.TRAP 0x1 ;  /* 0x000000040000795c */ /* 0x000fe20000300000 */
.L_x_1383:
        /* <DEDUP_REMOVED lines=20> */
.L_x_1378:
[----:B------:R-:W-:Y:S05]  /*1a2d0*/  BSYNC B2 ;  /* 0x0000000000027941 */ /* 0x000fea0003800000 */
.L_x_1377:
[----:B------:R-:W2:Y:S01]  /*1a2e0*/  LDL R2, [R1] ;  /* 0x0000000001027983 */ /* 0x000ea20000100800 */
[----:B------:R-:W-:Y:S02]  /*1a2f0*/  IMAD.MOV.U32 R22, RZ, RZ, R10 ;  /* 0x000000ffff167224 */ /* 0x000fe400078e000a */
[----:B------:R-:W-:Y:S02]  /*1a300*/  IMAD.MOV.U32 R24, RZ, RZ, R14 ;  /* 0x000000ffff187224 */ /* 0x000fe400078e000e */
[----:B--2---:R-:W-:-:S07]  /*1a310*/  VIADD R9, R2, 0xfffffffd ;  /* 0xfffffffd02097836 */ /* 0x004fce0000000000 */
.L_x_1376:
[----:B------:R-:W-:Y:S05]  /*1a320*/  BSYNC B1 ;  /* 0x0000000000017941 */ /* 0x000fea0003800000 */
.L_x_1375:
[----:B------:R-:W2:Y:S01]  /*1a330*/  LDL.LU R2, [R1] ;  /* 0x0000000001027983 */ /* 0x000ea20000300800 */
[----:B------:R-:W-:Y:S01]  /*1a340*/  VIADD R13, R13, 0xfffffffe ;  /* 0xfffffffe0d0d7836 */ /* 0x000fe20000000000 */
[----:B--2---:R-:W-:-:S04]  /*1a350*/  LOP3.LUT R2, RZ, R2, RZ, 0x33, !PT ;  /* 0x00000002ff027212 */ /* 0x004fc800078e33ff */
[----:B------:R-:W-:-:S13]  /*1a360*/  ISETP.NE.AND P0, PT, R13, R2, PT ;  /* 0x000000020d00720c */ /* 0x000fda0003f05270 */
[----:B------:R-:W-:Y:S05]  /*1a370*/  @!P0 BRA `(.L_x_1374) ;  /* 0x0000000800ec8947 */ /* 0x000fea0003800000 */
[----:B------:R-:W-:-:S07]  /*1a380*/  IMAD.MOV.U32 R4, RZ, RZ, R8 ;  /* 0x000000ffff047224 */ /* 0x000fce00078e0008 */
.L_x_1398:
[----:B------:R-:W-:Y:S01]  /*1a390*/  VIADD R10, R22, 0x1 ;  /* 0x00000001160a7836 */ /* 0x000fe20000000000 */
[----:B------:R-:W-:Y:S05]  /*1a3a0*/  YIELD ;  /* 0x0000000000007946 */ /* 0x000fea0003800000 */
[----:B------:R-:W-:Y:S01]  /*1a3b0*/  ISETP.NE.AND P0, PT, R10, 0x2, PT ;  /* 0x000000020a00780c */ /* 0x000fe20003f05270 */
[----:B------:R-:W-:Y:S03]  /*1a3c0*/  BSSY B1, `(.L_x_1384) ;  /* 0x0000057000017945 */ /* 0x000fe60003800000 */
[----:B0-----:R-:W-:-:S02]  /*1a3d0*/  SEL R11, RZ, 0x1, P0 ;  /* 0x00000001ff0b7807 */ /* 0x001fc40000000000 */
[----:B------:R-:W-:Y:S02]  /*1a3e0*/  SEL R10, R10, RZ, P0 ;  /* 0x000000ff0a0a7207 */ /* 0x000fe40000000000 */
[----:B------:R-:W-:Y:S01]  /*1a3f0*/  LOP3.LUT R11, R24, R11, RZ, 0x3c, !PT ;  /* 0x0000000b180b7212 */ /* 0x000fe200078e3cff */
[----:B--2---:R-:W-:Y:S06]  /*1a400*/  @!P6 BRA `(.L_x_1385) ;  /* 0x000000040048e947 */ /* 0x004fec0003800000 */
        /* <DEDUP_REMOVED lines=23> */
.L_x_1386:
[----:B------:R-:W-:Y:S01]  /*1a580*/  IMAD R3, R10, 0x8, R27 ;  /* 0x000000080a037824 */ /* 0x000fe200078e021b */
[----:B------:R-:W-:-:S04]  /*1a590*/  SHF.L.U32 R2, R11, 0x1f, RZ ;  /* 0x0000001f0b027819 */ /* 0x000fc800000006ff */
[----:B------:R-:W2:Y:S02]  /*1a5a0*/  SYNCS.PHASECHK.TRANS64.TRYWAIT P0, [R3+URZ+0x16840], R2 ;  /* 0x01684002030075a7 */ /* 0x000ea4000800017f */
[----:B--2---:R-:W-:Y:S05]  /*1a5b0*/  @!P0 BRA `(.L_x_1387) ;  /* 0x0000003000288947 */ /* 0x004fea0003800000 */
.L_x_1508:
        /* <DEDUP_REMOVED lines=9> */
.L_x_1388:
        /* <DEDUP_REMOVED lines=21> */
.L_x_1509:
[----:B------:R-:W-:Y:S05]  /*1a7a0*/  @P0 BRA `(.L_x_1390) ;  /* 0x0000000000140947 */ /* 0x000fea0003800000 */
[----:B------:R-:W-:Y:S01]  /*1a7b0*/  ISETP.NE.AND P1, PT, R28, RZ, PT ;  /* 0x000000ff1c00720c */ /* 0x000fe20003f25270 */
[----:B------:R-:W-:-:S04]  /*1a7c0*/  IMAD.MOV.U32 R2, RZ, RZ, 0x4000 ;  /* 0x00004000ff027424 */ /* 0x000fc800078e00ff */
[----:B------:R2:W-:Y:S08]  /*1a7d0*/  SYNCS.ARRIVE.TRANS64 RZ, [R3+URZ+0x50], R2 ;  /* 0x0000500203ff79a7 */ /* 0x0005f0000800003f */
[----:B------:R-:W-:Y:S05]  /*1a7e0*/  @!P1 BRA `(.L_x_1390) ;  /* 0x0000000000049947 */ /* 0x000fea0003800000 */
[----:B------:R-:W-:Y:S01]  /*1a7f0*/  BPT.TRAP 0x1 ;  /* 0x000000040000795c */ /* 0x000fe20000300000 */
.L_x_1390:
        /* <DEDUP_REMOVED lines=18> */
[----:B---3--:R-:W-:Y:S01]  /*1a920*/  NOP ;  /* 0x0000000000007918 */ /* 0x008fe20000000000 */
.L_x_1385:
[----:B------:R-:W-:Y:S05]  /*1a930*/  BSYNC B1 ;  /* 0x0000000000017941 */ /* 0x000fea0003800000 */
.L_x_1384:
[----:B------:R-:W-:Y:S01]  /*1a940*/  VIADD R22, R10, 0x1 ;  /* 0x000000010a167836 */ /* 0x000fe20000000000 */
[----:B------:R-:W-:Y:S01]  /*1a950*/  BSSY B1, `(.L_x_1391) ;  /* 0x000005a000017945 */ /* 0x000fe20003800000 */
[----:B------:R-:W-:-:S03]  /*1a960*/  VIADD R13, R9, 0xffffffff ;  /* 0xffffffff090d7836 */ /* 0x000fc60000000000 */
[----:B------:R-:W-:-:S04]  /*1a970*/  ISETP.NE.AND P0, PT, R22, 0x2, PT ;  /* 0x000000021600780c */ /* 0x000fc80003f05270 */
[----:B0-----:R-:W-:Y:S02]  /*1a980*/  SEL R24, RZ, 0x1, P0 ;  /* 0x00000001ff187807 */ /* 0x001fe40000000000 */
        /* <DEDUP_REMOVED lines=26> */
.L_x_1393:
[----:B--2---:R-:W-:Y:S01]  /*1ab30*/  IMAD R2, R22, 0x8, R27 ;  /* 0x0000000816027824 */ /* 0x004fe200078e021b */
[----:B------:R-:W-:-:S04]  /*1ab40*/  SHF.L.U32 R3, R24, 0x1f, RZ ;  /* 0x0000001f18037819 */ /* 0x000fc800000006ff */
[----:B------:R-:W2:Y:S02]  /*1ab50*/  SYNCS.PHASECHK.TRANS64.TRYWAIT P0, [R2+URZ+0x16840], R3 ;  /* 0x01684003020075a7 */ /* 0x000ea4000800017f */
[----:B--2---:R-:W-:Y:S05]  /*1ab60*/  @!P0 BRA `(.L_x_1394) ;  /* 0x0000002800e48947 */ /* 0x004fea0003800000 */
.L_x_1510:
        /* <DEDUP_REMOVED lines=9> */
.L_x_1395:
[----:B0-2---:R-:W-:Y:S01]  /*1ac00*/  VIADD R3, R27, 0x16800 ;  /* 0x000168001b037836 */ /* 0x005fe20000000000 */
[----:B------:R-:W-:Y:S01]  /*1ac10*/  R2UR UR11, R14 ;  /* 0x000000000e0b72ca */ /* 0x000fe200000e0000 */
[----:B------:R-:W-:Y:S01]  /*1ac20*/  UIADD3 UR6, UP0, UR40, 0x370, URZ ;  /* 0x0000037028067890 */ /* 0x000fe2000ff1e03f */
[----:B------:R-:W-:Y:S01]  /*1ac30*/  R2UR UR4, R23 ;  /* 0x00000000170472ca */ /* 0x000fe200000e0000 */
[----:B------:R-:W-:Y:S01]  /*1ac40*/  IMAD R2, R22, 0x8, R3 ;  /* 0x0000000816027824 */ /* 0x000fe200078e0203 */
[----:B------:R-:W-:Y:S01]  /*1ac50*/  R2UR UR12, R0 ;  /* 0x00000000000c72ca */ /* 0x000fe200000e0000 */
[----:B------:R-:W-:Y:S01]  /*1ac60*/  UIADD3.X UR7, URZ, UR41, URZ, UP0, !UPT ;  /* 0x000000293f077290 */ /* 0x000fe200087fe43f */
[----:B-----5:R-:W-:Y:S01]  /*1ac70*/  R2UR UR13, R4 ;  /* 0x00000000040d72ca */ /* 0x020fe200000e0000 */
[----:B------:R-:W-:Y:S01]  /*1ac80*/  UMOV UR5, 0x14f00000 ;  /* 0x14f0000000057882 */ /* 0x000fe20000000000 */
[----:B------:R-:W-:Y:S01]  /*1ac90*/  R2UR UR9, R2 ;  /* 0x00000000020972ca */ /* 0x000fe200000e0000 */
[----:B------:R-:W-:Y:S01]  /*1aca0*/  IMAD R2, R22, 0x4000, R27 ;  /* 0x0000400016027824 */ /* 0x000fe200078e021b */
[----:B------:R-:W-:Y:S01]  /*1acb0*/  SHF.L.U32 R11, R11, 0x1f, RZ ;  /* 0x0000001f0b0b7819 */ /* 0x000fe200000006ff */
[----:B------:R-:W-:-:S03]  /*1acc0*/  UMOV UR10, URZ ;  /* 0x0000003f000a7c82 */ /* 0x000fc60008000000 */
[----:B------:R-:W-:Y:S01]  /*1acd0*/  R2UR UR8, R2 ;  /* 0x00000000020872ca */ /* 0x000fe200000e0000 */
[----:B------:R-:W-:Y:S01]  /*1ace0*/  ULEA UR11, UR11, UR4, 0x7 ;  /* 0x000000040b0b7291 */ /* 0x000fe2000f8e383f */
[----:B------:R-:W-:Y:S02]  /*1acf0*/  IMAD R2, R10, 0x8, R3 ;  /* 0x000000080a027824 */ /* 0x000fe400078e0203 */
[----:B------:R-:W-:-:S03]  /*1ad00*/  UMOV UR4, 0x0 ;  /* 0x0000000000047882 */ /* 0x000fc60000000000 */
[----:B------:R-:W-:-:S06]  /*1ad10*/  UIADD3 UR9, UR9, 0x30, URZ ;  /* 0x0000003009097890 */ /* 0x000fcc000fffe03f */
[----:B------:R-:W-:-:S09]  /*1ad20*/  UIADD3 UR8, UR8, 0xe400, URZ ;  /* 0x0000e40008087890 */ /* 0x000fd2000fffe03f */
[----:B------:R0:W-:Y:S01]  /*1ad30*/  UTMALDG.4D [UR8], [UR6], desc[UR4] ;  /* 0x00000408060075b4 */ /* 0x0001e20008019000 */
[----:B------:R-:W2:Y:S02]  /*1ad40*/  SYNCS.PHASECHK.TRANS64.TRYWAIT P1, [R2+URZ+0x60], R11 ;  /* 0x0000600b020075a7 */ /* 0x000ea4000802017f */
[----:B0-2---:R-:W-:Y:S05]  /*1ad50*/  @!P1 BRA `(.L_x_1396) ;  /* 0x00000028007c9947 */ /* 0x005fea0003800000 */
.L_x_1511:
[----:B------:R-:W-:Y:S05]  /*1ad60*/  @P0 BRA `(.L_x_1397) ;  /* 0x0000000000140947 */ /* 0x000fea0003800000 */
[----:B------:R-:W-:Y:S01]  /*1ad70*/  ISETP.NE.AND P1, PT, R28, RZ, PT ;  /* 0x000000ff1c00720c */ /* 0x000fe20003f25270 */
[----:B------:R-:W-:-:S04]  /*1ad80*/  IMAD.MOV.U32 R3, RZ, RZ, 0x4000 ;  /* 0x00004000ff037424 */ /* 0x000fc800078e00ff */
[----:B------:R2:W-:Y:S08]  /*1ad90*/  SYNCS.ARRIVE.TRANS64 RZ, [R2+URZ+0x50], R3 ;  /* 0x0000500302ff79a7 */ /* 0x0005f0000800003f */
[----:B------:R-:W-:Y:S05]  /*1ada0*/  @!P1 BRA `(.L_x_1397) ;  /* 0x0000000000049947 */ /* 0x000fea0003800000 */
[----:B------:R-:W-:Y:S01]  /*1adb0*/  BPT.TRAP 0x1 ;  /* 0x000000040000795c */ /* 0x000fe20000300000 */
.L_x_1397:
        /* <DEDUP_REMOVED lines=19> */
.L_x_1392:
[----:B------:R-:W-:Y:S05]  /*1aef0*/  BSYNC B1 ;  /* 0x0000000000017941 */ /* 0x000fea0003800000 */
.L_x_1391:
[----:B------:R-:W-:Y:S01]  /*1af00*/  ISETP.GT.AND P0, PT, R13, R29, PT ;  /* 0x0000001d0d00720c */ /* 0x000fe20003f04270 */
[----:B------:R-:W-:-:S12]  /*1af10*/  VIADD R9, R9, 0xfffffffe ;  /* 0xfffffffe09097836 */ /* 0x000fd80000000000 */
[----:B------:R-:W-:Y:S05]  /*1af20*/  @P0 BRA `(.L_x_1398) ;  /* 0xfffffff400180947 */ /* 0x000fea000383ffff */
.L_x_1374:
[----:B------:R-:W-:Y:S05]  /*1af30*/  BSYNC B0 ;  /* 0x0000000000007941 */ /* 0x000fea0003800000 */
.L_x_1373:
[----:B------:R-:W-:Y:S01]  /*1af40*/  ISETP.NE.AND P0, PT, R28, RZ, PT ;  /* 0x000000ff1c00720c */ /* 0x000fe20003f05270 */
[----:B------:R-:W-:-:S12]  /*1af50*/  BSSY B0, `(.L_x_1399) ;  /* 0x000000e000007945 */ /* 0x000fd80003800000 */
[----:B------:R-:W-:Y:S05]  /*1af60*/  @P0 BRA `(.L_x_1400) ;  /* 0x0000000000300947 */ /* 0x000fea0003800000 */
[----:B------:R-:W3:Y:S01]  /*1af70*/  S2R R9, SR_LANEID ;  /* 0x0000000000097919 */ /* 0x000ee20000000000 */
[----:B------:R-:W-:Y:S01]  /*1af80*/  VOTEU.ANY UR4, UPT, PT ;  /* 0x0000000000047886 */ /* 0x000fe200038e0100 */
[----:B0-2---:R-:W0:Y:S01]  /*1af90*/  LDC.64 R2, c[0x0][0xc38] ;  /* 0x00030e00ff027b82 */ /* 0x005e220000000a00 */
[----:B------:R-:W3:Y:S08]  /*1afa0*/  FLO.U32 R4, UR4 ;  /* 0x0000000400047d00 */ /* 0x000ef000080e0000 */
[----:B------:R-:W0:Y:S01]  /*1afb0*/  POPC R5, UR4 ;  /* 0x0000000400057d09 */ /* 0x000e220008000000 */
[----:B---3--:R-:W-:-:S13]  /*1afc0*/  ISETP.EQ.U32.AND P0, PT, R4, R9, PT ;  /* 0x000000090400720c */ /* 0x008fda0003f02070 */
[----:B0-----:R-:W2:Y:S01]  /*1afd0*/  @P0 ATOMG.E.ADD.STRONG.GPU PT, R3, desc[UR38][R2.64], R5 ;  /* 0x00000005020309a8 */ /* 0x001ea200081ee1e6 */
[----:B------:R-:W0:Y:S02]  /*1afe0*/  S2R R6, SR_LTMASK ;  /* 0x0000000000067919 */ /* 0x000e240000003900 */
[----:B0-----:R-:W-:-:S04]  /*1aff0*/  LOP3.LUT R6, R6, UR4, RZ, 0xc0, !PT ;  /* 0x0000000406067c12 */ /* 0x001fc8000f8ec0ff */
[----:B------:R-:W0:Y:S01]  /*1b000*/  POPC R9, R6 ;  /* 0x0000000600097309 */ /* 0x000e220000000000 */
[----:B--2---:R-:W0:Y:S02]  /*1b010*/  SHFL.IDX PT, R4, R3, R4, 0x1f ;  /* 0x00001f0403047589 */ /* 0x004e2400000e0000 */
[----:B0-----:R-:W-:-:S07]  /*1b020*/  IADD3 R16, R4, UR37, R9 ;  /* 0x0000002504107c10 */ /* 0x001fce000fffe009 */
.L_x_1400:
[----:B------:R-:W-:Y:S05]  /*1b030*/  BSYNC B0 ;  /* 0x0000000000007941 */ /* 0x000fea0003800000 */
.L_x_1399:
[----:B------:R-:W-:Y:S04]  /*1b040*/  BSSY B0, `(.L_x_1401) ;  /* 0x0000020000007945 */ /* 0x000fe80003800000 */
[----:B------:R-:W-:Y:S05]  /*1b050*/  @!P6 BRA `(.L_x_1402) ;  /* 0x000000000078e947 */ /* 0x000fea0003800000 */
[----:B--2---:R-:W-:Y:S01]  /*1b060*/  IMAD R3, R22, 0x8, R27 ;  /* 0x0000000816037824 */ /* 0x004fe200078e021b */
[----:B0-----:R-:W-:-:S04]  /*1b070*/  SHF.L.U32 R2, R24, 0x1f, RZ ;  /* 0x0000001f18027819 */ /* 0x001fc800000006ff */
[----:B------:R-:W0:Y:S02]  /*1b080*/  SYNCS.PHASECHK.TRANS64.TRYWAIT P0, [R3+URZ+0x16860], R2 ;  /* 0x01686002030075a7 */ /* 0x000e24000800017f */
[----:B0-----:R-:W-:Y:S05]  /*1b090*/  @!P0 BRA `(.L_x_1403) ;  /* 0x0000002400c08947 */ /* 0x001fea0003800000 */
.L_x_1512:
        /* <DEDUP_REMOVED lines=9> */
.L_x_1404:
        /* <DEDUP_REMOVED lines=16> */
[----:B---3--:R-:W-:Y:S01]  /*1b230*/  NOP ;  /* 0x0000000000007918 */ /* 0x008fe20000000000 */
.L_x_1402:
[----:B------:R-:W-:Y:S05]  /*1b240*/  BSYNC B0 ;  /* 0x0000000000007941 */ /* 0x000fea0003800000 */
.L_x_1401:
[----:B------:R-:W-:-:S05]  /*1b250*/  VIADD R22, R22, 0x1 ;  /* 0x0000000116167836 */ /* 0x000fca0000000000 */
[----:B------:R-:W-:-:S04]  /*1b260*/  ISETP.NE.AND P0, PT, R22, 0x2, PT ;  /* 0x000000021600780c */ /* 0x000fc80003f05270 */
[----:B0-2---:R-:W-:Y:S02]  /*1b270*/  SEL R3, RZ, 0x1, P0 ;  /* 0x00000001ff037807 */ /* 0x005fe40000000000 */
[----:B------:R-:W-:Y:S02]  /*1b280*/  SEL R22, R22, RZ, P0 ;  /* 0x000000ff16167207 */ /* 0x000fe40000000000 */
[----:B------:R-:W-:-:S07]  /*1b290*/  LOP3.LUT R24, R24, R3, RZ, 0x3c, !PT ;  /* 0x0000000318187212 */ /* 0x000fce00078e3cff */
.L_x_1360:
[----:B------:R-:W-:Y:S05]  /*1b2a0*/  BSYNC B6 ;  /* 0x0000000000067941 */ /* 0x000fea0003800000 */
.L_x_1358:
[----:B------:R-:W-:-:S03]  /*1b2b0*/  UMOV UR4, 0xffffffff ;  /* 0xffffffff00047882 */ /* 0x000fc60000000000 */
[----:B------:R-:W-:Y:S05]  /*1b2c0*/  BRA.DIV UR4, `(.L_x_1405) ;  /* 0x0000002604487947 */ /* 0x000fea000b800000 */
[----:B------:R2:W3:Y:S04]  /*1b2d0*/  SHFL.IDX PT, R4, R16, RZ, 0x1f ;  /* 0x00001fff10047589 */ /* 0x0004e800000e0000 */
[----:B------:R2:W4:Y:S02]  /*1b2e0*/  SHFL.IDX PT, R5, R16, 0x1, 0x1f ;  /* 0x00201f0010057f89 */ /* 0x00052400000e0000 */
.L_x_1516:
        /* <DEDUP_REMOVED lines=11> */
.L_x_1407:
[----:B------:R-:W-:Y:S05]  /*1b3a0*/  BSYNC B0 ;  /* 0x0000000000007941 */ /* 0x000fea0003800000 */
.L_x_1406:
[----:B------:R-:W-:-:S03]  /*1b3b0*/  UMOV UR4, 0xffffffff ;  /* 0xffffffff00047882 */ /* 0x000fc60000000000 */
[----:B------:R-:W-:Y:S05]  /*1b3c0*/  BRA.DIV UR4, `(.L_x_1408) ;  /* 0x0000002604547947 */ /* 0x000fea000b800000 */
[----:B-----5:R-:W0:Y:S01]  /*1b3d0*/  SHFL.UP PT, R14, R2, 0x1, RZ ;  /* 0x04200000020e7989 */ /* 0x020e2200000e00ff */
        /* <DEDUP_REMOVED lines=20> */
.L_x_1524:
[----:B------:R-:W-:Y:S02]  /*1b520*/  ULDC UR4, c[0x0][0xc10] ;  /* 0x0003040000047ab9 */ /* 0x000fe40000000800 */
[----:B------:R-:W-:-:S04]  /*1b530*/  IMAD.U32 R7, RZ, RZ, UR4 ;  /* 0x00000004ff077e24 */ /* 0x000fc8000f8e00ff */
[----:B0-----:R-:W-:-:S04]  /*1b540*/  IMAD R14, R14, R7, RZ ;  /* 0x000000070e0e7224 */ /* 0x001fc800078e02ff */
[----:B----4-:R-:W-:-:S05]  /*1b550*/  IMAD.IADD R5, R5, 0x1, R14 ;  /* 0x0000000105057824 */ /* 0x010fca00078e020e */
[----:B---3--:R-:W-:-:S13]  /*1b560*/  ISETP.GT.AND P0, PT, R5, R4, PT ;  /* 0x000000040500720c */ /* 0x008fda0003f04270 */
[----:B------:R-:W-:Y:S05]  /*1b570*/  @P0 BRA `(.L_x_1409) ;  /* 0x0000000000ac0947 */ /* 0x000fea0003800000 */
[----:B------:R-:W0:Y:S02]  /*1b580*/  LDC R0, c[0x0][0xc14] ;  /* 0x00030500ff007b82 */ /* 0x000e240000000800 */
.L_x_1414:
        /* <DEDUP_REMOVED lines=12> */
.L_x_1412:
[----:B------:R-:W-:Y:S05]  /*1b650*/  BSYNC B0 ;  /* 0x0000000000007941 */ /* 0x000fea0003800000 */
.L_x_1411:
[----:B------:R-:W-:-:S03]  /*1b660*/  UMOV UR4, 0xffffffff ;  /* 0xffffffff00047882 */ /* 0x000fc60000000000 */
[----:B------:R-:W-:Y:S05]  /*1b670*/  BRA.DIV UR4, `(.L_x_1413) ;  /* 0x0000002604787947 */ /* 0x000fea000b800000 */
[----:B-----5:R-:W3:Y:S01]  /*1b680*/  SHFL.UP PT, R14, R2, 0x1, RZ ;  /* 0x04200000020e7989 */ /* 0x020ee200000e00ff */
[C---:B------:R-:W-:Y:S02]  /*1b690*/  ISETP.NE.AND P0, PT, R28.reuse, RZ, PT ;  /* 0x000000ff1c00720c */ /* 0x040fe40003f05270 */
[----:B------:R-:W-:Y:S02]  /*1b6a0*/  ISETP.GE.U32.AND P1, PT, R28, 0x2, PT ;  /* 0x000000021c00780c */ /* 0x000fe40003f26070 */
[----:B---3--:R-:W-:Y:S02]  /*1b6b0*/  SEL R13, R14, RZ, P0 ;  /* 0x000000ff0e0d7207 */ /* 0x008fe40000000000 */
[----:B------:R-:W-:-:S03]  /*1b6c0*/  ISETP.GE.U32.AND P0, PT, R28, 0x4, PT ;  /* 0x000000041c00780c */ /* 0x000fc60003f06070 */
[----:B------:R-:W-:-:S05]  /*1b6d0*/  IMAD.IADD R13, R2, 0x1, R13 ;  /* 0x00000001020d7824 */ /* 0x000fca00078e020d */
[----:B------:R-:W3:Y:S02]  /*1b6e0*/  SHFL.UP PT, R14, R13, 0x2, RZ ;  /* 0x044000000d0e7989 */ /* 0x000ee400000e00ff */
[----:B---3--:R-:W-:Y:S02]  /*1b6f0*/  SEL R14, R14, RZ, P1 ;  /* 0x000000ff0e0e7207 */ /* 0x008fe40000800000 */
        /* <DEDUP_REMOVED lines=13> */
.L_x_1532:
[----:B------:R-:W-:Y:S02]  /*1b7d0*/  ULDC UR4, c[0x0][0xc10] ;  /* 0x0003040000047ab9 */ /* 0x000fe40000000800 */
[----:B------:R-:W-:-:S04]  /*1b7e0*/  IMAD.U32 R7, RZ, RZ, UR4 ;  /* 0x00000004ff077e24 */ /* 0x000fc8000f8e00ff */
[----:B---3--:R-:W-:-:S04]  /*1b7f0*/  IMAD R14, R14, R7, RZ ;  /* 0x000000070e0e7224 */ /* 0x008fc800078e02ff */
[----:B------:R-:W-:-:S05]  /*1b800*/  IMAD.IADD R5, R14, 0x1, R5 ;  /* 0x000000010e057824 */ /* 0x000fca00078e0205 */
[----:B------:R-:W-:-:S13]  /*1b810*/  ISETP.GT.AND P0, PT, R5, R4, PT ;  /* 0x000000040500720c */ /* 0x000fda0003f04270 */
[----:B------:R-:W-:Y:S05]  /*1b820*/  @!P0 BRA `(.L_x_1414) ;  /* 0xfffffffc00588947 */ /* 0x000fea000383ffff */
.L_x_1409:
[----:B--2---:R-:W-:Y:S01]  /*1b830*/  IMAD.IADD R16, R5, 0x1, -R14 ;  /* 0x0000000105107824 */ /* 0x004fe200078e0a0e */
[----:B------:R-:W-:-:S03]  /*1b840*/  UMOV UR4, 0xffffffff ;  /* 0xffffffff00047882 */ /* 0x000fc60000000000 */
[----:B------:R-:W-:-:S05]  /*1b850*/  IMAD R3, R8, R7, R16 ;  /* 0x0000000708037224 */ /* 0x000fca00078e0210 */
[----:B------:R-:W-:Y:S01]  /*1b860*/  ISETP.GT.AND P6, PT, R3, R4, PT ;  /* 0x000000040300720c */ /* 0x000fe20003fc4270 */
[----:B------:R-:W-:-:S12]  /*1b870*/  BRA.DIV UR4, `(.L_x_1415) ;  /* 0x0000002604c87947 */ /* 0x000fd8000b800000 */
[----:B------:R-:W-:-:S04]  /*1b880*/  VOTE.ANY R3, PT, !P6 ;  /* 0x0000000000037806 */ /* 0x000fc800070e0100 */
[----:B------:R-:W2:Y:S02]  /*1b890*/  POPC R5, R3 ;  /* 0x0000000300057309 */ /* 0x000ea40000000000 */
[----:B--2---:R2:W3:Y:S02]  /*1b8a0*/  SHFL.IDX PT, R17, R2, R5, 0x1f ;  /* 0x00001f0502117589 */ /* 0x0044e400000e0000 */
.L_x_1536:
[----:B------:R-:W-:Y:S01]  /*1b8b0*/  ISETP.NE.AND P0, PT, R3, RZ, PT ;  /* 0x000000ff0300720c */ /* 0x000fe20003f05270 */
[----:B------:R-:W-:-:S12]  /*1b8c0*/  IMAD.MOV.U32 R14, RZ, RZ, RZ ;  /* 0x000000ffff0e7224 */ /* 0x000fd800078e00ff */
[----:B------:R-:W-:Y:S05]  /*1b8d0*/  @!P0 BRA `(.L_x_1416) ;  /* 0x0000000000108947 */ /* 0x000fea0003800000 */
[----:B------:R-:W-:Y:S01]  /*1b8e0*/  UMOV UR4, 0xffffffff ;  /* 0xffffffff00047882 */ /* 0x000fe20000000000 */
[----:B------:R-:W-:Y:S02]  /*1b8f0*/  VIADD R12, R5, 0xffffffff ;  /* 0xffffffff050c7836 */ /* 0x000fe40000000000 */
[----:B------:R-:W-:Y:S05]  /*1b900*/  BRA.DIV UR4, `(.L_x_1417) ;  /* 0x0000002604ec7947 */ /* 0x000fea000b800000 */
[----:B------:R4:W0:Y:S02]  /*1b910*/  SHFL.IDX PT, R14, R8, R12, 0x1f ;  /* 0x00001f0c080e7589 */ /* 0x00082400000e0000 */
.L_x_1416:
[----:B--2---:R-:W2:Y:S01]  /*1b920*/  LDC.64 R2, c[0x0][0xc68] ;  /* 0x00031a00ff027b82 */ /* 0x004ea20000000a00 */
[----:B------:R-:W-:-:S04]  /*1b930*/  IMAD.IADD R19, R5, 0x1, R19 ;  /* 0x0000000105137824 */ /* 0x000fc800078e0213 */
[----:B--2---:R-:W-:-:S05]  /*1b940*/  IMAD.WIDE R2, R19, 0x4, R2 ;  /* 0x0000000413027825 */ /* 0x004fca00078e0202 */
[----:B------:R2:W3:Y:S01]  /*1b950*/  LDG.E R6, desc[UR38][R2.64] ;  /* 0x0000002602067981 */ /* 0x0004e2000c1e1900 */
[----:B0-----:R-:W-:Y:S02]  /*1b960*/  IMAD R16, R14, R7, R16 ;  /* 0x000000070e107224 */ /* 0x001fe400078e0210 */
[----:B--2---:R-:W-:Y:S02]  /*1b970*/  IMAD.MOV.U32 R2, RZ, RZ, RZ ;  /* 0x000000ffff027224 */ /* 0x004fe400078e00ff */
[----:B---3--:R-:W-:-:S05]  /*1b980*/  IMAD R5, R17, R6, RZ ;  /* 0x0000000611057224 */ /* 0x008fca00078e02ff */
[----:B----4-:R-:W-:-:S04]  /*1b990*/  IABS R8, R5 ;  /* 0x0000000500087213 */ /* 0x010fc80000000000 */
[----:B------:R-:W0:Y:S08]  /*1b9a0*/  I2F.RP R9, R8 ;  /* 0x0000000800097306 */ /* 0x000e300000209400 */
[----:B0-----:R-:W0:Y:S02]  /*1b9b0*/  MUFU.RCP R9, R9 ;  /* 0x0000000900097308 */ /* 0x001e240000001000 */
[----:B0-----:R-:W-:Y:S01]  /*1b9c0*/  VIADD R10, R9, 0xffffffe ;  /* 0x0ffffffe090a7836 */ /* 0x001fe20000000000 */
[----:B------:R-:W-:-:S05]  /*1b9d0*/  IABS R9, R5 ;  /* 0x0000000500097213 */ /* 0x000fca0000000000 */
[----:B------:R-:W0:Y:S01]  /*1b9e0*/  F2I.FTZ.U32.TRUNC.NTZ R3, R10 ;  /* 0x0000000a00037305 */ /* 0x000e22000021f000 */
[----:B------:R-:W-:Y:S02]  /*1b9f0*/  IMAD.MOV R9, RZ, RZ, -R9 ;  /* 0x000000ffff097224 */ /* 0x000fe400078e0a09 */
[----:B0-----:R-:W-:-:S04]  /*1ba00*/  IMAD.MOV R11, RZ, RZ, -R3 ;  /* 0x000000ffff0b7224 */ /* 0x001fc800078e0a03 */
[----:B------:R-:W-:-:S04]  /*1ba10*/  IMAD R11, R11, R8, RZ ;  /* 0x000000080b0b7224 */ /* 0x000fc800078e02ff */
[----:B------:R-:W-:-:S04]  /*1ba20*/  IMAD.HI.U32 R3, R3, R11, R2 ;  /* 0x0000000b03037227 */ /* 0x000fc800078e0002 */
[----:B------:R-:W-:-:S05]  /*1ba30*/  IMAD.IADD R2, R4, 0x1, -R16 ;  /* 0x0000000104027824 */ /* 0x000fca00078e0a10 */
        /* <DEDUP_REMOVED lines=9> */
[----:B------:R-:W-:-:S03]  /*1bad0*/  ISETP.GE.AND P0, PT, R4, RZ, PT ;  /* 0x000000ff0400720c */ /* 0x000fc60003f06270 */
[----:B------:R-:W-:-:S10]  /*1bae0*/  IMAD.MOV.U32 R9, RZ, RZ, R3 ;  /* 0x000000ffff097224 */ /* 0x000fd400078e0003 */
[----:B------:R-:W-:Y:S01]  /*1baf0*/  @!P0 IMAD.MOV R9, RZ, RZ, -R9 ;  /* 0x000000ffff098224 */ /* 0x000fe200078e0a09 */
[----:B------:R-:W-:-:S13]  /*1bb00*/  ISETP.NE.AND P0, PT, R5, RZ, PT ;  /* 0x000000ff0500720c */ /* 0x000fda0003f05270 */
[----:B------:R-:W-:-:S05]  /*1bb10*/  @!P0 LOP3.LUT R9, RZ, R5, RZ, 0x33, !PT ;  /* 0x00000005ff098212 */ /* 0x000fca00078e33ff */
[----:B------:R-:W-:Y:S02]  /*1bb20*/  IMAD R4, R6, R9, RZ ;  /* 0x0000000906047224 */ /* 0x000fe400078e02ff */
[----:B------:R-:W-:Y:S02]  /*1bb30*/  IMAD.MOV R9, RZ, RZ, -R9 ;  /* 0x000000ffff097224 */ /* 0x000fe400078e0a09 */
[----:B------:R-:W-:Y:S02]  /*1bb40*/  IMAD.MOV R3, RZ, RZ, -R4 ;  /* 0x000000ffff037224 */ /* 0x000fe400078e0a04 */
[----:B------:R-:W-:-:S03]  /*1bb50*/  IMAD R5, R5, R9, R2 ;  /* 0x0000000905057224 */ /* 0x000fc600078e0202 */
[----:B------:R-:W-:-:S04]  /*1bb60*/  VIADDMNMX R6, R3, R7, R6, PT ;  /* 0x0000000703067246 */ /* 0x000fc80003800106 */
[----:B------:R-:W-:-:S04]  /*1bb70*/  IABS R7, R6 ;  /* 0x0000000600077213 */ /* 0x000fc80000000000 */
[----:B------:R-:W0:Y:S08]  /*1bb80*/  I2F.RP R8, R7 ;  /* 0x0000000700087306 */ /* 0x000e300000209400 */
[----:B0-----:R-:W0:Y:S02]  /*1bb90*/  MUFU.RCP R8, R8 ;  /* 0x0000000800087308 */ /* 0x001e240000001000 */
[----:B0-----:R-:W-:Y:S01]  /*1bba0*/  VIADD R3, R8, 0xffffffe ;  /* 0x0ffffffe08037836 */ /* 0x001fe20000000000 */
[----:B------:R-:W-:-:S05]  /*1bbb0*/  IABS R8, R6 ;  /* 0x0000000600087213 */ /* 0x000fca0000000000 */
[----:B------:R-:W0:Y:S01]  /*1bbc0*/  F2I.FTZ.U32.TRUNC.NTZ R3, R3 ;  /* 0x0000000300037305 */ /* 0x000e22000021f000 */
[----:B------:R-:W-:Y:S02]  /*1bbd0*/  IMAD.MOV R8, RZ, RZ, -R8 ;  /* 0x000000ffff087224 */ /* 0x000fe400078e0a08 */
[----:B0-----:R-:W-:-:S04]  /*1bbe0*/  IMAD.MOV R2, RZ, RZ, -R3 ;  /* 0x000000ffff027224 */ /* 0x001fc800078e0a03 */
[----:B------:R-:W-:Y:S02]  /*1bbf0*/  IMAD R9, R2, R7, RZ ;  /* 0x0000000702097224 */ /* 0x000fe400078e02ff */
[----:B------:R-:W-:-:S04]  /*1bc00*/  IMAD.MOV.U32 R2, RZ, RZ, RZ ;  /* 0x000000ffff027224 */ /* 0x000fc800078e00ff */
[----:B------:R-:W-:Y:S01]  /*1bc10*/  IMAD.HI.U32 R2, R3, R9, R2 ;  /* 0x0000000903027227 */ /* 0x000fe200078e0002 */
[----:B------:R-:W-:Y:S02]  /*1bc20*/  IABS R9, R5 ;  /* 0x0000000500097213 */ /* 0x000fe40000000000 */
[C---:B------:R-:W-:Y:S01]  /*1bc30*/  LOP3.LUT R3, R5.reuse, R6, RZ, 0x3c, !PT ;  /* 0x0000000605037212 */ /* 0x040fe200078e3cff */
[----:B------:R-:W-:Y:S02]  /*1bc40*/  IMAD.IADD R5, R5, 0x1, R4 ;  /* 0x0000000105057824 */ /* 0x000fe400078e0204 */
[----:B------:R-:W-:-:S04]  /*1bc50*/  IMAD.HI.U32 R2, R2, R9, RZ ;  /* 0x0000000902027227 */ /* 0x000fc800078e00ff */
[----:B------:R-:W-:-:S05]  /*1bc60*/  IMAD R8, R2, R8, R9 ;  /* 0x0000000802087224 */ /* 0x000fca00078e0209 */
        /* <DEDUP_REMOVED lines=14> */
.L_x_1410:
[----:B------:R-:W-:Y:S01]  /*1bd50*/  UMOV UR4, URZ ;  /* 0x0000003f00047c82 */ /* 0x000fe20008000000 */
[----:B------:R-:W-:Y:S01]  /*1bd60*/  UMOV UR5, URZ ;  /* 0x0000003f00057c82 */ /* 0x000fe20008000000 */
[----:B------:R-:W-:Y:S01]  /*1bd70*/  ULDC UR6, c[0x0][0xc14] ;  /* 0x0003050000067ab9 */ /* 0x000fe20000000800 */
[----:B--2---:R-:W-:Y:S02]  /*1bd80*/  IMAD.MOV.U32 R16, RZ, RZ, R4 ;  /* 0x000000ffff107224 */ /* 0x004fe400078e0004 */
[----:B------:R-:W-:Y:S02]  /*1bd90*/  IMAD.U32 R17, RZ, RZ, UR4 ;  /* 0x00000004ff117e24 */ /* 0x000fe4000f8e00ff */
[----:B------:R-:W-:Y:S02]  /*1bda0*/  IMAD.U32 R18, RZ, RZ, UR5 ;  /* 0x00000005ff127e24 */ /* 0x000fe4000f8e00ff */
[----:B------:R-:W-:-:S07]  /*1bdb0*/  IMAD.U32 R19, RZ, RZ, UR6 ;  /* 0x00000006ff137e24 */ /* 0x000fce000f8e00ff */
.L_x_1418:
        /* <DEDUP_REMOVED lines=10> */
.L_x_1319:
        /* <DEDUP_REMOVED lines=12> */
.L_x_1539:
[----:B------:R-:W-:Y:S05]  /*1bf20*/  BSYNC B0 ;  /* 0x0000000000007941 */ /* 0x000fea0003800000 */
.L_x_1420:
[----:B------:R-:W-:-:S03]  /*1bf30*/  UMOV UR4, 0xffffffff ;  /* 0xffffffff00047882 */ /* 0x000fc60000000000 */
[----:B------:R-:W-:Y:S05]  /*1bf40*/  BRA.DIV UR4, `(.L_x_1422) ;  /* 0x0000002204947947 */ /* 0x000fea000b800000 */
[----:B0-----:R-:W0:Y:S02]  /*1bf50*/  S2R R0, SR_TID.X ;  /* 0x0000000000007919 */ /* 0x001e240000002100 */
[----:B0-----:R-:W-:-:S04]  /*1bf60*/  SHF.R.U32.HI R0, RZ, 0x5, R0 ;  /* 0x00000005ff007819 */ /* 0x001fc80000011600 */
[----:B------:R-:W-:-:S05]  /*1bf70*/  LOP3.LUT R0, R0, 0x3, RZ, 0xc0, !PT ;  /* 0x0000000300007812 */ /* 0x000fca00078ec0ff */
[----:B------:R0:W2:Y:S02]  /*1bf80*/  SHFL.IDX PT, R14, R0, RZ, 0x1f ;  /* 0x00001fff000e7589 */ /* 0x0000a400000e0000 */
.L_x_1542:
[----:B--2---:R-:W-:-:S13]  /*1bf90*/  ISETP.NE.AND P0, PT, R14, RZ, PT ;  /* 0x000000ff0e00720c */ /* 0x004fda0003f05270 */
[----:B------:R-:W-:Y:S05]  /*1bfa0*/  @P0 BRA `(.L_x_1097) ;  /* 0x0000000000880947 */ /* 0x000fea0003800000 */
[----:B------:R-:W-:-:S03]  /*1bfb0*/  UMOV UR4, 0xffffffff ;  /* 0xffffffff00047882 */ /* 0x000fc60000000000 */
[----:B------:R-:W-:Y:S05]  /*1bfc0*/  BRA.DIV UR4, `(.L_x_1423) ;  /* 0x0000002204a87947 */ /* 0x000fea000b800000 */
[----:B------:R-:W-:-:S13]  /*1bfd0*/  ELECT P6, URZ, PT ;  /* 0x00000000003f782f */ /* 0x000fda00038c0000 */
.L_x_1545:
[----:B------:R-:W-:Y:S05]  /*1bfe0*/  @!P6 BRA `(.L_x_1097) ;  /* 0x000000000078e947 */ /* 0x000fea0003800000 */
[----:B------:R-:W-:-:S06]  /*1bff0*/  ULOP3.LUT UR4, UR36, 0x2, URZ, 0xfc, !UPT ;  /* 0x0000000224047892 */ /* 0x000fcc000f8efc3f */
[----:B0-----:R-:W-:-:S05]  /*1c000*/  IMAD.U32 R0, RZ, RZ, UR4 ;  /* 0x00000004ff007e24 */ /* 0x001fca000f8e00ff */
[----:B------:R-:W-:-:S13]  /*1c010*/  ISETP.NE.AND P2, PT, R0, 0x3, PT ;  /* 0x000000030000780c */ /* 0x000fda0003f45270 */
[----:B------:R-:W-:Y:S05]  /*1c020*/  @!P2 BRA `(.L_x_1424) ;  /* 0x000000000004a947 */ /* 0x000fea0003800000 */
[----:B------:R-:W-:Y:S01]  /*1c030*/  BPT.TRAP 0x1 ;  /* 0x000000040000795c */ /* 0x000fe20000300000 */
.L_x_1424:
        /* <DEDUP_REMOVED lines=12> */
.L_x_1546:
[----:B------:R-:W2:Y:S02]  /*1c100*/  SYNCS.PHASECHK.TRANS64.TRYWAIT P0, [R3+URZ], R0 ;  /* 0x00000000030075a7 */ /* 0x000ea4000800017f */
[----:B--2---:R-:W-:Y:S05]  /*1c110*/  @!P0 BRA `(.L_x_1426) ;  /* 0x0000002000888947 */ /* 0x004fea0003800000 */
.L_x_1547:
[----:B------:R-:W-:Y:S05]  /*1c120*/  @!P2 BRA `(.L_x_1427) ;  /* 0x000000000004a947 */ /* 0x000fea0003800000 */
[----:B------:R-:W-:Y:S01]  /*1c130*/  BPT.TRAP 0x1 ;  /* 0x000000040000795c */ /* 0x000fe20000300000 */
.L_x_1427:
[----:B--2---:R-:W-:-:S04]  /*1c140*/  VIADD R3, R9, 0x16860 ;  /* 0x0001686009037836 */ /* 0x004fc80000000000 */
[----:B------:R-:W-:-:S04]  /*1c150*/  IMAD R5, R22, 0x8, R3 ;  /* 0x0000000816057824 */ /* 0x000fc800078e0203 */
[----:B------:R-:W2:Y:S02]  /*1c160*/  SYNCS.PHASECHK.TRANS64.TRYWAIT P0, [R5+URZ], R2 ;  /* 0x00000002050075a7 */ /* 0x000ea4000800017f */
[----:B--2---:R-:W-:Y:S05]  /*1c170*/  @!P0 BRA `(.L_x_1428) ;  /* 0x0000002000848947 */ /* 0x004fea0003800000 */
.L_x_1548:
[----:B------:R-:W-:-:S07]  /*1c180*/  IMAD R3, R4, 0x8, R3 ;  /* 0x0000000804037824 */ /* 0x000fce00078e0203 */
.L_x_1429:
[----:B---3--:R3:W4:Y:S02]  /*1c190*/  SYNCS.PHASECHK.TRANS64.TRYWAIT P0, [R3+URZ], R0 ;  /* 0x00000000030075a7 */ /* 0x008724000800017f */
[----:B----4-:R-:W-:Y:S05]  /*1c1a0*/  @!P0 NANOSLEEP.SYNCS 0x989680 ;  /* 0x009896800000895d */ /* 0x010fea0003900000 */
[----:B------:R-:W4:Y:S02]  /*1c1b0*/  @!P0 SYNCS.PHASECHK.TRANS64 P0, [R3+URZ], R0 ;  /* 0x00000000030085a7 */ /* 0x000f24000800007f */
[----:B----4-:R-:W-:Y:S05]  /*1c1c0*/  @!P0 BRA `(.L_x_1429) ;  /* 0xfffffffc00f08947 */ /* 0x010fea000383ffff */
.L_x_1097:
[----:B------:R-:W-:Y:S05]  /*1c1d0*/  BSYNC B7 ;  /* 0x0000000000077941 */ /* 0x000fea0003800000 */
.L_x_1094:
[----:B------:R-:W-:Y:S05]  /*1c1e0*/  EXIT ;  /* 0x000000000000794d */ /* 0x000fea0003800000 */
.L_x_1123:
[----:B0-----:R0:W1:Y:S02]  /*1c1f0*/  SYNCS.PHASECHK.TRANS64.TRYWAIT P6, [R85+URZ+0x16890], R97 ;  /* 0x01689061550075a7 */ /* 0x00106400080c017f */
[----:B-1----:R-:W-:Y:S05]  /*1c200*/  @!P6 NANOSLEEP.SYNCS 0x989680 ;  /* 0x009896800000e95d */ /* 0x002fea0003900000 */
[----:B------:R-:W1:Y:S02]  /*1c210*/  @!P6 SYNCS.PHASECHK.TRANS64 P6, [R85+URZ+0x16890], R97 ;  /* 0x016890615500e5a7 */ /* 0x000e6400080c007f */
[----:B-1----:R-:W-:Y:S05]  /*1c220*/  @!P6 BRA `(.L_x_1123) ;  /* 0xfffffffc00f0e947 */ /* 0x002fea000383ffff */
[----:B------:R-:W-:Y:S05]  /*1c230*/  BRA `(.L_x_1430) ;  /* 0xfffffe6800c87947 */ /* 0x000fea000383ffff */
.L_x_1143:
[----:B0-----:R0:W1:Y:S02]  /*1c240*/  SYNCS.PHASECHK.TRANS64.TRYWAIT P5, [R85+URZ+0x16890], R97 ;  /* 0x01689061550075a7 */ /* 0x00106400080a017f */
[----:B-1----:R-:W-:Y:S05]  /*1c250*/  @!P5 NANOSLEEP.SYNCS 0x989680 ;  /* 0x009896800000d95d */ /* 0x002fea0003900000 */
[----:B------:R-:W1:Y:S02]  /*1c260*/  @!P5 SYNCS.PHASECHK.TRANS64 P5, [R85+URZ+0x16890], R97 ;  /* 0x016890615500d5a7 */ /* 0x000e6400080a007f */
[----:B-1----:R-:W-:Y:S05]  /*1c270*/  @!P5 BRA `(.L_x_1143) ;  /* 0xfffffffc00f0d947 */ /* 0x002fea000383ffff */
[----:B------:R-:W-:Y:S05]  /*1c280*/  BRA `(.L_x_1431) ;  /* 0xfffffe7c00a87947 */ /* 0x000fea000383ffff */
.L_x_1152:
[----:B0-----:R0:W1:Y:S02]  /*1c290*/  SYNCS.PHASECHK.TRANS64.TRYWAIT P4, [R85+URZ+0x16890], R97 ;  /* 0x01689061550075a7 */ /* 0x001064000808017f */
[----:B-1----:R-:W-:Y:S05]  /*1c2a0*/  @!P4 NANOSLEEP.SYNCS 0x989680 ;  /* 0x009896800000c95d */ /* 0x002fea0003900000 */
[----:B------:R-:W1:Y:S02]  /*1c2b0*/  @!P4 SYNCS.PHASECHK.TRANS64 P4, [R85+URZ+0x16890], R97 ;  /* 0x016890615500c5a7 */ /* 0x000e64000808007f */
[----:B-1----:R-:W-:Y:S05]  /*1c2c0*/  @!P4 BRA `(.L_x_1152) ;  /* 0xfffffffc00f0c947 */ /* 0x002fea000383ffff */
[----:B------:R-:W-:Y:S05]  /*1c2d0*/  BRA `(.L_x_1432) ;  /* 0xfffffe8c00e87947 */ /* 0x000fea000383ffff */
.L_x_1158:
[----:B--2---:R2:W3:Y:S02]  /*1c2e0*/  SYNCS.PHASECHK.TRANS64.TRYWAIT P3, [R85+URZ+0x168b0], R97 ;  /* 0x0168b061550075a7 */ /* 0x0044e4000806017f */
[----:B---3--:R-:W-:Y:S05]  /*1c2f0*/  @!P3 NANOSLEEP.SYNCS 0x989680 ;  /* 0x009896800000b95d */ /* 0x008fea0003900000 */
[----:B------:R-:W3:Y:S02]  /*1c300*/  @!P3 SYNCS.PHASECHK.TRANS64 P3, [R85+URZ+0x168b0], R97 ;  /* 0x0168b0615500b5a7 */ /* 0x000ee4000806007f */
[----:B---3--:R-:W-:Y:S05]  /*1c310*/  @!P3 BRA `(.L_x_1158) ;  /* 0xfffffffc00f0b947 */ /* 0x008fea000383ffff */
[----:B------:R-:W-:Y:S05]  /*1c320*/  BRA `(.L_x_1433) ;  /* 0xfffffe90007c7947 */ /* 0x000fea000383ffff */
.L_x_1174:
[----:B------:R-:W-:Y:S01]  /*1c330*/  BSSY B0, `(.L_x_1434) ;  /* 0x0000008000007945 */ /* 0x000fe20003800000 */
[----:B--2---:R-:W-:Y:S02]  /*1c340*/  IMAD.MOV.U32 R13, RZ, RZ, R24 ;  /* 0x000000ffff0d7224 */ /* 0x004fe400078e0018 */
[----:B------:R-:W-:Y:S02]  /*1c350*/  IMAD.MOV.U32 R12, RZ, RZ, RZ ;  /* 0x000000ffff0c7224 */ /* 0x000fe400078e00ff */
[----:B------:R-:W-:Y:S02]  /*1c360*/  IMAD.MOV.U32 R11, RZ, RZ, 0x1f ;  /* 0x0000001fff0b7424 */ /* 0x000fe400078e00ff */
[----:B------:R-:W-:-:S07]  /*1c370*/  IMAD.MOV.U32 R15, RZ, RZ, -0x1 ;  /* 0xffffffffff0f7424 */ /* 0x000fce00078e00ff */
[----:B-----5:R-:W-:Y:S05]  /*1c380*/  WARPSYNC.COLLECTIVE R15, `(.L_x_1435) ;  /* 0x000000000f087348 */ /* 0x020fea0003c00000 */
[----:B------:R0:W1:Y:S02]  /*1c390*/  SHFL.IDX P6, R14, R13, R12, R11 ;  /* 0x0000000c0d0e7389 */ /* 0x00006400000c000b */
[----:B01---5:R-:W-:Y:S01]  /*1c3a0*/  ENDCOLLECTIVE ;  /* 0x000000000000791b */ /* 0x023fe20003800000 */
.L_x_1435:
[----:B------:R-:W-:Y:S05]  /*1c3b0*/  BSYNC B0 ;  /* 0x0000000000007941 */ /* 0x000fea0003800000 */
.L_x_1434:
[----:B------:R0:W-:Y:S01]  /*1c3c0*/  STL [R1+0xc], R14 ;  /* 0x00000c0e01007387 */ /* 0x0001e20000100800 */
[----:B------:R-:W-:Y:S05]  /*1c3d0*/  BRA `(.L_x_1436) ;  /* 0xfffffe9800b07947 */ /* 0x000fea000383ffff */
.L_x_1190:
        /* <DEDUP_REMOVED lines=8> */
.L_x_1438:
[----:B------:R-:W-:Y:S05]  /*1c460*/  BSYNC B1 ;  /* 0x0000000000017941 */ /* 0x000fea0003800000 */
.L_x_1437:
[----:B------:R-:W-:Y:S05]  /*1c470*/  BRA `(.L_x_1439) ;  /* 0xfffffea800487947 */ /* 0x000fea000383ffff */
.L_x_1191:
        /* <DEDUP_REMOVED lines=8> */
.L_x_1441:
[----:B------:R-:W-:Y:S05]  /*1c500*/  BSYNC B1 ;  /* 0x0000000000017941 */ /* 0x000fea0003800000 */
.L_x_1440:
[----:B------:R-:W-:Y:S05]  /*1c510*/  BRA `(.L_x_1442) ;  /* 0xfffffea800287947 */ /* 0x000fea000383ffff */
.L_x_1192:
        /* <DEDUP_REMOVED lines=8> */
.L_x_1444:
[----:B------:R-:W-:Y:S05]  /*1c5a0*/  BSYNC B1 ;  /* 0x0000000000017941 */ /* 0x000fea0003800000 */
.L_x_1443:
[----:B------:R-:W-:Y:S05]  /*1c5b0*/  BRA `(.L_x_1445) ;  /* 0xfffffea800087947 */ /* 0x000fea000383ffff */
.L_x_1193:
        /* <DEDUP_REMOVED lines=8> */
.L_x_1447:
[----:B------:R-:W-:Y:S05]  /*1c640*/  BSYNC B1 ;  /* 0x0000000000017941 */ /* 0x000fea0003800000 */
.L_x_1446:
[----:B------:R-:W-:Y:S05]  /*1c650*/  BRA `(.L_x_1448) ;  /* 0xfffffea400e87947 */ /* 0x000fea000383ffff */
.L_x_1194:
[----:B------:R-:W-:Y:S01]  /*1c660*/  BSSY B1, `(.L_x_1449) ;  /* 0x0000008000017945 */ /* 0x000fe20003800000 */
[----:B------:R-:W-:Y:S02]  /*1c670*/  IMAD.MOV.U32 R13, RZ, RZ, R5 ;  /* 0x000000ffff0d7224 */ /* 0x000fe400078e0005 */
[----:B------:R-:W-:Y:S02]  /*1c680*/  IMAD.MOV.U32 R12, RZ, RZ, 0x1 ;  /* 0x00000001ff0c7424 */ /* 0x000fe400078e00ff */
[----:B------:R-:W-:Y:S02]  /*1c690*/  IMAD.MOV.U32 R11, RZ, RZ, 0x1c1f ;  /* 0x00001c1fff0b7424 */ /* 0x000fe400078e00ff */
[----:B------:R-:W-:-:S07]  /*1c6a0*/  IMAD.MOV.U32 R15, RZ, RZ, -0x1 ;  /* 0xffffffffff0f7424 */ /* 0x000fce00078e00ff */
[----:B-----5:R-:W-:Y:S05]  /*1c6b0*/  WARPSYNC.COLLECTIVE R15, `(.L_x_1450) ;  /* 0x000000000f087348 */ /* 0x020fea0003c00000 */
[----:B------:R0:W1:Y:S02]  /*1c6c0*/  SHFL.IDX P6, R14, R13, R12, R11 ;  /* 0x0000000c0d0e7389 */ /* 0x00006400000c000b */
[----:B01---5:R-:W-:Y:S01]  /*1c6d0*/  ENDCOLLECTIVE ;  /* 0x000000000000791b */ /* 0x023fe20003800000 */
.L_x_1450:
[----:B------:R-:W-:Y:S05]  /*1c6e0*/  BSYNC B1 ;  /* 0x0000000000017941 */ /* 0x000fea0003800000 */
.L_x_1449:
[----:B------:R-:W-:Y:S05]  /*1c6f0*/  BRA `(.L_x_1451) ;  /* 0xfffffea400c87947 */ /* 0x000fea000383ffff */
.L_x_1195:
        /* <DEDUP_REMOVED lines=8> */
.L_x_1453:
[----:B------:R-:W-:Y:S05]  /*1c780*/  BSYNC B1 ;  /* 0x0000000000017941 */ /* 0x000fea0003800000 */
.L_x_1452:
[----:B------:R-:W-:Y:S05]  /*1c790*/  BRA `(.L_x_1454) ;  /* 0xfffffea400a87947 */ /* 0x000fea000383ffff */
.L_x_1196:
        /* <DEDUP_REMOVED lines=8> */
.L_x_1456:
[----:B------:R-:W-:Y:S05]  /*1c820*/  BSYNC B1 ;  /* 0x0000000000017941 */ /* 0x000fea0003800000 */
.L_x_1455:
[----:B------:R-:W-:Y:S05]  /*1c830*/  BRA `(.L_x_1457) ;  /* 0xfffffea400887947 */ /* 0x000fea000383ffff */
.L_x_1197:
        /* <DEDUP_REMOVED lines=8> */
.L_x_1459:
[----:B------:R-:W-:Y:S05]  /*1c8c0*/  BSYNC B1 ;  /* 0x0000000000017941 */ /* 0x000fea0003800000 */
.L_x_1458:
[----:B------:R-:W-:Y:S05]  /*1c8d0*/  BRA `(.L_x_1460) ;  /* 0xfffffea400687947 */ /* 0x000fea000383ffff */
.L_x_1199:
[----:B0-----:R0:W1:Y:S02]  /*1c8e0*/  SYNCS.PHASECHK.TRANS64.TRYWAIT P2, [R2+URZ+0x16800], R7 ;  /* 0x01680007020075a7 */ /* 0x001064000804017f */
[----:B-1----:R-:W-:Y:S05]  /*1c8f0*/  @!P2 NANOSLEEP.SYNCS 0x989680 ;  /* 0x009896800000a95d */ /* 0x002fea0003900000 */
[----:B------:R-:W1:Y:S02]  /*1c900*/  @!P2 SYNCS.PHASECHK.TRANS64 P2, [R2+URZ+0x16800], R7 ;  /* 0x016800070200a5a7 */ /* 0x000e64000804007f */
[----:B-1----:R-:W-:Y:S05]  /*1c910*/  @!P2 BRA `(.L_x_1199) ;  /* 0xfffffffc00f0a947 */ /* 0x002fea000383ffff */
[----:B------:R-:W-:Y:S05]  /*1c920*/  BRA `(.L_x_1461) ;  /* 0xfffffea800047947 */ /* 0x000fea000383ffff */
.L_x_1207:
        /* <DEDUP_REMOVED lines=8> */
.L_x_1463:
[----:B------:R-:W-:Y:S05]  /*1c9b0*/  BSYNC B1 ;  /* 0x0000000000017941 */ /* 0x000fea0003800000 */
.L_x_1462:
[----:B------:R-:W-:Y:S05]  /*1c9c0*/  BRA `(.L_x_1464) ;  /* 0xfffffeb8005c7947 */ /* 0x000fea000383ffff */
.L_x_1208:
        /* <DEDUP_REMOVED lines=8> */
.L_x_1466:
[----:B------:R-:W-:Y:S05]  /*1ca50*/  BSYNC B1 ;  /* 0x0000000000017941 */ /* 0x000fea0003800000 */
.L_x_1465:
[----:B------:R-:W-:Y:S05]  /*1ca60*/  BRA `(.L_x_1467) ;  /* 0xfffffeb8003c7947 */ /* 0x000fea000383ffff */
.L_x_1209:
        /* <DEDUP_REMOVED lines=8> */
.L_x_1469:
[----:B------:R-:W-:Y:S05]  /*1caf0*/  BSYNC B1 ;  /* 0x0000000000017941 */ /* 0x000fea0003800000 */
.L_x_1468:
[----:B------:R-:W-:Y:S05]  /*1cb00*/  BRA `(.L_x_1470) ;  /* 0xfffffeb8001c7947 */ /* 0x000fea000383ffff */
.L_x_1210:
        /* <DEDUP_REMOVED lines=8> */
.L_x_1472:
[----:B------:R-:W-:Y:S05]  /*1cb90*/  BSYNC B1 ;  /* 0x0000000000017941 */ /* 0x000fea0003800000 */
.L_x_1471:
[----:B------:R-:W-:Y:S05]  /*1cba0*/  BRA `(.L_x_1473) ;  /* 0xfffffeb400fc7947 */ /* 0x000fea000383ffff */
.L_x_1211:
        /* <DEDUP_REMOVED lines=8> */
.L_x_1475:
[----:B------:R-:W-:Y:S05]  /*1cc30*/  BSYNC B1 ;  /* 0x0000000000017941 */ /* 0x000fea0003800000 */
.L_x_1474:
[----:B------:R-:W-:Y:S05]  /*1cc40*/  BRA `(.L_x_1476) ;  /* 0xfffffeb400dc7947 */ /* 0x000fea000383ffff */
.L_x_1212:
        /* <DEDUP_REMOVED lines=8> */
.L_x_1478:
[----:B------:R-:W-:Y:S05]  /*1ccd0*/  BSYNC B1 ;  /* 0x0000000000017941 */ /* 0x000fea0003800000 */
.L_x_1477:
[----:B------:R-:W-:Y:S05]  /*1cce0*/  BRA `(.L_x_1479) ;  /* 0xfffffeb400c07947 */ /* 0x000fea000383ffff */
.L_x_1213:
        /* <DEDUP_REMOVED lines=8> */
.L_x_1481:
[----:B------:R-:W-:Y:S05]  /*1cd70*/  BSYNC B1 ;  /* 0x0000000000017941 */ /* 0x000fea0003800000 */
.L_x_1480:
[----:B------:R-:W-:Y:S05]  /*1cd80*/  BRA `(.L_x_1482) ;  /* 0xfffffeb400a47947 */ /* 0x000fea000383ffff */
.L_x_1214:
        /* <DEDUP_REMOVED lines=8> */
.L_x_1484:
[----:B------:R-:W-:Y:S05]  /*1ce10*/  BSYNC B1 ;  /* 0x0000000000017941 */ /* 0x000fea0003800000 */
.L_x_1483:
[----:B------:R-:W-:Y:S05]  /*1ce20*/  BRA `(.L_x_1485) ;  /* 0xfffffeb400887947 */ /* 0x000fea000383ffff */
.L_x_1216:
[----:B0-----:R0:W1:Y:S02]  /*1ce30*/  SYNCS.PHASECHK.TRANS64.TRYWAIT P1, [R2+URZ+0x16800], R9 ;  /* 0x01680009020075a7 */ /* 0x001064000802017f */
[----:B-1----:R-:W-:Y:S05]  /*1ce40*/  @!P1 NANOSLEEP.SYNCS 0x989680 ;  /* 0x009896800000995d */ /* 0x002fea0003900000 */
[----:B------:R-:W1:Y:S02]  /*1ce50*/  @!P1 SYNCS.PHASECHK.TRANS64 P1, [R2+URZ+0x16800], R9 ;  /* 0x01680009020095a7 */ /* 0x000e64000802007f */
[----:B-1----:R-:W-:Y:S05]  /*1ce60*/  @!P1 BRA `(.L_x_1216) ;  /* 0xfffffffc00f09947 */ /* 0x002fea000383ffff */
[----:B------:R-:W-:Y:S05]  /*1ce70*/  BRA `(.L_x_1486) ;  /* 0xfffffeb800047947 */ /* 0x000fea000383ffff */
.L_x_1222:
[----:B-1----:R1:W2:Y:S02]  /*1ce80*/  SYNCS.PHASECHK.TRANS64.TRYWAIT P2, [R7+URZ+0x16830], R0 ;  /* 0x01683000070075a7 */ /* 0x0022a4000804017f */
[----:B--2---:R-:W-:Y:S05]  /*1ce90*/  @!P2 NANOSLEEP.SYNCS 0x989680 ;  /* 0x009896800000a95d */ /* 0x004fea0003900000 */
[----:B------:R-:W2:Y:S02]  /*1cea0*/  @!P2 SYNCS.PHASECHK.TRANS64 P2, [R7+URZ+0x16830], R0 ;  /* 0x016830000700a5a7 */ /* 0x000ea4000804007f */
[----:B--2---:R-:W-:Y:S05]  /*1ceb0*/  @!P2 BRA `(.L_x_1222) ;  /* 0xfffffffc00f0a947 */ /* 0x004fea000383ffff */
[----:B------:R-:W-:Y:S05]  /*1cec0*/  BRA `(.L_x_1221) ;  /* 0xfffffec800047947 */ /* 0x000fea000383ffff */
.L_x_1240:
[----:B-1----:R1:W2:Y:S02]  /*1ced0*/  SYNCS.PHASECHK.TRANS64.TRYWAIT P3, [R13+URZ+0x16830], R12 ;  /* 0x0168300c0d0075a7 */ /* 0x0022a4000806017f */
[----:B--2---:R-:W-:Y:S05]  /*1cee0*/  @!P3 NANOSLEEP.SYNCS 0x989680 ;  /* 0x009896800000b95d */ /* 0x004fea0003900000 */
[----:B------:R-:W2:Y:S02]  /*1cef0*/  @!P3 SYNCS.PHASECHK.TRANS64 P3, [R13+URZ+0x16830], R12 ;  /* 0x0168300c0d00b5a7 */ /* 0x000ea4000806007f */
[----:B--2---:R-:W-:Y:S05]  /*1cf00*/  @!P3 BRA `(.L_x_1240) ;  /* 0xfffffffc00f0b947 */ /* 0x004fea000383ffff */
[----:B------:R-:W-:Y:S05]  /*1cf10*/  BRA `(.L_x_1239) ;  /* 0xfffffef800c87947 */ /* 0x000fea000383ffff */
.L_x_1244:
[----:B-1----:R1:W2:Y:S02]  /*1cf20*/  SYNCS.PHASECHK.TRANS64.TRYWAIT P2, [R13+URZ+0x16850], R12 ;  /* 0x0168500c0d0075a7 */ /* 0x0022a4000804017f */
[----:B--2---:R-:W-:Y:S05]  /*1cf30*/  @!P2 NANOSLEEP.SYNCS 0x989680 ;  /* 0x009896800000a95d */ /* 0x004fea0003900000 */
[----:B------:R-:W2:Y:S02]  /*1cf40*/  @!P2 SYNCS.PHASECHK.TRANS64 P2, [R13+URZ+0x16850], R12 ;  /* 0x0168500c0d00a5a7 */ /* 0x000ea4000804007f */
[----:B--2---:R-:W-:Y:S05]  /*1cf50*/  @!P2 BRA `(.L_x_1244) ;  /* 0xfffffffc00f0a947 */ /* 0x004fea000383ffff */
[----:B------:R-:W-:Y:S05]  /*1cf60*/  BRA `(.L_x_1241) ;  /* 0xfffffefc00887947 */ /* 0x000fea000383ffff */
.L_x_1263:
[----:B-1----:R1:W2:Y:S02]  /*1cf70*/  SYNCS.PHASECHK.TRANS64.TRYWAIT P3, [R0+URZ+0x16830], R3 ;  /* 0x01683003000075a7 */ /* 0x0022a4000806017f */
[----:B--2---:R-:W-:Y:S05]  /*1cf80*/  @!P3 NANOSLEEP.SYNCS 0x989680 ;  /* 0x009896800000b95d */ /* 0x004fea0003900000 */
[----:B------:R-:W2:Y:S02]  /*1cf90*/  @!P3 SYNCS.PHASECHK.TRANS64 P3, [R0+URZ+0x16830], R3 ;  /* 0x016830030000b5a7 */ /* 0x000ea4000806007f */
[----:B--2---:R-:W-:Y:S05]  /*1cfa0*/  @!P3 BRA `(.L_x_1263) ;  /* 0xfffffffc00f0b947 */ /* 0x004fea000383ffff */
[----:B------:R-:W-:Y:S05]  /*1cfb0*/  BRA `(.L_x_1262) ;  /* 0xffffff2c00147947 */ /* 0x000fea000383ffff */
.L_x_1267:
[----:B-1----:R1:W2:Y:S02]  /*1cfc0*/  SYNCS.PHASECHK.TRANS64.TRYWAIT P2, [R3+URZ+0x16850], R0 ;  /* 0x01685000030075a7 */ /* 0x0022a4000804017f */
[----:B--2---:R-:W-:Y:S05]  /*1cfd0*/  @!P2 NANOSLEEP.SYNCS 0x989680 ;  /* 0x009896800000a95d */ /* 0x004fea0003900000 */
[----:B------:R-:W2:Y:S02]  /*1cfe0*/  @!P2 SYNCS.PHASECHK.TRANS64 P2, [R3+URZ+0x16850], R0 ;  /* 0x016850000300a5a7 */ /* 0x000ea4000804007f */
[----:B--2---:R-:W-:Y:S05]  /*1cff0*/  @!P2 BRA `(.L_x_1267) ;  /* 0xfffffffc00f0a947 */ /* 0x004fea000383ffff */
[----:B------:R-:W-:Y:S05]  /*1d000*/  BRA `(.L_x_1264) ;  /* 0xffffff2c00d47947 */ /* 0x000fea000383ffff */
.L_x_1274:
[----:B-1----:R1:W2:Y:S02]  /*1d010*/  SYNCS.PHASECHK.TRANS64.TRYWAIT P3, [R0+URZ+0x16830], R3 ;  /* 0x01683003000075a7 */ /* 0x0022a4000806017f */
[----:B--2---:R-:W-:Y:S05]  /*1d020*/  @!P3 NANOSLEEP.SYNCS 0x989680 ;  /* 0x009896800000b95d */ /* 0x004fea0003900000 */
[----:B------:R-:W2:Y:S02]  /*1d030*/  @!P3 SYNCS.PHASECHK.TRANS64 P3, [R0+URZ+0x16830], R3 ;  /* 0x016830030000b5a7 */ /* 0x000ea4000806007f */
[----:B--2---:R-:W-:Y:S05]  /*1d040*/  @!P3 BRA `(.L_x_1274) ;  /* 0xfffffffc00f0b947 */ /* 0x004fea000383ffff */
[----:B------:R-:W-:Y:S05]  /*1d050*/  BRA `(.L_x_1273) ;  /* 0xffffff4800d47947 */ /* 0x000fea000383ffff */
.L_x_1278:
[----:B-1----:R1:W2:Y:S02]  /*1d060*/  SYNCS.PHASECHK.TRANS64.TRYWAIT P2, [R3+URZ+0x16850], R0 ;  /* 0x01685000030075a7 */ /* 0x0022a4000804017f */
[----:B--2---:R-:W-:Y:S05]  /*1d070*/  @!P2 NANOSLEEP.SYNCS 0x989680 ;  /* 0x009896800000a95d */ /* 0x004fea0003900000 */
[----:B------:R-:W2:Y:S02]  /*1d080*/  @!P2 SYNCS.PHASECHK.TRANS64 P2, [R3+URZ+0x16850], R0 ;  /* 0x016850000300a5a7 */ /* 0x000ea4000804007f */
[----:B--2---:R-:W-:Y:S05]  /*1d090*/  @!P2 BRA `(.L_x_1278) ;  /* 0xfffffffc00f0a947 */ /* 0x004fea000383ffff */
[----:B------:R-:W-:Y:S05]  /*1d0a0*/  BRA `(.L_x_1275) ;  /* 0xffffff4c00947947 */ /* 0x000fea000383ffff */
.L_x_1291:
[----:B-1----:R1:W2:Y:S02]  /*1d0b0*/  SYNCS.PHASECHK.TRANS64.TRYWAIT P0, [R11+URZ+0x16850], R4 ;  /* 0x016850040b0075a7 */ /* 0x0022a4000800017f */
[----:B--2---:R-:W-:Y:S05]  /*1d0c0*/  @!P0 NANOSLEEP.SYNCS 0x989680 ;  /* 0x009896800000895d */ /* 0x004fea0003900000 */
[----:B------:R-:W2:Y:S02]  /*1d0d0*/  @!P0 SYNCS.PHASECHK.TRANS64 P0, [R11+URZ+0x16850], R4 ;  /* 0x016850040b0085a7 */ /* 0x000ea4000800007f */
[----:B--2---:R-:W-:Y:S05]  /*1d0e0*/  @!P0 BRA `(.L_x_1291) ;  /* 0xfffffffc00f08947 */ /* 0x004fea000383ffff */
[----:B------:R-:W-:Y:S05]  /*1d0f0*/  BRA `(.L_x_1290) ;  /* 0xffffff7800547947 */ /* 0x000fea000383ffff */
.L_x_1333:
[----:B------:R-:W0:Y:S01]  /*1d100*/  S2R R13, SR_TID.X ;  /* 0x00000000000d7919 */ /* 0x000e220000002100 */
[----:B------:R-:W-:Y:S01]  /*1d110*/  BSSY B1, `(.L_x_1487) ;  /* 0x0000009000017945 */ /* 0x000fe20003800000 */
[----:B------:R-:W-:Y:S02]  /*1d120*/  IMAD.MOV.U32 R12, RZ, RZ, RZ ;  /* 0x000000ffff0c7224 */ /* 0x000fe400078e00ff */
[----:B------:R-:W-:Y:S02]  /*1d130*/  IMAD.MOV.U32 R11, RZ, RZ, 0x1f ;  /* 0x0000001fff0b7424 */ /* 0x000fe400078e00ff */
[----:B------:R-:W-:Y:S01]  /*1d140*/  IMAD.MOV.U32 R15, RZ, RZ, -0x1 ;  /* 0xffffffffff0f7424 */ /* 0x000fe200078e00ff */
[----:B0-----:R-:W-:-:S04]  /*1d150*/  SHF.R.U32.HI R13, RZ, 0x5, R13 ;  /* 0x00000005ff0d7819 */ /* 0x001fc8000001160d */
[----:B------:R-:W-:-:S07]  /*1d160*/  LOP3.LUT R13, R13, 0x3, RZ, 0xc0, !PT ;  /* 0x000000030d0d7812 */ /* 0x000fce00078ec0ff */
[----:B-1----:R-:W-:Y:S05]  /*1d170*/  WARPSYNC.COLLECTIVE R15, `(.L_x_1488) ;  /* 0x000000000f087348 */ /* 0x002fea0003c00000 */
[----:B------:R0:W2:Y:S02]  /*1d180*/  SHFL.IDX P6, R14, R13, R12, R11 ;  /* 0x0000000c0d0e7389 */ /* 0x0000a400000c000b */
[----:B012---:R-:W-:Y:S01]  /*1d190*/  ENDCOLLECTIVE ;  /* 0x000000000000791b */ /* 0x007fe20003800000 */
.L_x_1488:
[----:B------:R-:W-:Y:S05]  /*1d1a0*/  BSYNC B1 ;  /* 0x0000000000017941 */ /* 0x000fea0003800000 */
.L_x_1487:
[----:B------:R-:W-:Y:S05]  /*1d1b0*/  BRA `(.L_x_1489) ;  /* 0xffffffb000607947 */ /* 0x000fea000383ffff */
.L_x_1334:
[----:B------:R-:W-:Y:S01]  /*1d1c0*/  BSSY B1, `(.L_x_1490) ;  /* 0x0000006000017945 */ /* 0x000fe20003800000 */
[----:B------:R-:W-:-:S07]  /*1d1d0*/  IMAD.MOV.U32 R15, RZ, RZ, -0x1 ;  /* 0xffffffffff0f7424 */ /* 0x000fce00078e00ff */
[----:B-1----:R-:W-:Y:S05]  /*1d1e0*/  WARPSYNC.COLLECTIVE R15, `(.L_x_1491) ;  /* 0x000000000f0c7348 */ /* 0x002fea0003c00000 */
[----:B------:R-:W-:Y:S02]  /*1d1f0*/  ELECT P6, UR62, PT ;  /* 0x00000000003e782f */ /* 0x000fe400038c0000 */
[----:B------:R-:W-:Y:S01]  /*1d200*/  MOV R14, UR62 ;  /* 0x0000003e000e7c02 */ /* 0x000fe20008000f00 */
[----:B-1----:R-:W-:Y:S10]  /*1d210*/  ENDCOLLECTIVE ;  /* 0x000000000000791b */ /* 0x002ff40003800000 */
.L_x_1491:
[----:B------:R-:W-:Y:S05]  /*1d220*/  BSYNC B1 ;  /* 0x0000000000017941 */ /* 0x000fea0003800000 */
.L_x_1490:
[----:B------:R-:W-:Y:S05]  /*1d230*/  BRA `(.L_x_1492) ;  /* 0xffffffb0004c7947 */ /* 0x000fea000383ffff */
.L_x_1336:
[----:B0-----:R0:W2:Y:S02]  /*1d240*/  SYNCS.PHASECHK.TRANS64.TRYWAIT P0, [R8+URZ+0x16820], R9 ;  /* 0x01682009080075a7 */ /* 0x0010a4000800017f */
[----:B--2---:R-:W-:Y:S05]  /*1d250*/  @!P0 NANOSLEEP.SYNCS 0x989680 ;  /* 0x009896800000895d */ /* 0x004fea0003900000 */
[----:B------:R-:W2:Y:S02]  /*1d260*/  @!P0 SYNCS.PHASECHK.TRANS64 P0, [R8+URZ+0x16820], R9 ;  /* 0x01682009080085a7 */ /* 0x000ea4000800007f */
[----:B--2---:R-:W-:Y:S05]  /*1d270*/  @!P0 BRA `(.L_x_1336) ;  /* 0xfffffffc00f08947 */ /* 0x004fea000383ffff */
[----:B------:R-:W-:Y:S05]  /*1d280*/  BRA `(.L_x_1493) ;  /* 0xffffffb000687947 */ /* 0x000fea000383ffff */
.L_x_1339:
[----:B0-----:R0:W2:Y:S02]  /*1d290*/  SYNCS.PHASECHK.TRANS64.TRYWAIT P0, [R9+URZ+0x168a0], R12 ;  /* 0x0168a00c090075a7 */ /* 0x0010a4000800017f */
[----:B--2---:R-:W-:Y:S05]  /*1d2a0*/  @!P0 NANOSLEEP.SYNCS 0x989680 ;  /* 0x009896800000895d */ /* 0x004fea0003900000 */
[----:B------:R-:W2:Y:S02]  /*1d2b0*/  @!P0 SYNCS.PHASECHK.TRANS64 P0, [R9+URZ+0x168a0], R12 ;  /* 0x0168a00c090085a7 */ /* 0x000ea4000800007f */
[----:B--2---:R-:W-:Y:S05]  /*1d2c0*/  @!P0 BRA `(.L_x_1339) ;  /* 0xfffffffc00f08947 */ /* 0x004fea000383ffff */
[----:B------:R-:W-:Y:S05]  /*1d2d0*/  BRA `(.L_x_1494) ;  /* 0xffffffb000707947 */ /* 0x000fea000383ffff */
.L_x_1341:
[----:B---3--:R3:W4:Y:S02]  /*1d2e0*/  SYNCS.PHASECHK.TRANS64.TRYWAIT P0, [R9+URZ+0x168c0], R12 ;  /* 0x0168c00c090075a7 */ /* 0x008724000800017f */
[----:B----4-:R-:W-:Y:S05]  /*1d2f0*/  @!P0 NANOSLEEP.SYNCS 0x989680 ;  /* 0x009896800000895d */ /* 0x010fea0003900000 */
[----:B------:R-:W4:Y:S02]  /*1d300*/  @!P0 SYNCS.PHASECHK.TRANS64 P0, [R9+URZ+0x168c0], R12 ;  /* 0x0168c00c090085a7 */ /* 0x000f24000800007f */
[----:B----4-:R-:W-:Y:S05]  /*1d310*/  @!P0 BRA `(.L_x_1341) ;  /* 0xfffffffc00f08947 */ /* 0x010fea000383ffff */
[----:B------:R-:W-:Y:S05]  /*1d320*/  BRA `(.L_x_1495) ;  /* 0xffffffb000c87947 */ /* 0x000fea000383ffff */
.L_x_1345:
[----:B0-----:R0:W2:Y:S02]  /*1d330*/  SYNCS.PHASECHK.TRANS64.TRYWAIT P0, [R12+URZ+0x168a0], R9 ;  /* 0x0168a0090c0075a7 */ /* 0x0010a4000800017f */
[----:B--2---:R-:W-:Y:S05]  /*1d340*/  @!P0 NANOSLEEP.SYNCS 0x989680 ;  /* 0x009896800000895d */ /* 0x004fea0003900000 */
[----:B------:R-:W2:Y:S02]  /*1d350*/  @!P0 SYNCS.PHASECHK.TRANS64 P0, [R12+URZ+0x168a0], R9 ;  /* 0x0168a0090c0085a7 */ /* 0x000ea4000800007f */
[----:B--2---:R-:W-:Y:S05]  /*1d360*/  @!P0 BRA `(.L_x_1345) ;  /* 0xfffffffc00f08947 */ /* 0x004fea000383ffff */
[----:B------:R-:W-:Y:S05]  /*1d370*/  BRA `(.L_x_1496) ;  /* 0xffffffb400507947 */ /* 0x000fea000383ffff */
.L_x_1347:
[----:B--2---:R2:W3:Y:S02]  /*1d380*/  SYNCS.PHASECHK.TRANS64.TRYWAIT P1, [R12+URZ+0x168c0], R9 ;  /* 0x0168c0090c0075a7 */ /* 0x0044e4000802017f */
[----:B---3--:R-:W-:Y:S05]  /*1d390*/  @!P1 NANOSLEEP.SYNCS 0x989680 ;  /* 0x009896800000995d */ /* 0x008fea0003900000 */
[----:B------:R-:W3:Y:S02]  /*1d3a0*/  @!P1 SYNCS.PHASECHK.TRANS64 P1, [R12+URZ+0x168c0], R9 ;  /* 0x0168c0090c0095a7 */ /* 0x000ee4000802007f */
[----:B---3--:R-:W-:Y:S05]  /*1d3b0*/  @!P1 BRA `(.L_x_1347) ;  /* 0xfffffffc00f09947 */ /* 0x008fea000383ffff */
[----:B------:R-:W-:Y:S05]  /*1d3c0*/  BRA `(.L_x_1497) ;  /* 0xffffffb400a47947 */ /* 0x000fea000383ffff */
.L_x_1365:
        /* <DEDUP_REMOVED lines=11> */
.L_x_1499:
[----:B------:R-:W-:Y:S05]  /*1d480*/  BSYNC B0 ;  /* 0x0000000000007941 */ /* 0x000fea0003800000 */
.L_x_1498:
[----:B------:R-:W-:Y:S05]  /*1d490*/  BRA `(.L_x_1500) ;  /* 0xffffffc000a47947 */ /* 0x000fea000383ffff */
.L_x_1366:
[----:B------:R-:W-:Y:S01]  /*1d4a0*/  BSSY B0, `(.L_x_1501) ;  /* 0x0000006000007945 */ /* 0x000fe20003800000 */
[----:B------:R-:W-:-:S07]  /*1d4b0*/  IMAD.MOV.U32 R15, RZ, RZ, -0x1 ;  /* 0xffffffffff0f7424 */ /* 0x000fce00078e00ff */
[----:B-1----:R-:W-:Y:S05]  /*1d4c0*/  WARPSYNC.COLLECTIVE R15, `(.L_x_1502) ;  /* 0x000000000f0c7348 */ /* 0x002fea0003c00000 */
[----:B------:R-:W-:Y:S02]  /*1d4d0*/  ELECT P6, UR62, PT ;  /* 0x00000000003e782f */ /* 0x000fe400038c0000 */
[----:B------:R-:W-:Y:S01]  /*1d4e0*/  MOV R14, UR62 ;  /* 0x0000003e000e7c02 */ /* 0x000fe20008000f00 */
[----:B-1----:R-:W-:Y:S10]  /*1d4f0*/  ENDCOLLECTIVE ;  /* 0x000000000000791b */ /* 0x002ff40003800000 */
.L_x_1502:
[----:B------:R-:W-:Y:S05]  /*1d500*/  BSYNC B0 ;  /* 0x0000000000007941 */ /* 0x000fea0003800000 */
.L_x_1501:
[----:B------:R-:W-:Y:S05]  /*1d510*/  BRA `(.L_x_1503) ;  /* 0xffffffc000947947 */ /* 0x000fea000383ffff */
.L_x_1369:
[----:B--2---:R2:W3:Y:S02]  /*1d520*/  SYNCS.PHASECHK.TRANS64.TRYWAIT P0, [R5+URZ+0x16840], R4 ;  /* 0x01684004050075a7 */ /* 0x0044e4000800017f */
[----:B---3--:R-:W-:Y:S05]  /*1d530*/  @!P0 NANOSLEEP.SYNCS 0x989680 ;  /* 0x009896800000895d */ /* 0x008fea0003900000 */
[----:B------:R-:W3:Y:S02]  /*1d540*/  @!P0 SYNCS.PHASECHK.TRANS64 P0, [R5+URZ+0x16840], R4 ;  /* 0x01684004050085a7 */ /* 0x000ee4000800007f */
[----:B---3--:R-:W-:Y:S05]  /*1d550*/  @!P0 BRA `(.L_x_1369) ;  /* 0xfffffffc00f08947 */ /* 0x008fea000383ffff */
[----:B------:R-:W-:Y:S05]  /*1d560*/  BRA `(.L_x_1504) ;  /* 0xffffffc000e47947 */ /* 0x000fea000383ffff */
.L_x_1372:
[----:B0-----:R0:W2:Y:S02]  /*1d570*/  SYNCS.PHASECHK.TRANS64.TRYWAIT P0, [R27+URZ+0x16820], R4 ;  /* 0x016820041b0075a7 */ /* 0x0010a4000800017f */
[----:B--2---:R-:W-:Y:S05]  /*1d580*/  @!P0 NANOSLEEP.SYNCS 0x989680 ;  /* 0x009896800000895d */ /* 0x004fea0003900000 */
[----:B------:R-:W2:Y:S02]  /*1d590*/  @!P0 SYNCS.PHASECHK.TRANS64 P0, [R27+URZ+0x16820], R4 ;  /* 0x016820041b0085a7 */ /* 0x000ea4000800007f */
[----:B--2---:R-:W-:Y:S05]  /*1d5a0*/  @!P0 BRA `(.L_x_1372) ;  /* 0xfffffffc00f08947 */ /* 0x004fea000383ffff */
[----:B------:R-:W-:Y:S05]  /*1d5b0*/  BRA `(.L_x_1505) ;  /* 0xffffffc400a47947 */ /* 0x000fea000383ffff */
.L_x_1380:
[----:B0-----:R0:W2:Y:S02]  /*1d5c0*/  SYNCS.PHASECHK.TRANS64.TRYWAIT P0, [R3+URZ+0x16840], R2 ;  /* 0x01684002030075a7 */ /* 0x0010a4000800017f */
[----:B--2---:R-:W-:Y:S05]  /*1d5d0*/  @!P0 NANOSLEEP.SYNCS 0x989680 ;  /* 0x009896800000895d */ /* 0x004fea0003900000 */
[----:B------:R-:W2:Y:S02]  /*1d5e0*/  @!P0 SYNCS.PHASECHK.TRANS64 P0, [R3+URZ+0x16840], R2 ;  /* 0x01684002030085a7 */ /* 0x000ea4000800007f */
[----:B--2---:R-:W-:Y:S05]  /*1d5f0*/  @!P0 BRA `(.L_x_1380) ;  /* 0xfffffffc00f08947 */ /* 0x004fea000383ffff */
[----:B------:R-:W-:Y:S05]  /*1d600*/  BRA `(.L_x_1506) ;  /* 0xffffffc8004c7947 */ /* 0x000fea000383ffff */
.L_x_1382:
[----:B0-----:R0:W2:Y:S02]  /*1d610*/  SYNCS.PHASECHK.TRANS64.TRYWAIT P0, [R2+URZ+0x60], R5 ;  /* 0x00006005020075a7 */ /* 0x0010a4000800017f */
[----:B--2---:R-:W-:Y:S05]  /*1d620*/  @!P0 NANOSLEEP.SYNCS 0x989680 ;  /* 0x009896800000895d */ /* 0x004fea0003900000 */
[----:B------:R-:W2:Y:S02]  /*1d630*/  @!P0 SYNCS.PHASECHK.TRANS64 P0, [R2+URZ+0x60], R5 ;  /* 0x00006005020085a7 */ /* 0x000ea4000800007f */
[----:B--2---:R-:W-:Y:S05]  /*1d640*/  @!P0 BRA `(.L_x_1382) ;  /* 0xfffffffc00f08947 */ /* 0x004fea000383ffff */
[----:B------:R-:W-:Y:S05]  /*1d650*/  BRA `(.L_x_1507) ;  /* 0xffffffc800b07947 */ /* 0x000fea000383ffff */
.L_x_1387:
[----:B--2---:R2:W3:Y:S02]  /*1d660*/  SYNCS.PHASECHK.TRANS64.TRYWAIT P0, [R3+URZ+0x16840], R2 ;  /* 0x01684002030075a7 */ /* 0x0044e4000800017f */
[----:B---3--:R-:W-:Y:S05]  /*1d670*/  @!P0 NANOSLEEP.SYNCS 0x989680 ;  /* 0x009896800000895d */ /* 0x008fea0003900000 */
[----:B------:R-:W3:Y:S02]  /*1d680*/  @!P0 SYNCS.PHASECHK.TRANS64 P0, [R3+URZ+0x16840], R2 ;  /* 0x01684002030085a7 */ /* 0x000ee4000800007f */
[----:B---3--:R-:W-:Y:S05]  /*1d690*/  @!P0 BRA `(.L_x_1387) ;  /* 0xfffffffc00f08947 */ /* 0x008fea000383ffff */
[----:B------:R-:W-:Y:S05]  /*1d6a0*/  BRA `(.L_x_1508) ;  /* 0xffffffcc00c47947 */ /* 0x000fea000383ffff */
.L_x_1389:
[----:B0-----:R0:W2:Y:S02]  /*1d6b0*/  SYNCS.PHASECHK.TRANS64.TRYWAIT P1, [R3+URZ+0x60], R24 ;  /* 0x00006018030075a7 */ /* 0x0010a4000802017f */
[----:B--2---:R-:W-:Y:S05]  /*1d6c0*/  @!P1 NANOSLEEP.SYNCS 0x989680 ;  /* 0x009896800000995d */ /* 0x004fea0003900000 */
[----:B------:R-:W2:Y:S02]  /*1d6d0*/  @!P1 SYNCS.PHASECHK.TRANS64 P1, [R3+URZ+0x60], R24 ;  /* 0x00006018030095a7 */ /* 0x000ea4000802007f */
[----:B--2---:R-:W-:Y:S05]  /*1d6e0*/  @!P1 BRA `(.L_x_1389) ;  /* 0xfffffffc00f09947 */ /* 0x004fea000383ffff */
[----:B------:R-:W-:Y:S05]  /*1d6f0*/  BRA `(.L_x_1509) ;  /* 0xffffffd000287947 */ /* 0x000fea000383ffff */
.L_x_1394:
[----:B--2---:R2:W3:Y:S02]  /*1d700*/  SYNCS.PHASECHK.TRANS64.TRYWAIT P0, [R2+URZ+0x16840], R3 ;  /* 0x01684003020075a7 */ /* 0x0044e4000800017f */
[----:B---3--:R-:W-:Y:S05]  /*1d710*/  @!P0 NANOSLEEP.SYNCS 0x989680 ;  /* 0x009896800000895d */ /* 0x008fea0003900000 */
[----:B------:R-:W3:Y:S02]  /*1d720*/  @!P0 SYNCS.PHASECHK.TRANS64 P0, [R2+URZ+0x16840], R3 ;  /* 0x01684003020085a7 */ /* 0x000ee4000800007f */
[----:B---3--:R-:W-:Y:S05]  /*1d730*/  @!P0 BRA `(.L_x_1394) ;  /* 0xfffffffc00f08947 */ /* 0x008fea000383ffff */
[----:B------:R-:W-:Y:S05]  /*1d740*/  BRA `(.L_x_1510) ;  /* 0xffffffd400087947 */ /* 0x000fea000383ffff */
.L_x_1396:
[----:B0-----:R0:W2:Y:S02]  /*1d750*/  SYNCS.PHASECHK.TRANS64.TRYWAIT P1, [R2+URZ+0x60], R11 ;  /* 0x0000600b020075a7 */ /* 0x0010a4000802017f */
[----:B--2---:R-:W-:Y:S05]  /*1d760*/  @!P1 NANOSLEEP.SYNCS 0x989680 ;  /* 0x009896800000995d */ /* 0x004fea0003900000 */
[----:B------:R-:W2:Y:S02]  /*1d770*/  @!P1 SYNCS.PHASECHK.TRANS64 P1, [R2+URZ+0x60], R11 ;  /* 0x0000600b020095a7 */ /* 0x000ea4000802007f */
[----:B--2---:R-:W-:Y:S05]  /*1d780*/  @!P1 BRA `(.L_x_1396) ;  /* 0xfffffffc00f09947 */ /* 0x004fea000383ffff */
[----:B------:R-:W-:Y:S05]  /*1d790*/  BRA `(.L_x_1511) ;  /* 0xffffffd400707947 */ /* 0x000fea000383ffff */
.L_x_1403:
[----:B0-----:R0:W2:Y:S02]  /*1d7a0*/  SYNCS.PHASECHK.TRANS64.TRYWAIT P0, [R3+URZ+0x16860], R2 ;  /* 0x01686002030075a7 */ /* 0x0010a4000800017f */
[----:B--2---:R-:W-:Y:S05]  /*1d7b0*/  @!P0 NANOSLEEP.SYNCS 0x989680 ;  /* 0x009896800000895d */ /* 0x004fea0003900000 */
[----:B------:R-:W2:Y:S02]  /*1d7c0*/  @!P0 SYNCS.PHASECHK.TRANS64 P0, [R3+URZ+0x16860], R2 ;  /* 0x01686002030085a7 */ /* 0x000ea4000800007f */
[----:B--2---:R-:W-:Y:S05]  /*1d7d0*/  @!P0 BRA `(.L_x_1403) ;  /* 0xfffffffc00f08947 */ /* 0x004fea000383ffff */
[----:B------:R-:W-:Y:S05]  /*1d7e0*/  BRA `(.L_x_1512) ;  /* 0xffffffd8002c7947 */ /* 0x000fea000383ffff */
.L_x_1405:
[----:B------:R-:W-:Y:S01]  /*1d7f0*/  BSSY B0, `(.L_x_1513) ;  /* 0x0000008000007945 */ /* 0x000fe20003800000 */
[----:B------:R-:W-:Y:S02]  /*1d800*/  IMAD.MOV.U32 R13, RZ, RZ, R16 ;  /* 0x000000ffff0d7224 */ /* 0x000fe400078e0010 */
[----:B------:R-:W-:Y:S02]  /*1d810*/  IMAD.MOV.U32 R12, RZ, RZ, RZ ;  /* 0x000000ffff0c7224 */ /* 0x000fe400078e00ff */
[----:B------:R-:W-:Y:S02]  /*1d820*/  IMAD.MOV.U32 R11, RZ, RZ, 0x1f ;  /* 0x0000001fff0b7424 */ /* 0x000fe400078e00ff */
[----:B------:R-:W-:-:S07]  /*1d830*/  IMAD.MOV.U32 R15, RZ, RZ, -0x1 ;  /* 0xffffffffff0f7424 */ /* 0x000fce00078e00ff */
[----:B01----:R-:W-:Y:S05]  /*1d840*/  WARPSYNC.COLLECTIVE R15, `(.L_x_1514) ;  /* 0x000000000f087348 */ /* 0x003fea0003c00000 */
[----:B------:R2:W3:Y:S02]  /*1d850*/  SHFL.IDX P6, R14, R13, R12, R11 ;  /* 0x0000000c0d0e7389 */ /* 0x0004e400000c000b */
[----:B0123--:R-:W-:Y:S01]  /*1d860*/  ENDCOLLECTIVE ;  /* 0x000000000000791b */ /* 0x00ffe20003800000 */
.L_x_1514:
[----:B------:R-:W-:Y:S05]  /*1d870*/  BSYNC B0 ;  /* 0x0000000000007941 */ /* 0x000fea0003800000 */
.L_x_1513:
        /* <DEDUP_REMOVED lines=8> */
.L_x_1515:
[----:B------:R-:W-:Y:S01]  /*1d900*/  IMAD.MOV.U32 R5, RZ, RZ, R14 ;  /* 0x000000ffff057224 */ /* 0x000fe200078e000e */
[----:B------:R-:W-:Y:S06]  /*1d910*/  BRA `(.L_x_1516) ;  /* 0xffffffd800747947 */ /* 0x000fec000383ffff */
.L_x_1408:
[----:B------:R-:W-:Y:S01]  /*1d920*/  BSSY B0, `(.L_x_1517) ;  /* 0x0000008000007945 */ /* 0x000fe20003800000 */
[----:B-----5:R-:W-:Y:S02]  /*1d930*/  IMAD.MOV.U32 R13, RZ, RZ, R2 ;  /* 0x000000ffff0d7224 */ /* 0x020fe400078e0002 */
[----:B------:R-:W-:Y:S02]  /*1d940*/  IMAD.MOV.U32 R12, RZ, RZ, 0x1 ;  /* 0x00000001ff0c7424 */ /* 0x000fe400078e00ff */
[----:B------:R-:W-:Y:S02]  /*1d950*/  IMAD.MOV.U32 R11, RZ, RZ, RZ ;  /* 0x000000ffff0b7224 */ /* 0x000fe400078e00ff */
[----:B------:R-:W-:-:S07]  /*1d960*/  IMAD.MOV.U32 R15, RZ, RZ, -0x1 ;  /* 0xffffffffff0f7424 */ /* 0x000fce00078e00ff */
[----:B01234-:R-:W-:Y:S05]  /*1d970*/  WARPSYNC.COLLECTIVE R15, `(.L_x_1518) ;  /* 0x000000000f087348 */ /* 0x01ffea0003c00000 */
[----:B------:R0:W0:Y:S02]  /*1d980*/  SHFL.UP P6, R14, R13, R12, R11 ;  /* 0x0400000c0d0e7389 */ /* 0x00002400000c000b */
[----:B01234-:R-:W-:Y:S01]  /*1d990*/  ENDCOLLECTIVE ;  /* 0x000000000000791b */ /* 0x01ffe20003800000 */
.L_x_1518:
[----:B------:R-:W-:Y:S05]  /*1d9a0*/  BSYNC B0 ;  /* 0x0000000000007941 */ /* 0x000fea0003800000 */
.L_x_1517:
[----:B------:R-:W-:Y:S01]  /*1d9b0*/  ISETP.NE.AND P0, PT, R28, RZ, PT ;  /* 0x000000ff1c00720c */ /* 0x000fe20003f05270 */
        /* <DEDUP_REMOVED lines=9> */
.L_x_1519:
        /* <DEDUP_REMOVED lines=8> */
.L_x_1520:
        /* <DEDUP_REMOVED lines=8> */
.L_x_1521:
        /* <DEDUP_REMOVED lines=8> */
.L_x_1522:
        /* <DEDUP_REMOVED lines=8> */
.L_x_1523:
[----:B------:R-:W-:Y:S05]  /*1dc50*/  BRA `(.L_x_1524) ;  /* 0xffffffd800307947 */ /* 0x000fea000383ffff */
.L_x_1413:
        /* <DEDUP_REMOVED lines=8> */
.L_x_1526:
[----:B------:R-:W-:Y:S05]  /*1dce0*/  BSYNC B0 ;  /* 0x0000000000007941 */ /* 0x000fea0003800000 */
.L_x_1525:
        /* <DEDUP_REMOVED lines=10> */
.L_x_1527:
        /* <DEDUP_REMOVED lines=8> */
.L_x_1528:
        /* <DEDUP_REMOVED lines=8> */
.L_x_1529:
        /* <DEDUP_REMOVED lines=8> */
.L_x_1530:
        /* <DEDUP_REMOVED lines=8> */
.L_x_1531:
[----:B------:R-:W-:Y:S05]  /*1df90*/  BRA `(.L_x_1532) ;  /* 0xffffffd8000c7947 */ /* 0x000fea000383ffff */
.L_x_1415:
[----:B------:R-:W-:Y:S01]  /*1dfa0*/  BSSY B0, `(.L_x_1533) ;  /* 0x0000006000007945 */ /* 0x000fe20003800000 */
[----:B------:R-:W-:Y:S01]  /*1dfb0*/  PLOP3.LUT P6, PT, P6, PT, PT, 0x8, 0x0 ;  /* 0x000000000000781c */ /* 0x000fe200037ce170 */
[----:B------:R-:W-:-:S12]  /*1dfc0*/  IMAD.MOV.U32 R15, RZ, RZ, -0x1 ;  /* 0xffffffffff0f7424 */ /* 0x000fd800078e00ff */
[----:B01----:R-:W-:Y:S05]  /*1dfd0*/  WARPSYNC.COLLECTIVE R15, `(.L_x_1534) ;  /* 0x000000000f087348 */ /* 0x003fea0003c00000 */
[----:B------:R-:W-:Y:S01]  /*1dfe0*/  VOTE.ANY R14, PT, P6 ;  /* 0x00000000000e7806 */ /* 0x000fe200030e0100 */
[----:B01----:R-:W-:Y:S06]  /*1dff0*/  ENDCOLLECTIVE ;  /* 0x000000000000791b */ /* 0x003fec0003800000 */
.L_x_1534:
[----:B------:R-:W-:Y:S05]  /*1e000*/  BSYNC B0 ;  /* 0x0000000000007941 */ /* 0x000fea0003800000 */
.L_x_1533:
        /* <DEDUP_REMOVED lines=9> */
.L_x_1535:
[----:B------:R-:W-:Y:S01]  /*1e0a0*/  IMAD.MOV.U32 R17, RZ, RZ, R14 ;  /* 0x000000ffff117224 */ /* 0x000fe200078e000e */
[----:B------:R-:W-:Y:S06]  /*1e0b0*/  BRA `(.L_x_1536) ;  /* 0xffffffd400fc7947 */ /* 0x000fec000383ffff */
.L_x_1417:
[----:B------:R-:W-:Y:S01]  /*1e0c0*/  BSSY B0, `(.L_x_1537) ;  /* 0x0000007000007945 */ /* 0x000fe20003800000 */
[----:B------:R-:W-:Y:S02]  /*1e0d0*/  IMAD.MOV.U32 R13, RZ, RZ, R8 ;  /* 0x000000ffff0d7224 */ /* 0x000fe400078e0008 */
[----:B------:R-:W-:Y:S02]  /*1e0e0*/  IMAD.MOV.U32 R11, RZ, RZ, 0x1f ;  /* 0x0000001fff0b7424 */ /* 0x000fe400078e00ff */
[----:B------:R-:W-:-:S07]  /*1e0f0*/  IMAD.MOV.U32 R15, RZ, RZ, -0x1 ;  /* 0xffffffffff0f7424 */ /* 0x000fce00078e00ff */
[----:B0123--:R-:W-:Y:S05]  /*1e100*/  WARPSYNC.COLLECTIVE R15, `(.L_x_1538) ;  /* 0x000000000f087348 */ /* 0x00ffea0003c00000 */
[----:B------:R4:W0:Y:S02]  /*1e110*/  SHFL.IDX P6, R14, R13, R12, R11 ;  /* 0x0000000c0d0e7389 */ /* 0x00082400000c000b */
[----:B01234-:R-:W-:Y:S01]  /*1e120*/  ENDCOLLECTIVE ;  /* 0x000000000000791b */ /* 0x01ffe20003800000 */
.L_x_1538:
[----:B------:R-:W-:Y:S05]  /*1e130*/  BSYNC B0 ;  /* 0x0000000000007941 */ /* 0x000fea0003800000 */
.L_x_1537:
[----:B------:R-:W-:Y:S05]  /*1e140*/  BRA `(.L_x_1416) ;  /* 0xffffffd400f47947 */ /* 0x000fea000383ffff */
.L_x_1421:
[----:B0-----:R0:W2:Y:S02]  /*1e150*/  SYNCS.PHASECHK.TRANS64.TRYWAIT P0, [R9+URZ+0x16820], R0 ;  /* 0x01682000090075a7 */ /* 0x0010a4000800017f */
[----:B--2---:R-:W-:Y:S05]  /*1e160*/  @!P0 NANOSLEEP.SYNCS 0x989680 ;  /* 0x009896800000895d */ /* 0x004fea0003900000 */
[----:B------:R-:W2:Y:S02]  /*1e170*/  @!P0 SYNCS.PHASECHK.TRANS64 P0, [R9+URZ+0x16820], R0 ;  /* 0x01682000090085a7 */ /* 0x000ea4000800007f */
[----:B--2---:R-:W-:Y:S05]  /*1e180*/  @!P0 BRA `(.L_x_1421) ;  /* 0xfffffffc00f08947 */ /* 0x004fea000383ffff */
[----:B------:R-:W-:Y:S05]  /*1e190*/  BRA `(.L_x_1539) ;  /* 0xffffffdc00607947 */ /* 0x000fea000383ffff */
.L_x_1422:
        /* <DEDUP_REMOVED lines=11> */
.L_x_1541:
[----:B------:R-:W-:Y:S05]  /*1e250*/  BSYNC B0 ;  /* 0x0000000000007941 */ /* 0x000fea0003800000 */
.L_x_1540:
[----:B------:R-:W-:Y:S05]  /*1e260*/  BRA `(.L_x_1542) ;  /* 0xffffffdc00487947 */ /* 0x000fea000383ffff */
.L_x_1423:
[----:B------:R-:W-:Y:S01]  /*1e270*/  BSSY B0, `(.L_x_1543) ;  /* 0x0000006000007945 */ /* 0x000fe20003800000 */
[----:B------:R-:W-:-:S07]  /*1e280*/  IMAD.MOV.U32 R15, RZ, RZ, -0x1 ;  /* 0xffffffffff0f7424 */ /* 0x000fce00078e00ff */
[----:B01----:R-:W-:Y:S05]  /*1e290*/  WARPSYNC.COLLECTIVE R15, `(.L_x_1544) ;  /* 0x000000000f0c7348 */ /* 0x003fea0003c00000 */
[----:B------:R-:W-:Y:S02]  /*1e2a0*/  ELECT P6, UR62, PT ;  /* 0x00000000003e782f */ /* 0x000fe400038c0000 */
[----:B------:R-:W-:Y:S01]  /*1e2b0*/  MOV R14, UR62 ;  /* 0x0000003e000e7c02 */ /* 0x000fe20008000f00 */
[----:B01----:R-:W-:Y:S10]  /*1e2c0*/  ENDCOLLECTIVE ;  /* 0x000000000000791b */ /* 0x003ff40003800000 */
.L_x_1544:
[----:B------:R-:W-:Y:S05]  /*1e2d0*/  BSYNC B0 ;  /* 0x0000000000007941 */ /* 0x000fea0003800000 */
.L_x_1543:
[----:B------:R-:W-:Y:S05]  /*1e2e0*/  BRA `(.L_x_1545) ;  /* 0xffffffdc003c7947 */ /* 0x000fea000383ffff */
.L_x_1425:
[----:B0-----:R0:W2:Y:S02]  /*1e2f0*/  SYNCS.PHASECHK.TRANS64.TRYWAIT P0, [R7+URZ], R2 ;  /* 0x00000002070075a7 */ /* 0x0010a4000800017f */
[----:B--2---:R-:W-:Y:S05]  /*1e300*/  @!P0 NANOSLEEP.SYNCS 0x989680 ;  /* 0x009896800000895d */ /* 0x004fea0003900000 */
[----:B------:R-:W2:Y:S02]  /*1e310*/  @!P0 SYNCS.PHASECHK.TRANS64 P0, [R7+URZ], R2 ;  /* 0x00000002070085a7 */ /* 0x000ea4000800007f */
[----:B--2---:R-:W-:Y:S05]  /*1e320*/  @!P0 BRA `(.L_x_1425) ;  /* 0xfffffffc00f08947 */ /* 0x004fea000383ffff */
[----:B------:R-:W-:Y:S05]  /*1e330*/  BRA `(.L_x_1546) ;  /* 0xffffffdc00707947 */ /* 0x000fea000383ffff */
.L_x_1426:
[----:B--2---:R2:W3:Y:S02]  /*1e340*/  SYNCS.PHASECHK.TRANS64.TRYWAIT P0, [R3+URZ], R0 ;  /* 0x00000000030075a7 */ /* 0x0044e4000800017f */
[----:B---3--:R-:W-:Y:S05]  /*1e350*/  @!P0 NANOSLEEP.SYNCS 0x989680 ;  /* 0x009896800000895d */ /* 0x008fea0003900000 */
[----:B------:R-:W3:Y:S02]  /*1e360*/  @!P0 SYNCS.PHASECHK.TRANS64 P0, [R3+URZ], R0 ;  /* 0x00000000030085a7 */ /* 0x000ee4000800007f */
[----:B---3--:R-:W-:Y:S05]  /*1e370*/  @!P0 BRA `(.L_x_1426) ;  /* 0xfffffffc00f08947 */ /* 0x008fea000383ffff */
[----:B------:R-:W-:Y:S05]  /*1e380*/  BRA `(.L_x_1547) ;  /* 0xffffffdc00647947 */ /* 0x000fea000383ffff */
.L_x_1428:
[----:B--2---:R2:W3:Y:S02]  /*1e390*/  SYNCS.PHASECHK.TRANS64.TRYWAIT P0, [R5+URZ], R2 ;  /* 0x00000002050075a7 */ /* 0x0044e4000800017f */
[----:B---3--:R-:W-:Y:S05]  /*1e3a0*/  @!P0 NANOSLEEP.SYNCS 0x989680 ;  /* 0x009896800000895d */ /* 0x008fea0003900000 */
[----:B------:R-:W3:Y:S02]  /*1e3b0*/  @!P0 SYNCS.PHASECHK.TRANS64 P0, [R5+URZ], R2 ;  /* 0x00000002050085a7 */ /* 0x000ee4000800007f */
[----:B---3--:R-:W-:Y:S05]  /*1e3c0*/  @!P0 BRA `(.L_x_1428) ;  /* 0xfffffffc00f08947 */ /* 0x008fea000383ffff */
[----:B------:R-:W-:Y:S05]  /*1e3d0*/  BRA `(.L_x_1548) ;  /* 0xffffffdc00687947 */ /* 0x000fea000383ffff */
.L_x_1549:
        /* <DEDUP_REMOVED lines=10> */
.L_x_2281:


//--------------------- .text._ZN7cutlass13device_kernelIN5flash11enable_sm90INS1_16FlashAttnFwdSm90INS1_25CollectiveMainloopFwdSm90ILi2EN4cute5tupleIJNS5_1CILi1EEES8_S8_EEENS6_IJNS7_ILi192EEENS7_ILi128EEENS7_ILi64EEEEEELi64ENS_10bfloat16_tEfNS_4arch4Sm90ELb1ELb0ELb0ELb0ELb0ELb0ELb0ELb1ELb1ELb0ELb0ELb0EEENS1_21CollectiveEpilogueFwdINS6_IJSA_SC_SB_EEES9_SE_SG_Li384ELb0ELb0ELb0ELb0EEENS1_30DynamicPersistentTileSchedulerILi384ELi32ELb0ELb0ELb1EEEEEEEEEvNT_6ParamsE --------------------------
	.section	.text._ZN7cutlass13device_kernelIN5flash11enable_sm90INS1_16FlashAttnFwdSm90INS1_25CollectiveMainloopFwdSm90ILi2EN4cute5tupleIJNS5_1CILi1EEES8_S8_EEENS6_IJNS7_ILi192EEENS7_ILi128EEENS7_ILi64EEEEEELi64ENS_10bfloat16_tEfNS_4arch4Sm90ELb1ELb0ELb0ELb0ELb0ELb0ELb0ELb1ELb1ELb0ELb0ELb0EEENS1_21CollectiveEpilogueFwdINS6_IJSA_SC_SB_EEES9_SE_SG_Li384ELb0ELb0ELb0ELb0EEENS1_30DynamicPersistentTileSchedulerILi384ELi32ELb0ELb0ELb1EEEEEEEEEvNT_6ParamsE,"ax",@progbits
	.align	128
.text._ZN7cutlass13device_kernelIN5flash11enable_sm90INS1_16FlashAttnFwdSm90INS1_25CollectiveMainloopFwdSm90ILi2EN4cute5tupleIJNS5_1CILi1EEES8_S8_EEENS6_IJNS7_ILi192EEENS7_ILi128EEENS7_ILi64EEEEEELi64ENS_10bfloat16_tEfNS_4arch4Sm90ELb1ELb0ELb0ELb0ELb0ELb0ELb0ELb1ELb1ELb0ELb0ELb0EEENS1_21CollectiveEpilogueFwdINS6_IJSA_SC_SB_EEES9_SE_SG_Li384ELb0ELb0ELb0ELb0EEENS1_30DynamicPersistentTileSchedulerILi384ELi32ELb0ELb0ELb1EEEEEEEEEvNT_6ParamsE:
        .type           _ZN7cutlass13device_kernelIN5flash11enable_sm90INS1_16FlashAttnFwdSm90INS1_25CollectiveMainloopFwdSm90ILi2EN4cute5tupleIJNS5_1CILi1EEES8_S8_EEENS6_IJNS7_ILi192EEENS7_ILi128EEENS7_ILi64EEEEEELi64ENS_10bfloat16_tEfNS_4arch4Sm90ELb1ELb0ELb0ELb0ELb0ELb0ELb0ELb1ELb1ELb0ELb0ELb0EEENS1_21CollectiveEpilogueFwdINS6_IJSA_SC_SB_EEES9_SE_SG_Li384ELb0ELb0ELb0ELb0EEENS1_30DynamicPersistentTileSchedulerILi384ELi32ELb0ELb0ELb1EEEEEEEEEvNT_6ParamsE,@function
        .size           _ZN7cutlass13device_kernelIN5flash11enable_sm90INS1_16FlashAttnFwdSm90INS1_25CollectiveMainloopFwdSm90ILi2EN4cute5tupleIJNS5_1CILi1EEES8_S8_EEENS6_IJNS7_ILi192EEENS7_ILi128EEENS7_ILi64EEEEEELi64ENS_10bfloat16_tEfNS_4arch4Sm90ELb1ELb0ELb0ELb0ELb0ELb0ELb0ELb1ELb1ELb0ELb0ELb0EEENS1_21CollectiveEpilogueFwdINS6_IJSA_SC_SB_EEES9_SE_SG_Li384ELb0ELb0ELb0ELb0EEENS1_30DynamicPersistentTileSchedulerILi384ELi32ELb0ELb0ELb1EEEEEEEEEvNT_6ParamsE,(.L_x_2282 - _ZN7cutlass13device_kernelIN5flash11enable_sm90INS1_16FlashAttnFwdSm90INS1_25CollectiveMainloopFwdSm90ILi2EN4cute5tupleIJNS5_1CILi1EEES8_S8_EEENS6_IJNS7_ILi192EEENS7_ILi128EEENS7_ILi64EEEEEELi64ENS_10bfloat16_tEfNS_4arch4Sm90ELb1ELb0ELb0ELb0ELb0ELb0ELb0ELb1ELb1ELb0ELb0ELb0EEENS1_21CollectiveEpilogueFwdINS6_IJSA_SC_SB_EEES9_SE_SG_Li384ELb0ELb0ELb0ELb0EEENS1_30DynamicPersistentTileSchedulerILi384ELi32ELb0ELb0ELb1EEEEEEEEEvNT_6ParamsE)
        .other          _ZN7cutlass13device_kernelIN5flash11enable_sm90INS1_16FlashAttnFwdSm90INS1_25CollectiveMainloopFwdSm90ILi2EN4cute5tupleIJNS5_1CILi1EEES8_S8_EEENS6_IJNS7_ILi192EEENS7_ILi128EEENS7_ILi64EEEEEELi64ENS_10bfloat16_tEfNS_4arch4Sm90ELb1ELb0ELb0ELb0ELb0ELb0ELb0ELb1ELb1ELb0ELb0ELb0EEENS1_21CollectiveEpilogueFwdINS6_IJSA_SC_SB_EEES9_SE_SG_Li384ELb0ELb0ELb0ELb0EEENS1_30DynamicPersistentTileSchedulerILi384ELi32ELb0ELb0ELb1EEEEEEEEEvNT_6ParamsE,@"STO_CUDA_ENTRY STV_DEFAULT"
_ZN7cutlass13device_kernelIN5flash11enable_sm90INS1_16FlashAttnFwdSm90INS1_25CollectiveMainloopFwdSm90ILi2EN4cute5tupleIJNS5_1CILi1EEES8_S8_EEENS6_IJNS7_ILi192EEENS7_ILi128EEENS7_ILi64EEEEEELi64ENS_10bfloat16_tEfNS_4arch4Sm90ELb1ELb0ELb0ELb0ELb0ELb0ELb0ELb1ELb1ELb0ELb0ELb0EEENS1_21CollectiveEpilogueFwdINS6_IJSA_SC_SB_EEES9_SE_SG_Li384ELb0ELb0ELb0ELb0EEENS1_30DynamicPersistentTileSchedulerILi384ELi32ELb0ELb0ELb1EEEEEEEEEvNT_6ParamsE:
        /* <DEDUP_REMOVED lines=23> */
.L_x_1551:
[----:B------:R-:W-:Y:S05]  /*0170*/  BSYNC B0 ;  /* 0x0000000000007941 */ /* 0x000fea0003800000 */
.L_x_1550:
        /* <DEDUP_REMOVED lines=37> */
.L_x_1552:
        /* <DEDUP_REMOVED lines=22> */
.L_x_1553:
        /* <DEDUP_REMOVED lines=18> */
.L_x_1554:
        /* <DEDUP_REMOVED lines=22> */
.L_x_1555:
        /* <DEDUP_REMOVED lines=22> */
.L_x_1556:
        /* <DEDUP_REMOVED lines=8> */
.L_x_1558:
        /* <DEDUP_REMOVED lines=18> */
[----:B------:R-:W-:Y:S01]  /*0ab0*/  ULDC.64 UR50, c[0x0][0x198] ;  /* 0x0000660000327ab9 */ /* 0x000fe20000000a00 */
[----:B------:R-:W-:Y:S01]  /*0ac0*/  UMOV UR39, URZ ;  /* 0x0000003f00277c82 */ /* 0x000fe20008000000 */
[----:B------:R-:W-:Y:S01]  /*0ad0*/  UMOV UR37, URZ ;  /* 0x0000003f00257c82 */ /* 0x000fe20008000000 */
[----:B------:R-:W-:Y:S01]  /*0ae0*/  LEA.HI R4, R3, R0, RZ, 0x7 ;  /* 0x0000000003047211 */ /* 0x000fe200078f38ff */
[----:B------:R-:W2:Y:S01]  /*0af0*/  S2UR UR6, SR_SWINHI ;  /* 0x00000000000679c3 */ /* 0x000ea20000002f00 */
[----:B------:R-:W-:-:S02]  /*0b00*/  UMOV UR36, URZ ;  /* 0x0000003f00247c82 */ /* 0x000fc40008000000 */
[----:B------:R-:W-:Y:S02]  /*0b10*/  LOP3.LUT R5, R4, 0xffffff80, RZ, 0xc0, !PT ;  /* 0xffffff8004057812 */ /* 0x000fe400078ec0ff */
        /* <DEDUP_REMOVED lines=37> */
.L_x_1605:
        /* <DEDUP_REMOVED lines=20> */
.L_x_1559:
[----:B------:R-:W-:Y:S01]  /*0eb0*/  ULDC UR6, c[0x0][0xdc4] ;  /* 0x0003710000067ab9 */ /* 0x000fe20000000800 */
[----:B------:R-:W-:Y:S01]  /*0ec0*/  UMOV UR41, UR7 ;  /* 0x0000000700297c82 */ /* 0x000fe20008000000 */
[----:B------:R-:W-:-:S11]  /*0ed0*/  UISETP.NE.AND UP0, UPT, UR6, 0x1, UPT ;  /* 0x000000010600788c */ /* 0x000fd6000bf05270 */
[----:B------:R-:W-:Y:S02]  /*0ee0*/  @UP0 ULDC.64 UR10, c[0x0][0xdc8] ;  /* 0x00037200000a0ab9 */ /* 0x000fe40000000a00 */
[----:B------:R-:W-:-:S04]  /*0ef0*/  UIMAD.WIDE.U32 UR4, UR7, UR10, URZ ;  /* 0x0000000a070472a5 */ /* 0x000fc8000f8e003f */
[----:B------:R-:W-:-:S04]  /*0f00*/  @UP0 USHF.R.U32.HI UR41, URZ, UR11, UR5 ;  /* 0x0000000b3f290299 */ /* 0x000fc80008011605 */
[----:B------:R-:W-:-:S12]  /*0f10*/  UIMAD UR4, UR41, UR6, URZ ;  /* 0x00000006290472a4 */ /* 0x000fd8000f8e023f */
.L_x_1560:
[----:B------:R-:W-:Y:S01]  /*0f20*/  ULOP3.LUT UR5, URZ, UR41, URZ, 0x33, !UPT ;  /* 0x000000293f057292 */ /* 0x000fe2000f8e333f */
[----:B------:R-:W-:Y:S01]  /*0f30*/  PLOP3.LUT P0, PT, PT, PT, PT, 0x80, 0x0 ;  /* 0x000000000000781c */ /* 0x000fe20003f0f070 */
[----:B------:R-:W-:Y:S01]  /*0f40*/  ULDC.64 UR10, c[0x0][0x3f8] ;  /* 0x0000fe00000a7ab9 */ /* 0x000fe20000000a00 */
[----:B------:R-:W-:Y:S01]  /*0f50*/  ULDC UR6, c[0x0][0xdac] ;  /* 0x00036b0000067ab9 */ /* 0x000fe20000000800 */
[----:B------:R-:W-:Y:S01]  /*0f60*/  UISETP.NE.U32.AND UP0, UPT, UR10, URZ, UPT ;  /* 0x0000003f0a00728c */ /* 0x000fe2000bf05070 */
[----:B------:R-:W-:Y:S01]  /*0f70*/  IMAD.MOV.U32 R3, RZ, RZ, RZ ;  /* 0x000000ffff037224 */ /* 0x000fe200078e00ff */
[----:B------:R-:W-:Y:S01]  /*0f80*/  UIADD3 UR5, UR5, UR6, URZ ;  /* 0x0000000605057290 */ /* 0x000fe2000fffe03f */
[----:B------:R-:W-:Y:S01]  /*0f90*/  CS2R R14, SRZ ;  /* 0x00000000000e7805 */ /* 0x000fe2000001ff00 */
[----:B------:R-:W-:Y:S01]  /*0fa0*/  UISETP.NE.AND.EX UP0, UPT, UR11, URZ, UPT, UP0 ;  /* 0x0000003f0b00728c */ /* 0x000fe2000bf05300 */
[----:B------:R-:W-:Y:S01]  /*0fb0*/  IMAD.MOV.U32 R119, RZ, RZ, RZ ;  /* 0x000000ffff777224 */ /* 0x000fe200078e00ff */
[----:B------:R-:W-:Y:S01]  /*0fc0*/  UIMAD UR42, UR5, 0xc0, URZ ;  /* 0x000000c0052a78a4 */ /* 0x000fe2000f8e023f */
[----:B------:R-:W-:Y:S01]  /*0fd0*/  IMAD.MOV.U32 R0, RZ, RZ, RZ ;  /* 0x000000ffff007224 */ /* 0x000fe200078e00ff */
[----:B------:R-:W-:Y:S01]  /*0fe0*/  ULDC UR52, c[0x0][0x404] ;  /* 0x0001010000347ab9 */ /* 0x000fe20000000800 */
[----:B------:R-:W-:Y:S01]  /*0ff0*/  ULDC UR9, c[0x0][0x288] ;  /* 0x0000a20000097ab9 */ /* 0x000fe20000000800 */
[----:B------:R-:W-:Y:S01]  /*1000*/  UIADD3 UR4, UR7, -UR4, URZ ;  /* 0x8000000407047290 */ /* 0x000fe2000fffe03f */
[----:B------:R-:W-:Y:S01]  /*1010*/  IMAD.MOV.U32 R19, RZ, RZ, RZ ;  /* 0x000000ffff137224 */ /* 0x000fe200078e00ff */
[----:B------:R-:W-:Y:S01]  /*1020*/  USEL UR52, UR52, 0x1, UP0 ;  /* 0x0000000134347887 */ /* 0x000fe20008000000 */
[----:B------:R-:W-:Y:S01]  /*1030*/  CS2R R20, SRZ ;  /* 0x0000000000147805 */ /* 0x000fe2000001ff00 */
[----:B------:R-:W-:Y:S01]  /*1040*/  UIADD3 UR5, UR42, 0x13f, -UR9 ;  /* 0x0000013f2a057890 */ /* 0x000fe2000fffe809 */
[----:B------:R-:W-:Y:S01]  /*1050*/  CS2R R24, SRZ ;  /* 0x0000000000187805 */ /* 0x000fe2000001ff00 */
[----:B------:R-:W-:Y:S01]  /*1060*/  ULDC UR10, c[0x0][0xdc4] ;  /* 0x00037100000a7ab9 */ /* 0x000fe20000000800 */
[----:B------:R-:W-:Y:S01]  /*1070*/  ULDC UR7, c[0x0][0x2e0] ;  /* 0x0000b80000077ab9 */ /* 0x000fe20000000800 */
[----:B------:R-:W-:Y:S01]  /*1080*/  UIMAD UR10, UR8, UR10, UR4 ;  /* 0x0000000a080a72a4 */ /* 0x000fe2000f8e0204 */
[----:B------:R-:W-:Y:S01]  /*1090*/  CS2R R26, SRZ ;  /* 0x00000000001a7805 */ /* 0x000fe2000001ff00 */
[----:B------:R-:W-:Y:S01]  /*10a0*/  UIMAD UR4, UR52, UR7, 0x7f ;  /* 0x0000007f340474a4 */ /* 0x000fe2000f8e0207 */
[----:B------:R-:W-:Y:S01]  /*10b0*/  CS2R R28, SRZ ;  /* 0x00000000001c7805 */ /* 0x000fe2000001ff00 */
[----:B------:R-:W-:Y:S01]  /*10c0*/  UIMAD UR6, UR52, UR7, UR5 ;  /* 0x00000007340672a4 */ /* 0x000fe2000f8e0205 */
[----:B------:R-:W-:Y:S01]  /*10d0*/  CS2R R30, SRZ ;  /* 0x00000000001e7805 */ /* 0x000fe2000001ff00 */
[----:B------:R-:W-:Y:S01]  /*10e0*/  USHF.R.S32.HI UR5, URZ, 0x1f, UR4 ;  /* 0x0000001f3f057899 */ /* 0x000fe20008011404 */
[----:B------:R-:W-:Y:S01]  /*10f0*/  CS2R R32, SRZ ;  /* 0x0000000000207805 */ /* 0x000fe2000001ff00 */
[----:B------:R-:W-:Y:S01]  /*1100*/  USHF.R.S32.HI UR7, URZ, 0x1f, UR6 ;  /* 0x0000001f3f077899 */ /* 0x000fe20008011406 */
[----:B------:R-:W-:Y:S01]  /*1110*/  CS2R R34, SRZ ;  /* 0x0000000000227805 */ /* 0x000fe2000001ff00 */
[----:B------:R-:W-:Y:S01]  /*1120*/  ULEA.HI UR5, UR5, UR4, URZ, 0x7 ;  /* 0x0000000405057291 */ /* 0x000fe2000f8f383f */
[----:B------:R-:W-:Y:S01]  /*1130*/  CS2R R36, SRZ ;  /* 0x0000000000247805 */ /* 0x000fe2000001ff00 */
[----:B------:R-:W-:Y:S01]  /*1140*/  ULEA.HI UR7, UR7, UR6, URZ, 0x7 ;  /* 0x0000000607077291 */ /* 0x000fe2000f8f383f */
[----:B------:R-:W-:Y:S01]  /*1150*/  CS2R R38, SRZ ;  /* 0x0000000000267805 */ /* 0x000fe2000001ff00 */
[----:B------:R-:W-:Y:S01]  /*1160*/  USHF.R.S32.HI UR47, URZ, 0x7, UR5 ;  /* 0x000000073f2f7899 */ /* 0x000fe20008011405 */
[----:B------:R-:W-:Y:S01]  /*1170*/  CS2R R40, SRZ ;  /* 0x0000000000287805 */ /* 0x000fe2000001ff00 */
[----:B------:R-:W-:Y:S01]  /*1180*/  USHF.R.S32.HI UR7, URZ, 0x7, UR7 ;  /* 0x000000073f077899 */ /* 0x000fe20008011407 */
[----:B------:R-:W-:Y:S01]  /*1190*/  CS2R R6, SRZ ;  /* 0x0000000000067805 */ /* 0x000fe2000001ff00 */
[----:B------:R-:W-:Y:S01]  /*11a0*/  ULDC UR43, c[0x0][0xdb8] ;  /* 0x00036e00002b7ab9 */ /* 0x000fe20000000800 */
[----:B------:R-:W-:Y:S01]  /*11b0*/  UMOV UR44, UR10 ;  /* 0x0000000a002c7c82 */ /* 0x000fe20008000000 */
[----:B------:R-:W-:Y:S01]  /*11c0*/  UISETP.LT.AND UP0, UPT, UR47, UR7, UPT ;  /* 0x000000072f00728c */ /* 0x000fe2000bf01270 */
[----:B------:R-:W-:Y:S01]  /*11d0*/  CS2R R8, SRZ ;  /* 0x0000000000087805 */ /* 0x000fe2000001ff00 */
[----:B------:R-:W-:Y:S01]  /*11e0*/  UISETP.NE.AND UP1, UPT, UR43, 0x1, UPT ;  /* 0x000000012b00788c */ /* 0x000fe2000bf25270 */
[----:B------:R-:W-:Y:S01]  /*11f0*/  CS2R R10, SRZ ;  /* 0x00000000000a7805 */ /* 0x000fe2000001ff00 */
[----:B------:R-:W-:Y:S01]  /*1200*/  USEL UR47, UR47, UR7, UP0 ;  /* 0x000000072f2f7287 */ /* 0x000fe20008000000 */
[----:B------:R-:W-:-:S02]  /*1210*/  IMAD.MOV.U32 R13, RZ, RZ, RZ ;  /* 0x000000ffff0d7224 */ /* 0x000fc400078e00ff */
[----:B------:R-:W-:Y:S01]  /*1220*/  IMAD.MOV.U32 R42, RZ, RZ, RZ ;  /* 0x000000ffff2a7224 */ /* 0x000fe200078e00ff */
[----:B------:R-:W-:-:S05]  /*1230*/  UISETP.GE.AND UP0, UPT, UR47, 0x1, UPT ;  /* 0x000000012f00788c */ /* 0x000fca000bf06270 */
[----:B------:R-:W-:Y:S01]  /*1240*/  @UP1 ULDC UR8, c[0x0][0xdbc] ;  /* 0x00036f0000081ab9 */ /* 0x000fe20000000800 */
[----:B------:R-:W-:Y:S01]  /*1250*/  PLOP3.LUT P1, PT, PT, PT, UP0, 0x80, 0x0 ;  /* 0x000000000000781c */ /* 0x000fe20003f2f008 */
[----:B------:R-:W-:Y:S01]  /*1260*/  UIMAD.WIDE.U32 UR4, UR10, UR8, URZ ;  /* 0x000000080a0472a5 */ /* 0x000fe2000f8e003f */
[----:B------:R-:W-:-:S03]  /*1270*/  @UP1 ULDC UR6, c[0x0][0xdc0] ;  /* 0x0003700000061ab9 */ /* 0x000fc60000000800 */
[----:B------:R-:W-:-:S04]  /*1280*/  @UP1 USHF.R.U32.HI UR44, URZ, UR6, UR5 ;  /* 0x000000063f2c1299 */ /* 0x000fc80008011605 */
[----:B------:R-:W-:-:S04]  /*1290*/  UIADD3 UR4, -UR44, URZ, URZ ;  /* 0x0000003f2c047290 */ /* 0x000fc8000fffe13f */
[----:B------:R-:W-:Y:S01]  /*12a0*/  UIMAD UR43, UR43, UR4, UR10 ;  /* 0x000000042b2b72a4 */ /* 0x000fe2000f8e020a */
[----:B------:R-:W-:Y:S11]  /*12b0*/  @!P1 BRA `(.L_x_1561) ;  /* 0x0000006c00e49947 */ /* 0x000ff60003800000 */
        /* <DEDUP_REMOVED lines=32> */
.L_x_1562:
        /* <DEDUP_REMOVED lines=9> */
.L_x_1664:
[----:B------:R-:W-:Y:S05]  /*1550*/  @!P0 BRA `(.L_x_1564) ;  /* 0x0000000000048947 */ /* 0x000fea0003800000 */
[----:B------:R-:W-:Y:S01]  /*1560*/  BPT.TRAP 0x1 ;  /* 0x000000040000795c */ /* 0x000fe20000300000 */
.L_x_1564:
[----:B-1----:R-:W-:Y:S02]  /*1570*/  IMAD.U32 R3, RZ, RZ, UR36 ;  /* 0x00000024ff037e24 */ /* 0x002fe4000f8e00ff */
[----:B------:R-:W-:-:S03]  /*1580*/  IMAD.U32 R0, RZ, RZ, UR37 ;  /* 0x00000025ff007e24 */ /* 0x000fc6000f8e00ff */
[----:B------:R-:W-:Y:S02]  /*1590*/  LEA R3, R3, UR40, 0x3 ;  /* 0x0000002803037c11 */ /* 0x000fe4000f8e18ff */
[----:B------:R-:W-:-:S04]  /*15a0*/  SHF.L.U32 R0, R0, 0x1f, RZ ;  /* 0x0000001f00007819 */ /* 0x000fc800000006ff */
[----:B------:R1:W2:Y:S01]  /*15b0*/  SYNCS.PHASECHK.TRANS64.TRYWAIT P2, [R3+URZ+0x16830], R0 ;  /* 0x01683000030075a7 */ /* 0x0002a2000804017f */
[----:B------:R-:W-:Y:S05]  /*15c0*/  @!P0 BRA `(.L_x_1565) ;  /* 0x0000000000048947 */ /* 0x000fea0003800000 */
[----:B------:R-:W-:Y:S01]  /*15d0*/  BPT.TRAP 0x1 ;  /* 0x000000040000795c */ /* 0x000fe20000300000 */
.L_x_1565:
[----:B------:R-:W-:Y:S01]  /*15e0*/  LOP3.LUT P1, RZ, R2, 0x7f, RZ, 0xc0, !PT ;  /* 0x0000007f02ff7812 */ /* 0x000fe2000782c0ff */
[----:B------:R-:W-:Y:S01]  /*15f0*/  IMAD.MOV.U32 R119, RZ, RZ, RZ ;  /* 0x000000ffff777224 */ /* 0x000fe200078e00ff */
[----:B--2---:R-:W-:Y:S11]  /*1600*/  @P2 BRA `(.L_x_1566) ;  /* 0x0000000000082947 */ /* 0x004ff60003800000 */
[----:B------:R-:W2:Y:S02]  /*1610*/  SYNCS.PHASECHK.TRANS64.TRYWAIT P2, [R3+URZ+0x16830], R0 ;  /* 0x01683000030075a7 */ /* 0x000ea4000804017f */
[----:B--2---:R-:W-:Y:S05]  /*1620*/  @!P2 BRA `(.L_x_1567) ;  /* 0x000000a40018a947 */ /* 0x004fea0003800000 */
.L_x_1566:
[----:B------:R-:W-:Y:S05]  /*1630*/  WARPSYNC.ALL ;  /* 0x0000000000007948 */ /* 0x000fea0003800000 */
[----:B------:R-:W-:Y:S01]  /*1640*/  UIADD3 UR4, UR40, 0xe400, URZ ;  /* 0x0000e40028047890 */ /* 0x000fe2000fffe03f */
[----:B------:R-:W-:Y:S01]  /*1650*/  WARPGROUP.ARRIVE ;  /* 0x00000000000079c5 */ /* 0x000fe20000000000 */
[----:B------:R-:W-:Y:S01]  /*1660*/  ULOP3.LUT UR16, UR53, 0x10000, URZ, 0xfc, !UPT ;  /* 0x0001000035107892 */ /* 0x000fe2000f8efc3f */
[----:B------:R-:W-:Y:S01]  /*1670*/  VIADD R96, R18, UR42 ;  /* 0x0000002a12607c36 */ /* 0x000fe20008000000 */
[----:B------:R-:W-:Y:S01]  /*1680*/  USHF.R.U32.HI UR4, URZ, 0x4, UR4 ;  /* 0x000000043f047899 */ /* 0x000fe20008011604 */
[----:B-12---:R-:W-:Y:S01]  /*1690*/  @!P1 VIADD R3, R3, 0x16840 ;  /* 0x0001684003039836 */ /* 0x006fe20000000000 */
[----:B------:R-:W-:Y:S01]  /*16a0*/  UMOV UR17, 0x40000040 ;  /* 0x4000004000117882 */ /* 0x000fe20000000000 */
[----:B------:R-:W-:Y:S01]  /*16b0*/  UMOV UR19, 0x40000040 ;  /* 0x4000004000137882 */ /* 0x000fe20000000000 */
[----:B------:R-:W-:Y:S01]  /*16c0*/  ULOP3.LUT UR4, UR4, 0x3fff, URZ, 0xc0, !UPT ;  /* 0x00003fff04047892 */ /* 0x000fe2000f8ec03f */
[----:B------:R-:W-:Y:S01]  /*16d0*/  IMAD.MOV.U32 R118, RZ, RZ, R119 ;  /* 0x000000ffff767224 */ /* 0x000fe200078e0077 */
[----:B------:R-:W-:Y:S01]  /*16e0*/  UMOV UR5, 0x40000040 ;  /* 0x4000004000057882 */ /* 0x000fe20000000000 */
[----:B------:R-:W-:Y:S01]  /*16f0*/  UMOV UR7, 0x40000040 ;  /* 0x4000004000077882 */ /* 0x000fe20000000000 */
[----:B------:R-:W-:Y:S01]  /*1700*/  ULOP3.LUT UR20, UR4, 0x10000, URZ, 0xfc, !UPT ;  /* 0x0001000004147892 */ /* 0x000fe2000f8efc3f */
[----:B------:R-:W-:Y:S01]  /*1710*/  @!P1 PRMT R3, RZ, 0x654, R3 ;  /* 0x00000654ff039816 */ /* 0x000fe20000000003 */
[----:B------:R-:W-:Y:S01]  /*1720*/  UIADD3 UR4, UR16, 0x2, URZ ;  /* 0x0000000210047890 */ /* 0x000fe2000fffe03f */
[--C-:B------:R-:W-:Y:S01]  /*1730*/  IMAD.MOV.U32 R117, RZ, RZ, R119.reuse ;  /* 0x000000ffff757224 */ /* 0x100fe200078e0077 */
[----:B------:R-:W-:Y:S01]  /*1740*/  ULEA UR18, UR36, UR20, 0xa ;  /* 0x0000001424127291 */ /* 0x000fe2000f8e503f */
[--C-:B------:R-:W-:Y:S01]  /*1750*/  IMAD.MOV.U32 R116, RZ, RZ, R119.reuse ;  /* 0x000000ffff747224 */ /* 0x100fe200078e0077 */
[----:B------:R-:W-:Y:S01]  /*1760*/  UIADD3 UR8, UR16, 0x4, URZ ;  /* 0x0000000410087890 */ /* 0x000fe2000fffe03f */
[--C-:B------:R-:W-:Y:S01]  /*1770*/  IMAD.MOV.U32 R115, RZ, RZ, R119.reuse ;  /* 0x000000ffff737224 */ /* 0x100fe200078e0077 */
[----:B------:R-:W-:Y:S01]  /*1780*/  UIADD3 UR6, UR18, 0x2, URZ ;  /* 0x0000000212067890 */ /* 0x000fe2000fffe03f */
[--C-:B------:R-:W-:Y:S01]  /*1790*/  IMAD.MOV.U32 R114, RZ, RZ, R119.reuse ;  /* 0x000000ffff727224 */ /* 0x100fe200078e0077 */
[----:B------:R-:W-:Y:S01]  /*17a0*/  UIADD3 UR10, UR18, 0x4, URZ ;  /* 0x00000004120a7890 */ /* 0x000fe2000fffe03f */
[--C-:B------:R-:W-:Y:S01]  /*17b0*/  IMAD.MOV.U32 R113, RZ, RZ, R119.reuse ;  /* 0x000000ffff717224 */ /* 0x100fe200078e0077 */
[----:B------:R-:W-:Y:S01]  /*17c0*/  UMOV UR9, 0x40000040 ;  /* 0x4000004000097882 */ /* 0x000fe20000000000 */
[----:B------:R-:W-:Y:S01]  /*17d0*/  HGMMA.64x128x16.F32.BF16 R24, gdesc[UR16], RZ, !UPT, gsb0 ;  /* 0x01e00000101879f0 */ /* 0x000fe2000c0018ff */
[----:B------:R-:W-:Y:S01]  /*17e0*/  UMOV UR11, 0x40000040 ;  /* 0x40000040000b7882 */ /* 0x000fe20000000000 */
[----:B------:R-:W-:Y:S01]  /*17f0*/  UIADD3 UR12, UR16, 0x6, URZ ;  /* 0x00000006100c7890 */ /* 0x000fe2000fffe03f */
[--C-:B------:R-:W-:Y:S01]  /*1800*/  IMAD.MOV.U32 R112, RZ, RZ, R119.reuse ;  /* 0x000000ffff707224 */ /* 0x100fe200078e0077 */
[----:B------:R-:W-:Y:S01]  /*1810*/  UIADD3 UR14, UR18, 0x6, URZ ;  /* 0x00000006120e7890 */ /* 0x000fe2000fffe03f */
[--C-:B------:R-:W-:Y:S01]  /*1820*/  IMAD.MOV.U32 R111, RZ, RZ, R119.reuse ;  /* 0x000000ffff6f7224 */ /* 0x100fe200078e0077 */
[----:B------:R-:W-:Y:S01]  /*1830*/  UMOV UR13, 0x40000040 ;  /* 0x40000040000d7882 */ /* 0x000fe20000000000 */
[----:B------:R-:W-:Y:S01]  /*1840*/  UMOV UR15, 0x40000040 ;  /* 0x40000040000f7882 */ /* 0x000fe20000000000 */
[----:B------:R-:W-:Y:S01]  /*1850*/  UIADD3 UR28, UR47, -0x2, URZ ;  /* 0xfffffffe2f1c7890 */ /* 0x000fe2000fffe03f */
        /* <DEDUP_REMOVED lines=11> */
[----:B------:R-:W-:Y:S01]  /*1910*/  IMAD.MOV.U32 R93, RZ, RZ, R119 ;  /* 0x000000ffff5d7224 */ /* 0x000fe200078e0077 */
[----:B------:R-:W-:Y:S02]  /*1920*/  WARPGROUP.DEPBAR.LE gsb0, 0x0 ;  /* 0x00008000000079c5 */ /* 0x000fe40000010000 */
[----:B------:R-:W-:-:S06]  /*1930*/  WARPGROUP.ARRIVE ;  /* 0x00000000000079c5 */ /* 0x000fcc0000000000 */
[----:B------:R-:W-:Y:S01]  /*1940*/  HGMMA.64x128x16.F32.BF16 R24, gdesc[UR4], R24, gsb0 ;  /* 0x01e00000041879f0 */ /* 0x000fe20008001818 */
[----:B------:R-:W-:Y:S01]  /*1950*/  UMOV UR6, 0xffffff80 ;  /* 0xffffff8000067882 */ /* 0x000fe20000000000 */
[----:B------:R-:W-:Y:S01]  /*1960*/  ULDC UR7, c[0x0][0x2e0] ;  /* 0x0000b80000077ab9 */ /* 0x000fe20000000800 */
[----:B------:R-:W-:-:S04]  /*1970*/  UIMAD UR6, UR47, UR6, 0x80 ;  /* 0x000000802f0674a4 */ /* 0x000fc8000f8e0206 */
[----:B------:R-:W-:-:S06]  /*1980*/  UIMAD UR6, UR52, UR7, UR6 ;  /* 0x00000007340672a4 */ /* 0x000fcc000f8e0206 */
[----:B------:R-:W-:-:S04]  /*1990*/  IMAD.U32 R6, RZ, RZ, UR6 ;  /* 0x00000006ff067e24 */ /* 0x000fc8000f8e00ff */
[----:B------:R-:W-:Y:S01]  /*19a0*/  IMAD R6, R17, -0x2, R6 ;  /* 0xfffffffe11067824 */ /* 0x000fe200078e0206 */
[----:B------:R-:W-:Y:S02]  /*19b0*/  WARPGROUP.DEPBAR.LE gsb0, 0x0 ;  /* 0x00008000000079c5 */ /* 0x000fe40000010000 */
[----:B------:R-:W-:-:S06]  /*19c0*/  WARPGROUP.ARRIVE ;  /* 0x00000000000079c5 */ /* 0x000fcc0000000000 */
[----:B------:R-:W-:Y:S01]  /*19d0*/  HGMMA.64x128x16.F32.BF16 R24, gdesc[UR8], R24, gsb0 ;  /* 0x01e00000081879f0 */ /* 0x000fe20008001818 */
[----:B------:R-:W-:Y:S02]  /*19e0*/  ULDC UR10, c[0x0][0x288] ;  /* 0x0000a200000a7ab9 */ /* 0x000fe40000000800 */
[----:B------:R-:W-:Y:S02]  /*19f0*/  UIADD3 UR11, UR6, 0x1, -UR10 ;  /* 0x00000001060b7890 */ /* 0x000fe4000fffe80a */
[----:B------:R-:W-:Y:S01]  /*1a00*/  UIMAD UR52, UR52, UR7, -UR10 ;  /* 0x00000007343472a4 */ /* 0x000fe2000f8e0a0a */
[----:B------:R-:W-:-:S03]  /*1a10*/  ULDC UR6, c[0x0][0x988] ;  /* 0x0002620000067ab9 */ /* 0x000fc60000000800 */
[----:B------:R-:W-:Y:S01]  /*1a20*/  IMAD.U32 R0, RZ, RZ, UR11 ;  /* 0x0000000bff007e24 */ /* 0x000fe2000f8e00ff */
[----:B------:R-:W-:-:S03]  /*1a30*/  UIADD3 UR52, UR42, UR52, URZ ;  /* 0x000000342a347290 */ /* 0x000fc6000fffe03f */
[----:B------:R-:W-:-:S05]  /*1a40*/  IMAD R89, R17, -0x2, R0 ;  /* 0xfffffffe11597824 */ /* 0x000fca00078e0200 */
[----:B------:R-:W-:-:S04]  /*1a50*/  IADD3 R5, R89, 0x8, R96 ;  /* 0x0000000859057810 */ /* 0x000fc80007ffe060 */
[----:B------:R-:W-:-:S04]  /*1a60*/  VIMNMX R0, R6, R5, PT ;  /* 0x0000000506007248 */ /* 0x000fc80003fe0100 */
[C---:B------:R-:W-:Y:S02]  /*1a70*/  ISETP.GT.AND P3, PT, R0.reuse, RZ, PT ;  /* 0x000000ff0000720c */ /* 0x040fe40003f64270 */
[C---:B------:R-:W-:Y:S02]  /*1a80*/  ISETP.GT.AND P4, PT, R0.reuse, 0x1, PT ;  /* 0x000000010000780c */ /* 0x040fe40003f84270 */
[----:B------:R-:W-:Y:S01]  /*1a90*/  ISETP.GT.AND P2, PT, R0, 0x8, PT ;  /* 0x000000080000780c */ /* 0x000fe20003f44270 */
[----:B------:R-:W-:Y:S02]  /*1aa0*/  WARPGROUP.DEPBAR.LE gsb0, 0x0 ;  /* 0x00008000000079c5 */ /* 0x000fe40000010000 */
[----:B------:R-:W-:-:S06]  /*1ab0*/  WARPGROUP.ARRIVE ;  /* 0x00000000000079c5 */ /* 0x000fcc0000000000 */
[----:B------:R-:W-:Y:S03]  /*1ac0*/  HGMMA.64x128x16.F32.BF16 R24, gdesc[UR12], R24, gsb0 ;  /* 0x01e000000c1879f0 */ /* 0x000fe60008001818 */
[----:B------:R-:W-:Y:S02]  /*1ad0*/  WARPGROUP.DEPBAR.LE gsb0, 0x0 ;  /* 0x00008000000079c5 */ /* 0x000fe40000010000 */
[----:B------:R-:W-:Y:S01]  /*1ae0*/  FSEL R4, R26, -INF , P3 ;  /* 0xff8000001a047808 */ /* 0x000fe20001800000 */
[----:B------:R1:W-:Y:S01]  /*1af0*/  @!P1 SYNCS.ARRIVE.TRANS64.RED.A1T0 RZ, [R3+URZ], RZ ;  /* 0x000000ff03ff99a7 */ /* 0x0003e2000810043f */
[----:B------:R-:W-:Y:S02]  /*1b00*/  FSEL R98, R27, -INF , P4 ;  /* 0xff8000001b627808 */ /* 0x000fe40002000000 */
[----:B------:R-:W-:Y:S02]  /*1b10*/  ISETP.GT.AND P3, PT, R0, 0x9, PT ;  /* 0x000000090000780c */ /* 0x000fe40003f64270 */
[----:B------:R-:W-:-:S02]  /*1b20*/  FSEL R100, R30, -INF , P2 ;  /* 0xff8000001e647808 */ /* 0x000fc40001000000 */
[----:B------:R-:W-:Y:S02]  /*1b30*/  FMNMX.FTZ R5, R4, R98, !PT ;  /* 0x0000006204057209 */ /* 0x000fe40007810000 */
[----:B------:R-:W-:Y:S02]  /*1b40*/  ISETP.GT.AND P2, PT, R0, 0x10, PT ;  /* 0x000000100000780c */ /* 0x000fe40003f44270 */
        /* <DEDUP_REMOVED lines=47> */
[C---:B------:R-:W-:Y:S02]  /*1e40*/  ISETP.GT.AND P2, PT, R0.reuse, 0x50, PT ;  /* 0x000000500000780c */ /* 0x040fe40003f44270 */
        /* <DEDUP_REMOVED lines=35> */
[----:B------:R-:W-:Y:S02]  /*2080*/  FSEL R87, R87, -INF , P3 ;  /* 0xff80000057577808 */ /* 0x000fe40001800000 */
[----:B------:R-:W-:-:S04]  /*2090*/  FMNMX.FTZ R0, R13, R0, !PT ;  /* 0x000000000d007209 */ /* 0x000fc80007810000 */
[----:B------:R-:W-:-:S05]  /*20a0*/  FMNMX.FTZ R27, R87, R0, !PT ;  /* 0x00000000571b7209 */ /* 0x000fca0007810000 */
[----:B------:R-:W2:Y:S02]  /*20b0*/  SHFL.BFLY PT, R0, R27, 0x2, 0x1f ;  /* 0x0c401f001b007f89 */ /* 0x000ea400000e0000 */
[----:B--2---:R-:W-:Y:S01]  /*20c0*/  FMNMX.FTZ R31, R27, R0, !PT ;  /* 0x000000001b1f7209 */ /* 0x004fe20007810000 */
[----:B------:R-:W-:Y:S01]  /*20d0*/  IMAD.U32 R0, RZ, RZ, UR6 ;  /* 0x00000006ff007e24 */ /* 0x000fe2000f8e00ff */
[----:B------:R-:W-:-:S03]  /*20e0*/  USHF.R.S32.HI UR6, URZ, 0x1f, UR52 ;  /* 0x0000001f3f067899 */ /* 0x000fc60008011434 */
[----:B------:R-:W2:Y:S01]  /*20f0*/  SHFL.BFLY PT, R62, R31, 0x1, 0x1f ;  /* 0x0c201f001f3e7f89 */ /* 0x000ea200000e0000 */
[----:B------:R-:W-:-:S04]  /*2100*/  ULEA.HI UR6, UR6, UR52, URZ, 0x7 ;  /* 0x0000003406067291 */ /* 0x000fc8000f8f383f */
[----:B------:R-:W-:-:S04]  /*2110*/  USHF.R.S32.HI UR6, URZ, 0x7, UR6 ;  /* 0x000000073f067899 */ /* 0x000fc80008011406 */
[----:B------:R-:W-:-:S04]  /*2120*/  UISETP.LT.AND UP0, UPT, URZ, UR6, UPT ;  /* 0x000000063f00728c */ /* 0x000fc8000bf01270 */
[----:B------:R-:W-:-:S04]  /*2130*/  USEL UR26, URZ, UR6, !UP0 ;  /* 0x000000063f1a7287 */ /* 0x000fc8000c000000 */
[----:B------:R-:W-:Y:S01]  /*2140*/  UISETP.GE.AND UP0, UPT, UR28, UR26, UPT ;  /* 0x0000001a1c00728c */ /* 0x000fe2000bf06270 */
[----:B--2---:R-:W-:Y:S02]  /*2150*/  FMNMX.FTZ R9, R31, R62, !PT ;  /* 0x0000003e1f097209 */ /* 0x004fe40007810000 */
[----:B------:R-:W-:Y:S01]  /*2160*/  VIADDMNMX R62, R96, R89, R6, PT ;  /* 0x00000059603e7246 */ /* 0x000fe20003800106 */
[----:B------:R-:W-:Y:S01]  /*2170*/  IMAD.MOV.U32 R96, RZ, RZ, R119 ;  /* 0x000000ffff607224 */ /* 0x000fe200078e0077 */
[C---:B------:R-:W-:Y:S01]  /*2180*/  FSETP.NEU.FTZ.AND P2, PT, R9.reuse, -INF , PT ;  /* 0xff8000000900780b */ /* 0x040fe20003f5d000 */
[----:B------:R-:W-:Y:S01]  /*2190*/  FMUL.FTZ R21, R9, R0 ;  /* 0x0000000009157220 */ /* 0x000fe20000410000 */
[C---:B------:R-:W-:Y:S02]  /*21a0*/  ISETP.GT.AND P3, PT, R62.reuse, RZ, PT ;  /* 0x000000ff3e00720c */ /* 0x040fe40003f64270 */
[----:B------:R-:W-:Y:S02]  /*21b0*/  ISETP.GT.AND P4, PT, R62, 0x1, PT ;  /* 0x000000013e00780c */ /* 0x000fe40003f84270 */
[----:B------:R-:W-:-:S02]  /*21c0*/  FSEL R21, R21, RZ, P2 ;  /* 0x000000ff15157208 */ /* 0x000fc40001000000 */
[----:B------:R-:W-:Y:S02]  /*21d0*/  ISETP.GT.AND P2, PT, R62, 0x8, PT ;  /* 0x000000083e00780c */ /* 0x000fe40003f44270 */
[----:B------:R-:W-:Y:S01]  /*21e0*/  FSEL R27, R24, -INF , P3 ;  /* 0xff800000181b7808 */ /* 0x000fe20001800000 */
[-CC-:B------:R-:W-:Y:S01]  /*21f0*/  FFMA.FTZ R135, R11, R0.reuse, -R21.reuse ;  /* 0x000000000b877223 */ /* 0x180fe20000010815 */
[----:B------:R-:W-:Y:S01]  /*2200*/  FSEL R31, R25, -INF , P4 ;  /* 0xff800000191f7808 */ /* 0x000fe20002000000 */
[-CC-:B------:R-:W-:Y:S01]  /*2210*/  FFMA.FTZ R4, R4, R0.reuse, -R21.reuse ;  /* 0x0000000004047223 */ /* 0x180fe20000010815 */
[----:B------:R-:W-:Y:S01]  /*2220*/  ISETP.GT.AND P3, PT, R62, 0x9, PT ;  /* 0x000000093e00780c */ /* 0x000fe20003f64270 */
[-CC-:B------:R-:W-:Y:S01]  /*2230*/  FFMA.FTZ R149, R98, R0.reuse, -R21.reuse ;  /* 0x0000000062957223 */ /* 0x180fe20000010815 */
[----:B------:R-:W-:Y:S01]  /*2240*/  FSEL R25, R28, -INF , P2 ;  /* 0xff8000001c197808 */ /* 0x000fe20001000000 */
[-CC-:B------:R-:W-:Y:S01]  /*2250*/  FFMA.FTZ R151, R100, R0.reuse, -R21.reuse ;  /* 0x0000000064977223 */ /* 0x180fe20000010815 */
[----:B------:R-:W-:Y:S01]  /*2260*/  FMNMX.FTZ R24, R27, R31, !PT ;  /* 0x0000001f1b187209 */ /* 0x000fe20007810000 */
[-CC-:B------:R-:W-:Y:S01]  /*2270*/  FFMA.FTZ R131, R5, R0.reuse, -R21.reuse ;  /* 0x0000000005837223 */ /* 0x180fe20000010815 */
[----:B------:R-:W-:Y:S01]  /*2280*/  ISETP.GT.AND P2, PT, R62, 0x10, PT ;  /* 0x000000103e00780c */ /* 0x000fe20003f44270 */
[----:B------:R-:W-:Y:S01]  /*2290*/  MUFU.EX2 R4, R4 ;  /* 0x0000000400047308 */ /* 0x000fe20000000800 */
[----:B------:R-:W-:Y:S01]  /*22a0*/  FSEL R29, R29, -INF , P3 ;  /* 0xff8000001d1d7808 */ /* 0x000fe20001800000 */
[--C-:B------:R-:W-:Y:S01]  /*22b0*/  FFMA.FTZ R42, R42, R0, -R21.reuse ;  /* 0x000000002a2a7223 */ /* 0x100fe20000010815 */
[----:B------:R-:W-:Y:S01]  /*22c0*/  FMNMX.FTZ R24, R25, R24, !PT ;  /* 0x0000001819187209 */ /* 0x000fe20007810000 */
[-CC-:B------:R-:W-:Y:S01]  /*22d0*/  FFMA.FTZ R6, R102, R0.reuse, -R21.reuse ;  /* 0x0000000066067223 */ /* 0x180fe20000010815 */
[----:B------:R-:W-:Y:S01]  /*22e0*/  ISETP.GT.AND P3, PT, R62, 0x11, PT ;  /* 0x000000113e00780c */ /* 0x000fe20003f64270 */
[--C-:B------:R-:W-:Y:S01]  /*22f0*/  FFMA.FTZ R145, R104, R0, -R21.reuse ;  /* 0x0000000068917223 */ /* 0x100fe20000010815 */
[----:B------:R-:W-:Y:S01]  /*2300*/  FSEL R35, R32, -INF , P2 ;  /* 0xff80000020237808 */ /* 0x000fe20001000000 */
[----:B------:R-:W2:Y:S01]  /*2310*/  MUFU.EX2 R149, R149 ;  /* 0x0000009500957308 */ /* 0x000ea20000000800 */
[----:B------:R-:W-:Y:S01]  /*2320*/  FMNMX.FTZ R24, R29, R24, !PT ;  /* 0x000000181d187209 */ /* 0x000fe20007810000 */
[-CC-:B------:R-:W-:Y:S01]  /*2330*/  FFMA.FTZ R8, R8, R0.reuse, -R21.reuse ;  /* 0x0000000008087223 */ /* 0x180fe20000010815 */
[----:B------:R-:W-:Y:S01]  /*2340*/  ISETP.GT.AND P2, PT, R62, 0x18, PT ;  /* 0x000000183e00780c */ /* 0x000fe20003f44270 */
[-CC-:B------:R-:W-:Y:S01]  /*2350*/  FFMA.FTZ R147, R94, R0.reuse, -R21.reuse ;  /* 0x000000005e937223 */ /* 0x180fe20000010815 */
[----:B------:R-:W-:Y:S01]  /*2360*/  FSEL R33, R33, -INF , P3 ;  /* 0xff80000021217808 */ /* 0x000fe20001800000 */
[--C-:B------:R-:W-:Y:S01]  /*2370*/  FFMA.FTZ R121, R7, R0, -R21.reuse ;  /* 0x0000000007797223 */ /* 0x100fe20000010815 */
[----:B------:R-:W-:Y:S01]  /*2380*/  FMNMX.FTZ R24, R35, R24, !PT ;  /* 0x0000001823187209 */ /* 0x000fe20007810000 */
[----:B------:R-:W3:Y:S01]  /*2390*/  MUFU.EX2 R151, R151 ;  /* 0x0000009700977308 */ /* 0x000ee20000000800 */
[----:B------:R-:W-:Y:S01]  /*23a0*/  ISETP.GT.AND P3, PT, R62, 0x19, PT ;  /* 0x000000193e00780c */ /* 0x000fe20003f64270 */
[-CC-:B------:R-:W-:Y:S01]  /*23b0*/  FFMA.FTZ R92, R92, R0.reuse, -R21.reuse ;  /* 0x000000005c5c7223 */ /* 0x180fe20000010815 */
[----:B------:R-:W-:Y:S01]  /*23c0*/  FSEL R39, R36, -INF , P2 ;  /* 0xff80000024277808 */ /* 0x000fe20001000000 */
[--C-:B------:R-:W-:Y:S01]  /*23d0*/  FFMA.FTZ R141, R90, R0, -R21.reuse ;  /* 0x000000005a8d7223 */ /* 0x100fe20000010815 */
[----:B------:R-:W-:Y:S01]  /*23e0*/  FMNMX.FTZ R24, R33, R24, !PT ;  /* 0x0000001821187209 */ /* 0x000fe20007810000 */
[-CC-:B------:R-:W-:Y:S01]  /*23f0*/  FFMA.FTZ R88, R88, R0.reuse, -R21.reuse ;  /* 0x0000000058587223 */ /* 0x180fe20000010815 */
[----:B------:R-:W-:Y:S01]  /*2400*/  ISETP.GT.AND P2, PT, R62, 0x20, PT ;  /* 0x000000203e00780c */ /* 0x000fe20003f44270 */
[----:B------:R-:W4:Y:S01]  /*2410*/  MUFU.EX2 R6, R6 ;  /* 0x0000000600067308 */ /* 0x000f220000000800 */
[----:B------:R-:W-:Y:S01]  /*2420*/  FSEL R37, R37, -INF , P3 ;  /* 0xff80000025257808 */ /* 0x000fe20001800000 */
[--C-:B------:R-:W-:Y:S01]  /*2430*/  FFMA.FTZ R143, R46, R0, -R21.reuse ;  /* 0x000000002e8f7223 */ /* 0x100fe20000010815 */
[----:B------:R-:W-:Y:S01]  /*2440*/  FMNMX.FTZ R24, R39, R24, !PT ;  /* 0x0000001827187209 */ /* 0x000fe20007810000 */
[-CC-:B------:R-:W-:Y:S01]  /*2450*/  FFMA.FTZ R123, R13, R0.reuse, -R21.reuse ;  /* 0x000000000d7b7223 */ /* 0x180fe20000010815 */
[----:B------:R-:W-:Y:S01]  /*2460*/  ISETP.GT.AND P3, PT, R62, 0x21, PT ;  /* 0x000000213e00780c */ /* 0x000fe20003f64270 */
[-CC-:B------:R-:W-:Y:S01]  /*2470*/  FFMA.FTZ R137, R50, R0.reuse, -R21.reuse ;  /* 0x0000000032897223 */ /* 0x180fe20000010815 */
[----:B------:R-:W-:Y:S01]  /*2480*/  FSEL R43, R40, -INF , P2 ;  /* 0xff800000282b7808 */ /* 0x000fe20001000000 */
[--C-:B------:R-:W-:Y:S01]  /*2490*/  FFMA.FTZ R40, R38, R0, -R21.reuse ;  /* 0x0000000026287223 */ /* 0x100fe20000010815 */
[----:B------:R-:W-:Y:S01]  /*24a0*/  FMNMX.FTZ R24, R37, R24, !PT ;  /* 0x0000001825187209 */ /* 0x000fe20007810000 */
[----:B------:R-:W5:Y:S01]  /*24b0*/  MUFU.EX2 R145, R145 ;  /* 0x0000009100917308 */ /* 0x000f620000000800 */
[----:B------:R-:W-:Y:S01]  /*24c0*/  ISETP.GT.AND P2, PT, R62, 0x28, PT ;  /* 0x000000283e00780c */ /* 0x000fe20003f44270 */
[-CC-:B------:R-:W-:Y:S01]  /*24d0*/  FFMA.FTZ R129, R15, R0.reuse, -R21.reuse ;  /* 0x000000000f817223 */ /* 0x180fe20000010815 */
[----:B------:R-:W-:Y:S01]  /*24e0*/  FSEL R41, R41, -INF , P3 ;  /* 0xff80000029297808 */ /* 0x000fe20001800000 */
[--C-:B------:R-:W-:Y:S01]  /*24f0*/  FFMA.FTZ R139, R54, R0, -R21.reuse ;  /* 0x00000000368b7223 */ /* 0x100fe20000010815 */
[----:B------:R-:W-:Y:S01]  /*2500*/  FMNMX.FTZ R24, R43, R24, !PT ;  /* 0x000000182b187209 */ /* 0x000fe20007810000 */
[----:B------:R-:W-:Y:S01]  /*2510*/  FFMA.FTZ R127, R19, R0, -R21 ;  /* 0x00000000137f7223 */ /* 0x000fe20000010815 */
[----:B------:R-:W-:Y:S01]  /*2520*/  ISETP.GT.AND P3, PT, R62, 0x29, PT ;  /* 0x000000293e00780c */ /* 0x000fe20003f64270 */
[----:B------:R-:W1:Y:S01]  /*2530*/  MUFU.EX2 R8, R8 ;  /* 0x0000000800087308 */ /* 0x000e620000000800 */
[----:B------:R-:W-:Y:S01]  /*2540*/  FSEL R47, R44, -INF , P2 ;  /* 0xff8000002c2f7808 */ /* 0x000fe20001000000 */
[----:B--2---:R-:W-:Y:S01]  /*2550*/  FADD.FTZ R44, R4, R149 ;  /* 0x00000095042c7221 */ /* 0x004fe20000010000 */
        /* <DEDUP_REMOVED lines=13> */
[----:B------:R3:W2:Y:S01]  /*2630*/  MUFU.EX2 R24, R92 ;  /* 0x0000005c00187308 */ /* 0x0006a20000000800 */
[----:B------:R-:W-:Y:S01]  /*2640*/  ISETP.GT.AND P2, PT, R62, 0x38, PT ;  /* 0x000000383e00780c */ /* 0x000fe20003f44270 */
[-CC-:B------:R-:W-:Y:S01]  /*2650*/  FFMA.FTZ R14, R14, R0.reuse, -R21.reuse ;  /* 0x000000000e0e7223 */ /* 0x180fe20000010815 */
[----:B------:R-:W-:Y:S01]  /*2660*/  FSEL R49, R49, -INF , P3 ;  /* 0xff80000031317808 */ /* 0x000fe20001800000 */
[--C-:B------:R-:W-:Y:S01]  /*2670*/  FFMA.FTZ R125, R74, R0, -R21.reuse ;  /* 0x000000004a7d7223 */ /* 0x100fe20000010815 */
[----:B------:R-:W-:Y:S01]  /*2680*/  FMNMX.FTZ R28, R51, R28, !PT ;  /* 0x0000001c331c7209 */ /* 0x000fe20007810000 */
[-CC-:B------:R-:W-:Y:S01]  /*2690*/  FFMA.FTZ R12, R12, R0.reuse, -R21.reuse ;  /* 0x000000000c0c7223 */ /* 0x180fe20000010815 */
[----:B------:R-:W-:Y:S01]  /*26a0*/  ISETP.GT.AND P3, PT, R62, 0x39, PT ;  /* 0x000000393e00780c */ /* 0x000fe20003f64270 */
[----:B------:R-:W2:Y:S01]  /*26b0*/  MUFU.EX2 R141, R141 ;  /* 0x0000008d008d7308 */ /* 0x000ea20000000800 */
[----:B------:R-:W-:Y:S01]  /*26c0*/  FSEL R55, R52, -INF , P2 ;  /* 0xff80000034377808 */ /* 0x000fe20001000000 */
[----:B------:R-:W-:Y:S01]  /*26d0*/  FFMA.FTZ R10, R10, R0, -R21 ;  /* 0x000000000a0a7223 */ /* 0x000fe20000010815 */
[----:B------:R-:W-:Y:S01]  /*26e0*/  FMNMX.FTZ R32, R49, R28, !PT ;  /* 0x0000001c31207209 */ /* 0x000fe20007810000 */
[--C-:B------:R-:W-:Y:S01]  /*26f0*/  IMAD.MOV.U32 R104, RZ, RZ, R119.reuse ;  /* 0x000000ffff687224 */ /* 0x100fe200078e0077 */
[C---:B------:R-:W-:Y:S01]  /*2700*/  ISETP.GT.AND P2, PT, R62.reuse, 0x40, PT ;  /* 0x000000403e00780c */ /* 0x040fe20003f44270 */
[--C-:B------:R-:W-:Y:S01]  /*2710*/  IMAD.MOV.U32 R102, RZ, RZ, R119.reuse ;  /* 0x000000ffff667224 */ /* 0x100fe200078e0077 */
[----:B------:R-:W-:Y:S01]  /*2720*/  FSEL R53, R53, -INF , P3 ;  /* 0xff80000035357808 */ /* 0x000fe20001800000 */
[----:B------:R4:W-:Y:S01]  /*2730*/  MUFU.EX2 R28, R88 ;  /* 0x00000058001c7308 */ /* 0x0009e20000000800 */
[----:B------:R-:W-:Y:S01]  /*2740*/  FMNMX.FTZ R32, R55, R32, !PT ;  /* 0x0000002037207209 */ /* 0x000fe20007810000 */
[--C-:B------:R-:W-:Y:S01]  /*2750*/  IMAD.MOV.U32 R100, RZ, RZ, R119.reuse ;  /* 0x000000ffff647224 */ /* 0x100fe200078e0077 */
[----:B------:R-:W-:Y:S01]  /*2760*/  ISETP.GT.AND P3, PT, R62, 0x41, PT ;  /* 0x000000413e00780c */ /* 0x000fe20003f64270 */
[--C-:B------:R-:W-:Y:S01]  /*2770*/  IMAD.MOV.U32 R98, RZ, RZ, R119.reuse ;  /* 0x000000ffff627224 */ /* 0x100fe200078e0077 */
[----:B------:R-:W-:Y:S01]  /*2780*/  FSEL R59, R56, -INF , P2 ;  /* 0xff800000383b7808 */ /* 0x000fe20001000000 */
[--C-:B------:R-:W-:Y:S01]  /*2790*/  IMAD.MOV.U32 R94, RZ, RZ, R119.reuse ;  /* 0x000000ffff5e7224 */ /* 0x100fe200078e0077 */
[----:B------:R-:W-:Y:S01]  /*27a0*/  FMNMX.FTZ R32, R53, R32, !PT ;  /* 0x0000002035207209 */ /* 0x000fe20007810000 */
[----:B------:R-:W-:Y:S01]  /*27b0*/  MUFU.EX2 R143, R143 ;  /* 0x0000008f008f7308 */ /* 0x000fe20000000800 */
[C---:B------:R-:W-:Y:S01]  /*27c0*/  ISETP.GT.AND P2, PT, R62.reuse, 0x48, PT ;  /* 0x000000483e00780c */ /* 0x040fe20003f44270 */
[--C-:B---3--:R-:W-:Y:S01]  /*27d0*/  IMAD.MOV.U32 R92, RZ, RZ, R119.reuse ;  /* 0x000000ffff5c7224 */ /* 0x108fe200078e0077 */
[----:B------:R-:W-:Y:S01]  /*27e0*/  FSEL R57, R57, -INF , P3 ;  /* 0xff80000039397808 */ /* 0x000fe20001800000 */
[--C-:B------:R-:W-:Y:S01]  /*27f0*/  IMAD.MOV.U32 R90, RZ, RZ, R119.reuse ;  /* 0x000000ffff5a7224 */ /* 0x100fe200078e0077 */
[----:B------:R-:W-:Y:S01]  /*2800*/  FMNMX.FTZ R32, R59, R32, !PT ;  /* 0x000000203b207209 */ /* 0x000fe20007810000 */
[----:B----4-:R-:W-:Y:S01]  /*2810*/  IMAD.MOV.U32 R88, RZ, RZ, R119 ;  /* 0x000000ffff587224 */ /* 0x010fe200078e0077 */
[----:B------:R-:W-:Y:S01]  /*2820*/  ISETP.GT.AND P3, PT, R62, 0x49, PT ;  /* 0x000000493e00780c */ /* 0x000fe20003f64270 */
[----:B------:R-:W-:Y:S01]  /*2830*/  MUFU.EX2 R137, R137 ;  /* 0x0000008900897308 */ /* 0x000fe20000000800 */
[----:B------:R-:W-:-:S02]  /*2840*/  FSEL R63, R60, -INF , P2 ;  /* 0xff8000003c3f7808 */ /* 0x000fc40001000000 */
[----:B------:R-:W-:Y:S02]  /*2850*/  FMNMX.FTZ R36, R57, R32, !PT ;  /* 0x0000002039247209 */ /* 0x000fe40007810000 */
[C---:B------:R-:W-:Y:S02]  /*2860*/  ISETP.GT.AND P2, PT, R62.reuse, 0x50, PT ;  /* 0x000000503e00780c */ /* 0x040fe40003f44270 */
[----:B------:R-:W-:Y:S01]  /*2870*/  FSEL R61, R61, -INF , P3 ;  /* 0xff8000003d3d7808 */ /* 0x000fe20001800000 */
[----:B------:R-:W-:Y:S01]  /*2880*/  MUFU.EX2 R32, R42 ;  /* 0x0000002a00207308 */ /* 0x000fe20000000800 */
[----:B------:R-:W-:Y:S02]  /*2890*/  FMNMX.FTZ R36, R63, R36, !PT ;  /* 0x000000243f247209 */ /* 0x000fe40007810000 */
[----:B------:R-:W-:Y:S02]  /*28a0*/  ISETP.GT.AND P3, PT, R62, 0x51, PT ;  /* 0x000000513e00780c */ /* 0x000fe40003f64270 */
[----:B------:R-:W-:-:S02]  /*28b0*/  FSEL R67, R64, -INF , P2 ;  /* 0xff80000040437808 */ /* 0x000fc40001000000 */
[----:B------:R-:W-:Y:S01]  /*28c0*/  FMNMX.FTZ R36, R61, R36, !PT ;  /* 0x000000243d247209 */ /* 0x000fe20007810000 */
[----:B------:R-:W-:Y:S01]  /*28d0*/  MUFU.EX2 R139, R139 ;  /* 0x0000008b008b7308 */ /* 0x000fe20000000800 */
[C---:B------:R-:W-:Y:S02]  /*28e0*/  ISETP.GT.AND P2, PT, R62.reuse, 0x58, PT ;  /* 0x000000583e00780c */ /* 0x040fe40003f44270 */
[----:B------:R-:W-:Y:S02]  /*28f0*/  FSEL R71, R65, -INF , P3 ;  /* 0xff80000041477808 */ /* 0x000fe40001800000 */
[----:B------:R-:W-:Y:S02]  /*2900*/  FMNMX.FTZ R36, R67, R36, !PT ;  /* 0x0000002443247209 */ /* 0x000fe40007810000 */
[----:B------:R-:W-:Y:S01]  /*2910*/  ISETP.GT.AND P3, PT, R62, 0x59, PT ;  /* 0x000000593e00780c */ /* 0x000fe20003f64270 */
[----:B------:R-:W-:Y:S01]  /*2920*/  MUFU.EX2 R34, R34 ;  /* 0x0000002200227308 */ /* 0x000fe20000000800 */
[----:B------:R-:W-:-:S02]  /*2930*/  FSEL R65, R68, -INF , P2 ;  /* 0xff80000044417808 */ /* 0x000fc40001000000 */
[----:B------:R-:W-:Y:S02]  /*2940*/  FMNMX.FTZ R38, R71, R36, !PT ;  /* 0x0000002447267209 */ /* 0x000fe40007810000 */
[C---:B------:R-:W-:Y:S02]  /*2950*/  ISETP.GT.AND P2, PT, R62.reuse, 0x60, PT ;  /* 0x000000603e00780c */ /* 0x040fe40003f44270 */
[----:B------:R-:W-:Y:S01]  /*2960*/  FSEL R69, R69, -INF , P3 ;  /* 0xff80000045457808 */ /* 0x000fe20001800000 */
[----:B------:R3:W-:Y:S01]  /*2970*/  MUFU.EX2 R36, R40 ;  /* 0x0000002800247308 */ /* 0x0007e20000000800 */
        /* <DEDUP_REMOVED lines=27> */
[----:B------:R-:W-:Y:S02]  /*2b30*/  FSEL R85, R85, -INF , P3 ;  /* 0xff80000055557808 */ /* 0x000fe40001800000 */
[----:B------:R-:W-:Y:S01]  /*2b40*/  FMNMX.FTZ R38, R91, R38, !PT ;  /* 0x000000265b267209 */ /* 0x000fe20007810000 */
[----:B------:R-:W-:Y:S01]  /*2b50*/  MUFU.EX2 R20, R20 ;  /* 0x0000001400147308 */ /* 0x000fe20000000800 */
[----:B------:R-:W-:Y:S02]  /*2b60*/  F2FP.BF16.F32.PACK_AB R149, R149, R4 ;  /* 0x000000049595723e */ /* 0x000fe400000010ff */
[----:B------:R-:W-:-:S05]  /*2b70*/  FMNMX.FTZ R38, R85, R38, !PT ;  /* 0x0000002655267209 */ /* 0x000fca0007810000 */
[----:B------:R-:W4:Y:S01]  /*2b80*/  SHFL.BFLY PT, R11, R38, 0x2, 0x1f ;  /* 0x0c401f00260b7f89 */ /* 0x000f2200000e0000 */
[----:B------:R-:W-:Y:S08]  /*2b90*/  MUFU.EX2 R131, R131 ;  /* 0x0000008300837308 */ /* 0x000ff00000000800 */
[----:B------:R-:W-:Y:S08]  /*2ba0*/  MUFU.EX2 R14, R14 ;  /* 0x0000000e000e7308 */ /* 0x000ff00000000800 */
[----:B------:R-:W-:Y:S01]  /*2bb0*/  MUFU.EX2 R125, R125 ;  /* 0x0000007d007d7308 */ /* 0x000fe20000000800 */
[----:B----4-:R-:W-:Y:S01]  /*2bc0*/  FMNMX.FTZ R11, R38, R11, !PT ;  /* 0x0000000b260b7209 */ /* 0x010fe20007810000 */
[----:B------:R-:W-:-:S06]  /*2bd0*/  FFMA.FTZ R38, R75, R0, -R21 ;  /* 0x000000004b267223 */ /* 0x000fcc0000010815 */
[----:B------:R-:W-:Y:S01]  /*2be0*/  MUFU.EX2 R127, R127 ;  /* 0x0000007f007f7308 */ /* 0x000fe20000000800 */
[----:B---3--:R-:W3:Y:S07]  /*2bf0*/  SHFL.BFLY PT, R40, R11, 0x1, 0x1f ;  /* 0x0c201f000b287f89 */ /* 0x008eee00000e0000 */
[----:B------:R-:W-:Y:S08]  /*2c00*/  MUFU.EX2 R38, R38 ;  /* 0x0000002600267308 */ /* 0x000ff00000000800 */
[----:B------:R-:W-:Y:S08]  /*2c10*/  MUFU.EX2 R12, R12 ;  /* 0x0000000c000c7308 */ /* 0x000ff00000000800 */
[----:B------:R-:W-:Y:S01]  /*2c20*/  MUFU.EX2 R121, R121 ;  /* 0x0000007900797308 */ /* 0x000fe20000000800 */
[----:B---3--:R-:W-:Y:S01]  /*2c30*/  FMNMX.FTZ R5, R11, R40, !PT ;  /* 0x000000280b057209 */ /* 0x008fe20007810000 */
[----:B------:R-:W-:-:S03]  /*2c40*/  FFMA.FTZ R40, R87, R0, -R21 ;  /* 0x0000000057287223 */ /* 0x000fc60000010815 */
[C---:B------:R-:W-:Y:S01]  /*2c50*/  FSETP.NEU.FTZ.AND P2, PT, R5.reuse, -INF , PT ;  /* 0xff8000000500780b */ /* 0x040fe20003f5d000 */
[----:B------:R-:W-:Y:S02]  /*2c60*/  FMUL.FTZ R42, R5, R0 ;  /* 0x00000000052a7220 */ /* 0x000fe40000410000 */
[----:B------:R-:W-:Y:S03]  /*2c70*/  MUFU.EX2 R10, R10 ;  /* 0x0000000a000a7308 */ /* 0x000fe60000000800 */
[----:B------:R-:W-:Y:S02]  /*2c80*/  FSEL R42, R42, RZ, P2 ;  /* 0x000000ff2a2a7208 */ /* 0x000fe40001000000 */
[----:B------:R-:W-:-:S03]  /*2c90*/  PLOP3.LUT P2, PT, PT, PT, UP0, 0x80, 0x0 ;  /* 0x000000000000781c */ /* 0x000fc60003f4f008 */
[----:B------:R-:W-:Y:S01]  /*2ca0*/  MUFU.EX2 R123, R123 ;  /* 0x0000007b007b7308 */ /* 0x000fe20000000800 */
[-CC-:B------:R-:W-:Y:S01]  /*2cb0*/  FFMA.FTZ R148, R27, R0.reuse, -R42.reuse ;  /* 0x000000001b947223 */ /* 0x180fe2000001082a */
[-CC-:B------:R-:W-:Y:S01]  /*2cc0*/  FFMA.FTZ R7, R31, R0.reuse, -R42.reuse ;  /* 0x000000001f077223 */ /* 0x180fe2000001082a */
[-CC-:B------:R-:W-:Y:S01]  /*2cd0*/  FFMA.FTZ R150, R25, R0.reuse, -R42.reuse ;  /* 0x0000000019967223 */ /* 0x180fe2000001082a */
[-C--:B------:R-:W-:Y:S01]  /*2ce0*/  FFMA.FTZ R11, R29, R0.reuse, -R42 ;  /* 0x000000001d0b7223 */ /* 0x080fe2000001082a */
[----:B------:R-:W-:Y:S01]  /*2cf0*/  FADD.FTZ R29, R151, R44 ;  /* 0x0000002c971d7221 */ /* 0x000fe20000010000 */
[-CC-:B------:R-:W-:Y:S01]  /*2d00*/  FFMA.FTZ R144, R35, R0.reuse, -R42.reuse ;  /* 0x0000000023907223 */ /* 0x180fe2000001082a */
[-CC-:B------:R-:W-:Y:S01]  /*2d10*/  FFMA.FTZ R13, R33, R0.reuse, -R42.reuse ;  /* 0x00000000210d7223 */ /* 0x180fe2000001082a */
[----:B------:R-:W-:Y:S01]  /*2d20*/  MUFU.EX2 R148, R148 ;  /* 0x0000009400947308 */ /* 0x000fe20000000800 */
[----:B------:R-:W-:Y:S01]  /*2d30*/  FADD.FTZ R44, R6, R29 ;  /* 0x0000001d062c7221 */ /* 0x000fe20000010000 */
[-CC-:B------:R-:W-:Y:S01]  /*2d40*/  FFMA.FTZ R146, R39, R0.reuse, -R42.reuse ;  /* 0x0000000027927223 */ /* 0x180fe2000001082a */
[-CC-:B------:R-:W-:Y:S01]  /*2d50*/  FFMA.FTZ R15, R37, R0.reuse, -R42.reuse ;  /* 0x00000000250f7223 */ /* 0x180fe2000001082a */
[-C--:B------:R-:W-:Y:S01]  /*2d60*/  FFMA.FTZ R140, R43, R0.reuse, -R42 ;  /* 0x000000002b8c7223 */ /* 0x080fe2000001082a */
[----:B-----5:R-:W-:Y:S01]  /*2d70*/  FADD.FTZ R31, R145, R44 ;  /* 0x0000002c911f7221 */ /* 0x020fe20000010000 */
[-CC-:B------:R-:W-:Y:S01]  /*2d80*/  FFMA.FTZ R19, R41, R0.reuse, -R42.reuse ;  /* 0x0000000029137223 */ /* 0x180fe2000001082a */
[-CC-:B------:R-:W-:Y:S01]  /*2d90*/  FFMA.FTZ R142, R47, R0.reuse, -R42.reuse ;  /* 0x000000002f8e7223 */ /* 0x180fe2000001082a */
[----:B------:R-:W3:Y:S01]  /*2da0*/  MUFU.EX2 R7, R7 ;  /* 0x0000000700077308 */ /* 0x000ee20000000800 */
[----:B-1----:R-:W-:Y:S01]  /*2db0*/  FADD.FTZ R44, R8, R31 ;  /* 0x0000001f082c7221 */ /* 0x002fe20000010000 */
[-CC-:B------:R-:W-:Y:S01]  /*2dc0*/  FFMA.FTZ R21, R45, R0.reuse, -R42.reuse ;  /* 0x000000002d157223 */ /* 0x180fe2000001082a */
[-CC-:B------:R-:W-:Y:S01]  /*2dd0*/  FFMA.FTZ R136, R51, R0.reuse, -R42.reuse ;  /* 0x0000000033887223 */ /* 0x180fe2000001082a */
[-C--:B------:R-:W-:Y:S01]  /*2de0*/  FFMA.FTZ R25, R49, R0.reuse, -R42 ;  /* 0x0000000031197223 */ /* 0x080fe2000001082a */
[----:B--2---:R-:W-:Y:S01]  /*2df0*/  FADD.FTZ R31, R147, R44 ;  /* 0x0000002c931f7221 */ /* 0x004fe20000010000 */
[-CC-:B------:R-:W-:Y:S01]  /*2e00*/  FFMA.FTZ R138, R55, R0.reuse, -R42.reuse ;  /* 0x00000000378a7223 */ /* 0x180fe2000001082a */
[-CC-:B------:R-:W-:Y:S01]  /*2e10*/  FFMA.FTZ R27, R53, R0.reuse, -R42.reuse ;  /* 0x00000000351b7223 */ /* 0x180fe2000001082a */
[----:B------:R-:W1:Y:S01]  /*2e20*/  MUFU.EX2 R150, R150 ;  /* 0x0000009600967308 */ /* 0x000e620000000800 */
[----:B------:R-:W-:Y:S01]  /*2e30*/  FADD.FTZ R46, R24, R31 ;  /* 0x0000001f182e7221 */ /* 0x000fe20000010000 */
[-CC-:B------:R-:W-:Y:S01]  /*2e40*/  FFMA.FTZ R132, R59, R0.reuse, -R42.reuse ;  /* 0x000000003b847223 */ /* 0x180fe2000001082a */
[-CC-:B------:R-:W-:Y:S01]  /*2e50*/  FFMA.FTZ R29, R57, R0.reuse, -R42.reuse ;  /* 0x00000000391d7223 */ /* 0x180fe2000001082a */
[-C--:B------:R-:W-:Y:S01]  /*2e60*/  FFMA.FTZ R134, R63, R0.reuse, -R42 ;  /* 0x000000003f867223 */ /* 0x080fe2000001082a */
[----:B------:R-:W-:Y:S01]  /*2e70*/  FADD.FTZ R35, R141, R46 ;  /* 0x0000002e8d237221 */ /* 0x000fe20000010000 */
[-CC-:B------:R-:W-:Y:S01]  /*2e80*/  FFMA.FTZ R31, R61, R0.reuse, -R42.reuse ;  /* 0x000000003d1f7223 */ /* 0x180fe2000001082a */
[-CC-:B------:R-:W-:Y:S01]  /*2e90*/  FFMA.FTZ R128, R67, R0.reuse, -R42.reuse ;  /* 0x0000000043807223 */ /* 0x180fe2000001082a */
[----:B------:R-:W2:Y:S01]  /*2ea0*/  MUFU.EX2 R11, R11 ;  /* 0x0000000b000b7308 */ /* 0x000ea20000000800 */
[----:B---3--:R-:W-:Y:S01]  /*2eb0*/  FADD.FTZ R33, R148, R7 ;  /* 0x0000000794217221 */ /* 0x008fe20000010000 */
[----:B------:R-:W-:Y:S01]  /*2ec0*/  FADD.FTZ R46, R28, R35 ;  /* 0x000000231c2e7221 */ /* 0x000fe20000010000 */
[-CC-:B------:R-:W-:Y:S01]  /*2ed0*/  FFMA.FTZ R130, R65, R0.reuse, -R42.reuse ;  /* 0x0000000041827223 */ /* 0x180fe2000001082a */
[-CC-:B------:R-:W-:Y:S01]  /*2ee0*/  FFMA.FTZ R69, R69, R0.reuse, -R42.reuse ;  /* 0x0000000045457223 */ /* 0x180fe2000001082a */
[----:B------:R-:W-:Y:S01]  /*2ef0*/  F2FP.BF16.F32.PACK_AB R151, R6, R151 ;  /* 0x000000970697723e */ /* 0x000fe200000010ff */
[-CC-:B------:R-:W-:Y:S01]  /*2f00*/  FFMA.FTZ R79, R79, R0.reuse, -R42.reuse ;  /* 0x000000004f4f7223 */ /* 0x180fe2000001082a */
[-CC-:B------:R-:W-:Y:S01]  /*2f10*/  FFMA.FTZ R73, R73, R0.reuse, -R42.reuse ;  /* 0x0000000049497223 */ /* 0x180fe2000001082a */
[----:B------:R-:W3:Y:S01]  /*2f20*/  MUFU.EX2 R144, R144 ;  /* 0x0000009000907308 */ /* 0x000ee20000000800 */
[----:B-1----:R-:W-:Y:S01]  /*2f30*/  FADD.FTZ R44, R150, R33 ;  /* 0x00000021962c7221 */ /* 0x002fe20000010000 */
[-CC-:B------:R-:W-:Y:S01]  /*2f40*/  FFMA.FTZ R83, R83, R0.reuse, -R42.reuse ;  /* 0x0000000053537223 */ /* 0x180fe2000001082a */
[-CC-:B------:R-:W-:Y:S01]  /*2f50*/  FFMA.FTZ R77, R77, R0.reuse, -R42.reuse ;  /* 0x000000004d4d7223 */ /* 0x180fe2000001082a */
[-CC-:B------:R-:W-:Y:S01]  /*2f60*/  FFMA.FTZ R89, R89, R0.reuse, -R42.reuse ;  /* 0x0000000059597223 */ /* 0x180fe2000001082a */
[-CC-:B------:R-:W-:Y:S01]  /*2f70*/  FFMA.FTZ R81, R81, R0.reuse, -R42.reuse ;  /* 0x0000000051517223 */ /* 0x180fe2000001082a */
[----:B------:R-:W-:Y:S01]  /*2f80*/  FFMA.FTZ R91, R91, R0, -R42 ;  /* 0x000000005b5b7223 */ /* 0x000fe2000001082a */
[----:B------:R-:W-:Y:S01]  /*2f90*/  F2FP.BF16.F32.PACK_AB R148, R7, R148 ;  /* 0x000000940794723e */ /* 0x000fe200000010ff */
[----:B------:R-:W1:Y:S01]  /*2fa0*/  MUFU.EX2 R13, R13 ;  /* 0x0000000d000d7308 */ /* 0x000e620000000800 */
[----:B--2---:R-:W-:Y:S01]  /*2fb0*/  FADD.FTZ R33, R11, R44 ;  /* 0x0000002c0b217221 */ /* 0x004fe20000010000 */
[----:B------:R-:W-:-:S02]  /*2fc0*/  F2FP.BF16.F32.PACK_AB R145, R8, R145 ;  /* 0x000000910891723e */ /* 0x000fc400000010ff */
[----:B------:R-:W-:Y:S02]  /*2fd0*/  F2FP.BF16.F32.PACK_AB R147, R24, R147 ;  /* 0x000000931893723e */ /* 0x000fe400000010ff */
[----:B------:R-:W-:Y:S02]  /*2fe0*/  F2FP.BF16.F32.PACK_AB R141, R28, R141 ;  /* 0x0000008d1c8d723e */ /* 0x000fe400000010ff */
[----:B------:R-:W2:Y:S01]  /*2ff0*/  MUFU.EX2 R146, R146 ;  /* 0x0000009200927308 */ /* 0x000ea20000000800 */
[----:B---3--:R-:W-:Y:S01]  /*3000*/  FADD.FTZ R44, R144, R33 ;  /* 0x00000021902c7221 */ /* 0x008fe20000010000 */
[----:B------:R-:W-:Y:S01]  /*3010*/  FADD.FTZ R33, R143, R46 ;  /* 0x0000002e8f217221 */ /* 0x000fe20000010000 */
[C---:B------:R-:W-:Y:S02]  /*3020*/  F2FP.BF16.F32.PACK_AB R143, R32.reuse, R143 ;  /* 0x0000008f208f723e */ /* 0x040fe400000010ff */
[----:B------:R-:W-:Y:S01]  /*3030*/  F2FP.BF16.F32.PACK_AB R150, R11, R150 ;  /* 0x000000960b96723e */ /* 0x000fe200000010ff */
[----:B------:R-:W-:Y:S01]  /*3040*/  FADD.FTZ R46, R32, R33 ;  /* 0x00000021202e7221 */ /* 0x000fe20000010000 */
[-C--:B------:R-:W-:Y:S01]  /*3050*/  FFMA.FTZ R33, R71, R0.reuse, -R42 ;  /* 0x0000000047217223 */ /* 0x080fe2000001082a */
[----:B------:R-:W3:Y:S01]  /*3060*/  MUFU.EX2 R15, R15 ;  /* 0x0000000f000f7308 */ /* 0x000ee20000000800 */
[----:B-1----:R-:W-:Y:S01]  /*3070*/  FADD.FTZ R35, R13, R44 ;  /* 0x0000002c0d237221 */ /* 0x002fe20000010000 */
[----:B------:R-:W-:Y:S01]  /*3080*/  FADD.FTZ R37, R137, R46 ;  /* 0x0000002e89257221 */ /* 0x000fe20000010000 */
[----:B------:R-:W-:Y:S01]  /*3090*/  FFMA.FTZ R42, R85, R0, -R42 ;  /* 0x00000000552a7223 */ /* 0x000fe2000001082a */
[----:B------:R-:W-:-:S02]  /*30a0*/  F2FP.BF16.F32.PACK_AB R137, R36, R137 ;  /* 0x000000892489723e */ /* 0x000fc400000010ff */
[----:B------:R-:W-:Y:S01]  /*30b0*/  FADD.FTZ R46, R36, R37 ;  /* 0x00000025242e7221 */ /* 0x000fe20000010000 */
[----:B------:R-:W-:Y:S01]  /*30c0*/  F2FP.BF16.F32.PACK_AB R144, R13, R144 ;  /* 0x000000900d90723e */ /* 0x000fe200000010ff */
[----:B------:R-:W1:Y:S01]  /*30d0*/  MUFU.EX2 R140, R140 ;  /* 0x0000008c008c7308 */ /* 0x000e620000000800 */
[----:B--2---:R-:W-:-:S07]  /*30e0*/  FADD.FTZ R44, R146, R35 ;  /* 0x00000023922c7221 */ /* 0x004fce0000010000 */
[----:B------:R-:W2:Y:S01]  /*30f0*/  MUFU.EX2 R19, R19 ;  /* 0x0000001300137308 */ /* 0x000ea20000000800 */
[C---:B---3--:R-:W-:Y:S01]  /*3100*/  FADD.FTZ R35, R15.reuse, R44 ;  /* 0x0000002c0f237221 */ /* 0x048fe20000010000 */
[----:B------:R-:W-:-:S06]  /*3110*/  F2FP.BF16.F32.PACK_AB R146, R15, R146 ;  /* 0x000000920f92723e */ /* 0x000fcc00000010ff */
[----:B------:R-:W3:Y:S01]  /*3120*/  MUFU.EX2 R142, R142 ;  /* 0x0000008e008e7308 */ /* 0x000ee20000000800 */
[----:B-1----:R-:W-:Y:S01]  /*3130*/  FADD.FTZ R44, R140, R35 ;  /* 0x000000238c2c7221 */ /* 0x002fe20000010000 */
[----:B------:R-:W-:Y:S01]  /*3140*/  FADD.FTZ R35, R139, R46 ;  /* 0x0000002e8b237221 */ /* 0x000fe20000010000 */
[----:B------:R-:W-:-:S03]  /*3150*/  F2FP.BF16.F32.PACK_AB R139, R34, R139 ;  /* 0x0000008b228b723e */ /* 0x000fc600000010ff */
[----:B------:R-:W-:Y:S02]  /*3160*/  FADD.FTZ R46, R34, R35 ;  /* 0x00000023222e7221 */ /* 0x000fe40000010000 */
[----:B------:R-:W1:Y:S01]  /*3170*/  MUFU.EX2 R21, R21 ;  /* 0x0000001500157308 */ /* 0x000e620000000800 */
[----:B--2---:R-:W-:Y:S01]  /*3180*/  FADD.FTZ R3, R19, R44 ;  /* 0x0000002c13037221 */ /* 0x004fe20000010000 */
[----:B------:R-:W-:Y:S01]  /*3190*/  FADD.FTZ R35, R133, R46 ;  /* 0x0000002e85237221 */ /* 0x000fe20000010000 */
[C---:B------:R-:W-:Y:S02]  /*31a0*/  F2FP.BF16.F32.PACK_AB R133, R30.reuse, R133 ;  /* 0x000000851e85723e */ /* 0x040fe400000010ff */
[----:B------:R-:W-:Y:S01]  /*31b0*/  F2FP.BF16.F32.PACK_AB R140, R19, R140 ;  /* 0x0000008c138c723e */ /* 0x000fe200000010ff */
[----:B------:R-:W-:Y:S02]  /*31c0*/  FADD.FTZ R46, R30, R35 ;  /* 0x000000231e2e7221 */ /* 0x000fe40000010000 */
[----:B------:R-:W2:Y:S01]  /*31d0*/  MUFU.EX2 R136, R136 ;  /* 0x0000008800887308 */ /* 0x000ea20000000800 */
[----:B---3--:R-:W-:Y:S01]  /*31e0*/  FADD.FTZ R44, R142, R3 ;  /* 0x000000038e2c7221 */ /* 0x008fe20000010000 */
[----:B------:R-:W-:Y:S01]  /*31f0*/  FADD.FTZ R35, R135, R46 ;  /* 0x0000002e87237221 */ /* 0x000fe20000010000 */
[----:B------:R-:W-:-:S03]  /*3200*/  F2FP.BF16.F32.PACK_AB R135, R26, R135 ;  /* 0x000000871a87723e */ /* 0x000fc600000010ff */
[----:B------:R-:W-:Y:S02]  /*3210*/  FADD.FTZ R46, R26, R35 ;  /* 0x000000231a2e7221 */ /* 0x000fe40000010000 */
[----:B------:R-:W3:Y:S01]  /*3220*/  MUFU.EX2 R25, R25 ;  /* 0x0000001900197308 */ /* 0x000ee20000000800 */
[----:B-1----:R-:W-:Y:S01]  /*3230*/  FADD.FTZ R3, R21, R44 ;  /* 0x0000002c15037221 */ /* 0x002fe20000010000 */
[----:B------:R-:W-:Y:S01]  /*3240*/  FADD.FTZ R35, R129, R46 ;  /* 0x0000002e81237221 */ /* 0x000fe20000010000 */
[----:B------:R-:W-:Y:S02]  /*3250*/  F2FP.BF16.F32.PACK_AB R129, R20, R129 ;  /* 0x000000811481723e */ /* 0x000fe400000010ff */
[----:B------:R-:W-:-:S03]  /*3260*/  F2FP.BF16.F32.PACK_AB R142, R21, R142 ;  /* 0x0000008e158e723e */ /* 0x000fc600000010ff */
        /* <DEDUP_REMOVED lines=9> */
[----:B------:R-:W-:Y:S01]  /*3300*/  FADD.FTZ R44, R20, R35 ;  /* 0x00000023142c7221 */ /* 0x000fe20000010000 */
[----:B------:R-:W-:-:S03]  /*3310*/  F2FP.BF16.F32.PACK_AB R138, R27, R138 ;  /* 0x0000008a1b8a723e */ /* 0x000fc600000010ff */
[----:B------:R-:W-:Y:S01]  /*3320*/  FADD.FTZ R35, R131, R44 ;  /* 0x0000002c83237221 */ /* 0x000fe20000010000 */
[----:B------:R-:W-:Y:S01]  /*3330*/  F2FP.BF16.F32.PACK_AB R131, R14, R131 ;  /* 0x000000830e83723e */ /* 0x000fe200000010ff */
[----:B------:R-:W2:Y:S01]  /*3340*/  MUFU.EX2 R134, R134 ;  /* 0x0000008600867308 */ /* 0x000ea20000000800 */
[----:B---3--:R-:W-:Y:S01]  /*3350*/  FADD.FTZ R4, R132, R3 ;  /* 0x0000000384047221 */ /* 0x008fe20000010000 */
[----:B------:R-:W-:-:S04]  /*3360*/  FADD.FTZ R6, R14, R35 ;  /* 0x000000230e067221 */ /* 0x000fc80000010000 */
[----:B------:R-:W-:Y:S01]  /*3370*/  FADD.FTZ R35, R125, R6 ;  /* 0x000000067d237221 */ /* 0x000fe20000010000 */
[C---:B------:R-:W-:Y:S01]  /*3380*/  F2FP.BF16.F32.PACK_AB R125, R38.reuse, R125 ;  /* 0x0000007d267d723e */ /* 0x040fe200000010ff */
        /* <DEDUP_REMOVED lines=8> */
[----:B------:R-:W-:-:S06]  /*3410*/  FADD.FTZ R6, R12, R35 ;  /* 0x000000230c067221 */ /* 0x000fcc0000010000 */
        /* <DEDUP_REMOVED lines=16> */
[----:B------:R-:W-:-:S05]  /*3520*/  F2FP.BF16.F32.PACK_AB R130, R69, R130 ;  /* 0x000000824582723e */ /* 0x000fca00000010ff */
        /* <DEDUP_REMOVED lines=14> */
[----:B------:R-:W-:Y:S01]  /*3610*/  F2FP.BF16.F32.PACK_AB R120, R120, R89 ;  /* 0x000000597878723e */ /* 0x000fe200000010ff */
[----:B------:R-:W-:-:S05]  /*3620*/  IMAD.MOV.U32 R89, RZ, RZ, R119 ;  /* 0x000000ffff597224 */ /* 0x000fca00078e0077 */
[----:B------:R-:W1:Y:S01]  /*3630*/  MUFU.EX2 R40, R40 ;  /* 0x0000002800287308 */ /* 0x000e620000000800 */
[----:B--2---:R-:W-:Y:S01]  /*3640*/  FADD.FTZ R7, R91, R4 ;  /* 0x000000045b077221 */ /* 0x004fe20000010000 */
[----:B---3--:R-:W-:-:S03]  /*3650*/  F2FP.BF16.F32.PACK_AB R122, R42, R91 ;  /* 0x0000005b2a7a723e */ /* 0x008fc600000010ff */
[----:B------:R-:W-:Y:S01]  /*3660*/  FADD.FTZ R4, R42, R7 ;  /* 0x000000072a047221 */ /* 0x000fe20000010000 */
[----:B------:R-:W-:Y:S02]  /*3670*/  IMAD.MOV.U32 R91, RZ, RZ, R119 ;  /* 0x000000ffff5b7224 */ /* 0x000fe400078e0077 */
[C---:B-1----:R-:W-:Y:S01]  /*3680*/  FADD.FTZ R3, R40.reuse, R35 ;  /* 0x0000002328037221 */ /* 0x042fe20000010000 */
[----:B------:R-:W-:Y:S01]  /*3690*/  F2FP.BF16.F32.PACK_AB R123, R40, R123 ;  /* 0x0000007b287b723e */ /* 0x000fe200000010ff */
[----:B------:R-:W-:Y:S06]  /*36a0*/  @!P2 BRA `(.L_x_1568) ;  /* 0x0000002400c4a947 */ /* 0x000fec0003800000 */
        /* <DEDUP_REMOVED lines=19> */
[----:B------:R-:W-:Y:S01]  /*37e0*/  UMOV UR27, UR36 ;  /* 0x00000024001b7c82 */ /* 0x000fe20008000000 */
[----:B------:R-:W-:Y:S01]  /*37f0*/  ULDC UR24, c[0x0][0x2e0] ;  /* 0x0000b80000187ab9 */ /* 0x000fe20000000800 */
[----:B------:R-:W-:Y:S01]  /*3800*/  ULDC UR21, c[0x0][0x288] ;  /* 0x0000a20000157ab9 */ /* 0x000fe20000000800 */
[----:B------:R-:W-:Y:S01]  /*3810*/  ULDC UR25, c[0x0][0x404] ;  /* 0x0001010000197ab9 */ /* 0x000fe20000000800 */
[----:B------:R-:W-:-:S05]  /*3820*/  ULDC.64 UR22, c[0x0][0x3f8] ;  /* 0x0000fe0000167ab9 */ /* 0x000fca0000000a00 */
.L_x_1577:
        /* <DEDUP_REMOVED lines=9> */
.L_x_1570:
[----:B------:R-:W-:Y:S01]  /*38c0*/  ULEA UR6, UR36, UR40, 0x3 ;  /* 0x0000002824067291 */ /* 0x000fe2000f8e183f */
[----:B------:R-:W-:-:S05]  /*38d0*/  IMAD.U32 R0, RZ, RZ, UR37 ;  /* 0x00000025ff007e24 */ /* 0x000fca000f8e00ff */
[----:B------:R-:W-:-:S04]  /*38e0*/  SHF.L.U32 R0, R0, 0x1f, RZ ;  /* 0x0000001f00007819 */ /* 0x000fc800000006ff */
[----:B------:R1:W2:Y:S01]  /*38f0*/  SYNCS.PHASECHK.TRANS64.TRYWAIT P3, [UR6+0x16830], R0 ;  /* 0x01683000ff0075a7 */ /* 0x0002a20008060146 */
[----:B------:R-:W-:Y:S05]  /*3900*/  @!P0 BRA `(.L_x_1571) ;  /* 0x0000000000048947 */ /* 0x000fea0003800000 */
[----:B------:R-:W-:Y:S01]  /*3910*/  BPT.TRAP 0x1 ;  /* 0x000000040000795c */ /* 0x000fe20000300000 */
.L_x_1571:
[----:B--2---:R-:W-:Y:S05]  /*3920*/  @P3 BRA `(.L_x_1569) ;  /* 0x0000000000083947 */ /* 0x004fea0003800000 */
[----:B------:R-:W2:Y:S02]  /*3930*/  SYNCS.PHASECHK.TRANS64.TRYWAIT P3, [UR6+0x16830], R0 ;  /* 0x01683000ff0075a7 */ /* 0x000ea40008060146 */
[----:B--2---:R-:W-:Y:S05]  /*3940*/  @!P3 BRA `(.L_x_1572) ;  /* 0x000000800064b947 */ /* 0x004fea0003800000 */
.L_x_1569:
        /* <DEDUP_REMOVED lines=25> */
.L_x_1574:
[----:B------:R-:W-:Y:S01]  /*3ae0*/  ULEA UR6, UR27, UR40, 0x3 ;  /* 0x000000281b067291 */ /* 0x000fe2000f8e183f */
[----:B------:R-:W-:-:S05]  /*3af0*/  IMAD.U32 R0, RZ, RZ, UR29 ;  /* 0x0000001dff007e24 */ /* 0x000fca000f8e00ff */
[----:B------:R-:W-:-:S04]  /*3b00*/  SHF.L.U32 R0, R0, 0x1f, RZ ;  /* 0x0000001f00007819 */ /* 0x000fc800000006ff */
[----:B------:R1:W2:Y:S01]  /*3b10*/  SYNCS.PHASECHK.TRANS64.TRYWAIT P2, [UR6+0x16850], R0 ;  /* 0x01685000ff0075a7 */ /* 0x0002a20008040146 */
[----:B------:R-:W-:Y:S05]  /*3b20*/  @!P0 BRA `(.L_x_1575) ;  /* 0x0000000000048947 */ /* 0x000fea0003800000 */
[----:B------:R-:W-:Y:S01]  /*3b30*/  BPT.TRAP 0x1 ;  /* 0x000000040000795c */ /* 0x000fe20000300000 */
.L_x_1575:
[----:B--2---:R-:W-:Y:S05]  /*3b40*/  @P2 BRA `(.L_x_1573) ;  /* 0x0000000000082947 */ /* 0x004fea0003800000 */
[----:B------:R-:W2:Y:S02]  /*3b50*/  SYNCS.PHASECHK.TRANS64.TRYWAIT P2, [UR6+0x16850], R0 ;  /* 0x01685000ff0075a7 */ /* 0x000ea40008040146 */
[----:B--2---:R-:W-:Y:S05]  /*3b60*/  @!P2 BRA `(.L_x_1576) ;  /* 0x0000007c00f4a947 */ /* 0x004fea0003800000 */
.L_x_1573:
[----:B------:R-:W-:Y:S01]  /*3b70*/  UIADD3 UR6, UR40, 0x400, URZ ;  /* 0x0000040028067890 */ /* 0x000fe2000fffe03f */
[----:B------:R-:W-:Y:S01]  /*3b80*/  WARPGROUP.ARRIVE ;  /* 0x00000000000079c5 */ /* 0x000fe20000000000 */
[----:B------:R-:W-:Y:S01]  /*3b90*/  UMOV UR7, 0x40000040 ;  /* 0x4000004000077882 */ /* 0x000fe20000000000 */
[----:B------:R-:W-:Y:S02]  /*3ba0*/  UISETP.NE.U32.AND UP0, UPT, UR22, URZ, UPT ;  /* 0x0000003f1600728c */ /* 0x000fe4000bf05070 */
[----:B------:R-:W-:Y:S02]  /*3bb0*/  USHF.R.U32.HI UR6, URZ, 0x4, UR6 ;  /* 0x000000043f067899 */ /* 0x000fe40008011606 */
[----:B------:R-:W-:Y:S02]  /*3bc0*/  UISETP.NE.AND.EX UP0, UPT, UR23, URZ, UPT, UP0 ;  /* 0x0000003f1700728c */ /* 0x000fe4000bf05300 */
[----:B------:R-:W-:Y:S01]  /*3bd0*/  ULOP3.LUT UR6, UR6, 0x3fff, URZ, 0xc0, !UPT ;  /* 0x00003fff06067892 */ /* 0x000fe2000f8ec03f */
[----:B------:R-:W-:-:S03]  /*3be0*/  UMOV UR29, UR37 ;  /* 0x00000025001d7c82 */ /* 0x000fc60008000000 */
[----:B------:R-:W-:-:S07]  /*3bf0*/  ULEA UR10, UR27, UR6, 0xa ;  /* 0x000000061b0a7291 */ /* 0x000fce000f8e503f */
[----:B------:R-:W-:Y:S02]  /*3c00*/  UMOV UR6, UR10 ;  /* 0x0000000a00067c82 */ /* 0x000fe40008000000 */
[----:B------:R-:W-:Y:S01]  /*3c10*/  HGMMA.64x64x16.F32.BF16 R88, R148, gdesc[UR4].tnspB, R88, gsb0 ;  /* 0x40e0000494587df0 */ /* 0x000fe20008001858 */
[----:B------:R-:W-:Y:S01]  /*3c20*/  UMOV UR6, 0xffffff80 ;  /* 0xffffff8000067882 */ /* 0x000fe20000000000 */
[----:B------:R-:W-:Y:S02]  /*3c30*/  USEL UR7, UR25, 0x1, UP0 ;  /* 0x0000000119077887 */ /* 0x000fe40008000000 */
[----:B------:R-:W-:Y:S02]  /*3c40*/  UIMAD UR6, UR28, UR6, 0x1 ;  /* 0x000000011c0674a4 */ /* 0x000fe4000f8e0206 */
[----:B------:R-:W-:Y:S02]  /*3c50*/  UISETP.GT.AND UP0, UPT, UR28, UR26, UPT ;  /* 0x0000001a1c00728c */ /* 0x000fe4000bf04270 */
[----:B------:R-:W-:-:S02]  /*3c60*/  UIADD3 UR6, UR42, UR6, URZ ;  /* 0x000000062a067290 */ /* 0x000fc4000fffe03f */
[----:B------:R-:W-:Y:S02]  /*3c70*/  UIADD3 UR28, UR28, -0x1, URZ ;  /* 0xffffffff1c1c7890 */ /* 0x000fe4000fffe03f */
[----:B------:R-:W-:-:S03]  /*3c80*/  UIMAD UR6, UR7, UR24, UR6 ;  /* 0x00000018070672a4 */ /* 0x000fc6000f8e0206 */
[----:B------:R-:W-:Y:S01]  /*3c90*/  UMOV UR7, 0x40000040 ;  /* 0x4000004000077882 */ /* 0x000fe20000000000 */
[----:B------:R-:W-:-:S06]  /*3ca0*/  UIADD3 UR6, UR6, -UR21, URZ ;  /* 0x8000001506067290 */ /* 0x000fcc000fffe03f */
[----:B-12---:R-:W-:Y:S01]  /*3cb0*/  IMAD.U32 R0, RZ, RZ, UR6 ;  /* 0x00000006ff007e24 */ /* 0x006fe2000f8e00ff */
[----:B------:R-:W-:-:S03]  /*3cc0*/  UIADD3 UR6, UR10, 0x80, URZ ;  /* 0x000000800a067890 */ /* 0x000fc6000fffe03f */
[----:B------:R-:W-:-:S04]  /*3cd0*/  IMAD R5, R17, -0x2, R0 ;  /* 0xfffffffe11057824 */ /* 0x000fc800078e0200 */
[----:B------:R-:W-:-:S05]  /*3ce0*/  IMAD.IADD R8, R18, 0x1, R5 ;  /* 0x0000000112087824 */ /* 0x000fca00078e0205 */
[C---:B------:R-:W-:Y:S02]  /*3cf0*/  ISETP.GT.AND P2, PT, R8.reuse, RZ, PT ;  /* 0x000000ff0800720c */ /* 0x040fe40003f44270 */
[----:B------:R-:W-:Y:S02]  /*3d00*/  ISETP.GT.AND P3, PT, R8, 0x1, PT ;  /* 0x000000010800780c */ /* 0x000fe40003f64270 */
[----:B------:R-:W-:Y:S02]  /*3d10*/  FSEL R9, R24, -INF , P2 ;  /* 0xff80000018097808 */ /* 0x000fe40001000000 */
[----:B------:R-:W-:Y:S02]  /*3d20*/  ISETP.GT.AND P2, PT, R8, 0x8, PT ;  /* 0x000000080800780c */ /* 0x000fe40003f44270 */
[----:B------:R-:W-:Y:S02]  /*3d30*/  FSEL R25, R25, -INF , P3 ;  /* 0xff80000019197808 */ /* 0x000fe40001800000 */
[----:B------:R-:W-:-:S02]  /*3d40*/  FMNMX.FTZ R0, R9, R6, !PT ;  /* 0x0000000609007209 */ /* 0x000fc40007810000 */
[----:B------:R-:W-:Y:S02]  /*3d50*/  ISETP.GT.AND P3, PT, R8, 0x9, PT ;  /* 0x000000090800780c */ /* 0x000fe40003f64270 */
[----:B------:R-:W-:Y:S02]  /*3d60*/  FSEL R11, R28, -INF , P2 ;  /* 0xff8000001c0b7808 */ /* 0x000fe40001000000 */
[----:B------:R-:W-:Y:S02]  /*3d70*/  FMNMX.FTZ R0, R25, R0, !PT ;  /* 0x0000000019007209 */ /* 0x000fe40007810000 */
        /* <DEDUP_REMOVED lines=12> */
[----:B------:R-:W-:Y:S01]  /*3e40*/  ISETP.GT.AND P2, PT, R8, 0x20, PT ;  /* 0x000000200800780c */ /* 0x000fe20003f44270 */
[----:B------:R-:W-:Y:S02]  /*3e50*/  WARPGROUP.DEPBAR.LE gsb0, 0x0 ;  /* 0x00008000000079c5 */ /* 0x000fe40000010000 */
[----:B------:R-:W-:Y:S01]  /*3e60*/  WARPGROUP.ARRIVE ;  /* 0x00000000000079c5 */ /* 0x000fe20000000000 */
[----:B------:R-:W-:-:S02]  /*3e70*/  FSEL R37, R37, -INF , P3 ;  /* 0xff80000025257808 */ /* 0x000fc40001800000 */
[----:B------:R-:W-:Y:S02]  /*3e80*/  FMNMX.FTZ R0, R15, R0, !PT ;  /* 0x000000000f007209 */ /* 0x000fe40007810000 */
[----:B------:R-:W-:Y:S01]  /*3e90*/  ISETP.GT.AND P3, PT, R8, 0x21, PT ;  /* 0x000000210800780c */ /* 0x000fe20003f64270 */
[----:B------:R-:W-:Y:S01]  /*3ea0*/  HGMMA.64x64x16.F32.BF16 R88, R144, gdesc[UR4].tnspB, R88, gsb0 ;  /* 0x40e0000490587df0 */ /* 0x000fe20008001858 */
[----:B------:R-:W-:Y:S01]  /*3eb0*/  UIADD3 UR6, UR10, 0x100, URZ ;  /* 0x000001000a067890 */ /* 0x000fe2000fffe03f */
[----:B------:R-:W-:Y:S01]  /*3ec0*/  FSEL R19, R40, -INF , P2 ;  /* 0xff80000028137808 */ /* 0x000fe20001000000 */
[----:B------:R-:W-:Y:S01]  /*3ed0*/  UMOV UR7, 0x40000040 ;  /* 0x4000004000077882 */ /* 0x000fe20000000000 */
        /* <DEDUP_REMOVED lines=11> */
[----:B------:R-:W-:Y:S02]  /*3f90*/  FMNMX.FTZ R0, R45, R0, !PT ;  /* 0x000000002d007209 */ /* 0x000fe40007810000 */
[----:B------:R-:W-:Y:S02]  /*3fa0*/  FSEL R49, R49, -INF , P3 ;  /* 0xff80000031317808 */ /* 0x000fe40001800000 */
[----:B------:R-:W-:-:S04]  /*3fb0*/  ISETP.GT.AND P3, PT, R8, 0x39, PT ;  /* 0x000000390800780c */ /* 0x000fc80003f64270 */
        /* <DEDUP_REMOVED lines=14> */
[----:B------:R-:W-:Y:S01]  /*40a0*/  FSEL R81, R81, -INF , P3 ;  /* 0xff80000051517808 */ /* 0x000fe20001800000 */
[----:B------:R-:W-:Y:S02]  /*40b0*/  WARPGROUP.DEPBAR.LE gsb0, 0x0 ;  /* 0x00008000000079c5 */ /* 0x000fe40000010000 */
[----:B------:R-:W-:Y:S01]  /*40c0*/  WARPGROUP.ARRIVE ;  /* 0x00000000000079c5 */ /* 0x000fe20000000000 */
[----:B------:R-:W-:Y:S02]  /*40d0*/  FSEL R145, R48, -INF , P2 ;  /* 0xff80000030917808 */ /* 0x000fe40001000000 */
[----:B------:R-:W-:Y:S02]  /*40e0*/  ISETP.GT.AND P2, PT, R8, 0x38, PT ;  /* 0x000000380800780c */ /* 0x000fe40003f44270 */
[----:B------:R-:W-:Y:S01]  /*40f0*/  FMNMX.FTZ R0, R145, R0, !PT ;  /* 0x0000000091007209 */ /* 0x000fe20007810000 */
[----:B------:R-:W-:Y:S01]  /*4100*/  HGMMA.64x64x16.F32.BF16 R88, R140, gdesc[UR4].tnspB, R88, gsb0 ;  /* 0x40e000048c587df0 */ /* 0x000fe20008001858 */
[----:B------:R-:W-:Y:S01]  /*4110*/  FSEL R147, R52, -INF , P2 ;  /* 0xff80000034937808 */ /* 0x000fe20001000000 */
[----:B------:R-:W-:Y:S01]  /*4120*/  UIADD3 UR6, UR10, 0x180, URZ ;  /* 0x000001800a067890 */ /* 0x000fe2000fffe03f */
[----:B------:R-:W-:Y:S01]  /*4130*/  FMNMX.FTZ R0, R49, R0, !PT ;  /* 0x0000000031007209 */ /* 0x000fe20007810000 */
[----:B------:R-:W-:Y:S01]  /*4140*/  UMOV UR7, 0x40000040 ;  /* 0x4000004000077882 */ /* 0x000fe20000000000 */
[----:B------:R-:W-:-:S02]  /*4150*/  ISETP.GT.AND P2, PT, R8, 0x40, PT ;  /* 0x000000400800780c */ /* 0x000fc40003f44270 */
[----:B------:R-:W-:Y:S02]  /*4160*/  FMNMX.FTZ R0, R147, R0, !PT ;  /* 0x0000000093007209 */ /* 0x000fe40007810000 */
[----:B------:R-:W-:Y:S02]  /*4170*/  FSEL R149, R56, -INF , P2 ;  /* 0xff80000038957808 */ /* 0x000fe40001000000 */
[----:B------:R-:W-:Y:S02]  /*4180*/  FMNMX.FTZ R0, R53, R0, !PT ;  /* 0x0000000035007209 */ /* 0x000fe40007810000 */
[----:B------:R-:W-:Y:S02]  /*4190*/  ISETP.GT.AND P2, PT, R8, 0x48, PT ;  /* 0x000000480800780c */ /* 0x000fe40003f44270 */
[----:B------:R-:W-:Y:S02]  /*41a0*/  FMNMX.FTZ R0, R149, R0, !PT ;  /* 0x0000000095007209 */ /* 0x000fe40007810000 */
[----:B------:R-:W-:-:S02]  /*41b0*/  FSEL R151, R60, -INF , P2 ;  /* 0xff8000003c977808 */ /* 0x000fc40001000000 */
[----:B------:R-:W-:Y:S02]  /*41c0*/  FMNMX.FTZ R0, R57, R0, !PT ;  /* 0x0000000039007209 */ /* 0x000fe40007810000 */
[----:B------:R-:W-:Y:S02]  /*41d0*/  ISETP.GT.AND P2, PT, R8, 0x50, PT ;  /* 0x000000500800780c */ /* 0x000fe40003f44270 */
[----:B------:R-:W-:Y:S02]  /*41e0*/  FMNMX.FTZ R0, R151, R0, !PT ;  /* 0x0000000097007209 */ /* 0x000fe40007810000 */
[----:B------:R-:W-:Y:S02]  /*41f0*/  FSEL R153, R64, -INF , P2 ;  /* 0xff80000040997808 */ /* 0x000fe40001000000 */
[----:B------:R-:W-:Y:S02]  /*4200*/  FMNMX.FTZ R0, R61, R0, !PT ;  /* 0x000000003d007209 */ /* 0x000fe40007810000 */
[----:B------:R-:W-:-:S02]  /*4210*/  ISETP.GT.AND P2, PT, R8, 0x58, PT ;  /* 0x000000580800780c */ /* 0x000fc40003f44270 */
[----:B------:R-:W-:Y:S02]  /*4220*/  FMNMX.FTZ R0, R153, R0, !PT ;  /* 0x0000000099007209 */ /* 0x000fe40007810000 */
[----:B------:R-:W-:Y:S02]  /*4230*/  FSEL R155, R68, -INF , P2 ;  /* 0xff800000449b7808 */ /* 0x000fe40001000000 */
[----:B------:R-:W-:Y:S02]  /*4240*/  FMNMX.FTZ R0, R65, R0, !PT ;  /* 0x0000000041007209 */ /* 0x000fe40007810000 */
[C---:B------:R-:W-:Y:S02]  /*4250*/  ISETP.GT.AND P2, PT, R8.reuse, 0x60, PT ;  /* 0x000000600800780c */ /* 0x040fe40003f44270 */
[----:B------:R-:W-:Y:S02]  /*4260*/  FMNMX.FTZ R0, R155, R0, !PT ;  /* 0x000000009b007209 */ /* 0x000fe40007810000 */
[----:B------:R-:W-:-:S02]  /*4270*/  ISETP.GT.AND P3, PT, R8, 0x79, PT ;  /* 0x000000790800780c */ /* 0x000fc40003f64270 */
[----:B------:R-:W-:Y:S02]  /*4280*/  FMNMX.FTZ R0, R69, R0, !PT ;  /* 0x0000000045007209 */ /* 0x000fe40007810000 */
        /* <DEDUP_REMOVED lines=15> */
[C---:B------:R-:W-:Y:S01]  /*4380*/  ISETP.GT.AND P2, PT, R8.reuse, 0x78, PT ;  /* 0x000000780800780c */ /* 0x040fe20003f44270 */
[----:B------:R-:W-:Y:S01]  /*4390*/  VIADD R8, R8, 0x8 ;  /* 0x0000000808087836 */ /* 0x000fe20000000000 */
[----:B------:R-:W-:Y:S02]  /*43a0*/  FMNMX.FTZ R0, R157, R0, !PT ;  /* 0x000000009d007209 */ /* 0x000fe40007810000 */
[----:B------:R-:W-:-:S02]  /*43b0*/  FSEL R84, R84, -INF , P2 ;  /* 0xff80000054547808 */ /* 0x000fc40001000000 */
[----:B------:R-:W-:Y:S02]  /*43c0*/  FMNMX.FTZ R5, R81, R0, !PT ;  /* 0x0000000051057209 */ /* 0x000fe40007810000 */
[----:B------:R-:W-:Y:S02]  /*43d0*/  ISETP.GT.AND P4, PT, R8, RZ, PT ;  /* 0x000000ff0800720c */ /* 0x000fe40003f84270 */
[----:B------:R-:W-:Y:S02]  /*43e0*/  FMNMX.FTZ R0, R84, R5, !PT ;  /* 0x0000000554007209 */ /* 0x000fe40007810000 */
[----:B------:R-:W-:Y:S02]  /*43f0*/  ISETP.GT.AND P3, PT, R8, 0x1, PT ;  /* 0x000000010800780c */ /* 0x000fe40003f64270 */
[----:B------:R-:W-:Y:S02]  /*4400*/  FMNMX.FTZ R12, R85, R0, !PT ;  /* 0x00000000550c7209 */ /* 0x000fe40007810000 */
[----:B------:R-:W1:Y:S01]  /*4410*/  LDC R0, c[0x0][0x988] ;  /* 0x00026200ff007b82 */ /* 0x000e620000000800 */
[----:B------:R-:W-:-:S02]  /*4420*/  FSEL R26, R26, -INF , P4 ;  /* 0xff8000001a1a7808 */ /* 0x000fc40002000000 */
[----:B------:R-:W2:Y:S01]  /*4430*/  SHFL.BFLY PT, R5, R12, 0x2, 0x1f ;  /* 0x0c401f000c057f89 */ /* 0x000ea200000e0000 */
[C---:B------:R-:W-:Y:S02]  /*4440*/  ISETP.GT.AND P4, PT, R8.reuse, 0x8, PT ;  /* 0x000000080800780c */ /* 0x040fe40003f84270 */
[----:B------:R-:W-:Y:S02]  /*4450*/  FSEL R27, R27, -INF , P3 ;  /* 0xff8000001b1b7808 */ /* 0x000fe40001800000 */
[----:B------:R-:W-:-:S04]  /*4460*/  ISETP.GT.AND P3, PT, R8, 0x9, PT ;  /* 0x000000090800780c */ /* 0x000fc80003f64270 */
[----:B------:R-:W-:Y:S02]  /*4470*/  FSEL R31, R31, -INF , P3 ;  /* 0xff8000001f1f7808 */ /* 0x000fe40001800000 */
[----:B------:R-:W-:-:S04]  /*4480*/  ISETP.GT.AND P3, PT, R8, 0x11, PT ;  /* 0x000000110800780c */ /* 0x000fc80003f64270 */
[----:B------:R-:W-:Y:S02]  /*4490*/  FSEL R35, R35, -INF , P3 ;  /* 0xff80000023237808 */ /* 0x000fe40001800000 */
[----:B------:R-:W-:-:S04]  /*44a0*/  ISETP.GT.AND P3, PT, R8, 0x19, PT ;  /* 0x000000190800780c */ /* 0x000fc80003f64270 */
[----:B------:R-:W-:Y:S02]  /*44b0*/  FSEL R39, R39, -INF , P3 ;  /* 0xff80000027277808 */ /* 0x000fe40001800000 */
[----:B------:R-:W-:Y:S02]  /*44c0*/  ISETP.GT.AND P3, PT, R8, 0x21, PT ;  /* 0x000000210800780c */ /* 0x000fe40003f64270 */
[----:B--2---:R-:W-:Y:S02]  /*44d0*/  FMNMX.FTZ R14, R12, R5, !PT ;  /* 0x000000050c0e7209 */ /* 0x004fe40007810000 */
[----:B------:R-:W-:Y:S02]  /*44e0*/  FMNMX.FTZ R12, R26, R7, !PT ;  /* 0x000000071a0c7209 */ /* 0x000fe40007810000 */
[----:B------:R-:W-:Y:S01]  /*44f0*/  FSEL R43, R43, -INF , P3 ;  /* 0xff8000002b2b7808 */ /* 0x000fe20001800000 */
[----:B------:R-:W2:Y:S01]  /*4500*/  SHFL.BFLY PT, R5, R14, 0x1, 0x1f ;  /* 0x0c201f000e057f89 */ /* 0x000ea200000e0000 */
[----:B------:R-:W-:-:S02]  /*4510*/  FMNMX.FTZ R12, R27, R12, !PT ;  /* 0x0000000c1b0c7209 */ /* 0x000fc40007810000 */
[----:B------:R-:W-:-:S04]  /*4520*/  ISETP.GT.AND P3, PT, R8, 0x29, PT ;  /* 0x000000290800780c */ /* 0x000fc80003f64270 */
[----:B------:R-:W-:Y:S02]  /*4530*/  FSEL R47, R47, -INF , P3 ;  /* 0xff8000002f2f7808 */ /* 0x000fe40001800000 */
[----:B------:R-:W-:-:S04]  /*4540*/  ISETP.GT.AND P3, PT, R8, 0x31, PT ;  /* 0x000000310800780c */ /* 0x000fc80003f64270 */
[----:B------:R-:W-:Y:S02]  /*4550*/  FSEL R51, R51, -INF , P3 ;  /* 0xff80000033337808 */ /* 0x000fe40001800000 */
[C---:B------:R-:W-:Y:S01]  /*4560*/  ISETP.GT.AND P3, PT, R8.reuse, 0x39, PT ;  /* 0x000000390800780c */ /* 0x040fe20003f64270 */
[----:B------:R-:W-:Y:S02]  /*4570*/  WARPGROUP.DEPBAR.LE gsb0, 0x0 ;  /* 0x00008000000079c5 */ /* 0x000fe40000010000 */
[----:B------:R-:W-:Y:S01]  /*4580*/  WARPGROUP.ARRIVE ;  /* 0x00000000000079c5 */ /* 0x000fe20000000000 */
[----:B------:R-:W-:Y:S02]  /*4590*/  FSEL R55, R55, -INF , P3 ;  /* 0xff80000037377808 */ /* 0x000fe40001800000 */
[----:B------:R-:W-:-:S03]  /*45a0*/  ISETP.GT.AND P3, PT, R8, 0x41, PT ;  /* 0x000000410800780c */ /* 0x000fc60003f64270 */
[----:B------:R-:W-:Y:S01]  /*45b0*/  HGMMA.64x64x16.F32.BF16 R88, R132, gdesc[UR4].tnspB, R88, gsb0 ;  /* 0x40e0000484587df0 */ /* 0x000fe20008001858 */
[----:B--2---:R-:W-:Y:S01]  /*45c0*/  FMNMX.FTZ R5, R14, R5, !PT ;  /* 0x000000050e057209 */ /* 0x004fe20007810000 */
[----:B------:R-:W-:Y:S01]  /*45d0*/  UIADD3 UR6, UR10, 0x280, URZ ;  /* 0x000002800a067890 */ /* 0x000fe2000fffe03f */
[----:B------:R-:W-:Y:S01]  /*45e0*/  FSEL R59, R59, -INF , P3 ;  /* 0xff8000003b3b7808 */ /* 0x000fe20001800000 */
[----:B------:R-:W-:Y:S01]  /*45f0*/  UMOV UR7, 0x40000040 ;  /* 0x4000004000077882 */ /* 0x000fe20000000000 */
[C---:B------:R-:W-:Y:S01]  /*4600*/  FSETP.NEU.FTZ.AND P2, PT, R5.reuse, -INF , PT ;  /* 0xff8000000500780b */ /* 0x040fe20003f5d000 */
[----:B-1----:R-:W-:Y:S01]  /*4610*/  FMUL.FTZ R10, R5, R0 ;  /* 0x00000000050a7220 */ /* 0x002fe20000410000 */
[----:B------:R-:W-:-:S04]  /*4620*/  ISETP.GT.AND P3, PT, R8, 0x49, PT ;  /* 0x000000490800780c */ /* 0x000fc80003f64270 */
[----:B------:R-:W-:Y:S02]  /*4630*/  FSEL R10, R10, RZ, P2 ;  /* 0x000000ff0a0a7208 */ /* 0x000fe40001000000 */
[----:B------:R-:W-:Y:S02]  /*4640*/  FSEL R63, R63, -INF , P3 ;  /* 0xff8000003f3f7808 */ /* 0x000fe40001800000 */
[----:B------:R-:W-:Y:S01]  /*4650*/  ISETP.GT.AND P3, PT, R8, 0x51, PT ;  /* 0x000000510800780c */ /* 0x000fe20003f64270 */
[-CC-:B------:R-:W-:Y:S01]  /*4660*/  FFMA.FTZ R144, R13, R0.reuse, -R10.reuse ;  /* 0x000000000d907223 */ /* 0x180fe2000001080a */
[----:B------:R-:W-:Y:S01]  /*4670*/  FSEL R13, R30, -INF , P4 ;  /* 0xff8000001e0d7808 */ /* 0x000fe20002000000 */
[-CC-:B------:R-:W-:Y:S01]  /*4680*/  FFMA.FTZ R150, R11, R0.reuse, -R10.reuse ;  /* 0x000000000b967223 */ /* 0x180fe2000001080a */
[----:B------:R-:W-:Y:S01]  /*4690*/  ISETP.GT.AND P4, PT, R8, 0x10, PT ;  /* 0x000000100800780c */ /* 0x000fe20003f84270 */
[--C-:B------:R-:W-:Y:S01]  /*46a0*/  FFMA.FTZ R11, R29, R0, -R10.reuse ;  /* 0x000000001d0b7223 */ /* 0x100fe2000001080a */
[----:B------:R-:W-:Y:S01]  /*46b0*/  FMNMX.FTZ R12, R13, R12, !PT ;  /* 0x0000000c0d0c7209 */ /* 0x000fe20007810000 */
[-CC-:B------:R-:W-:Y:S01]  /*46c0*/  FFMA.FTZ R148, R25, R0.reuse, -R10.reuse ;  /* 0x0000000019947223 */ /* 0x180fe2000001080a */
[----:B------:R-:W-:Y:S01]  /*46d0*/  FSEL R29, R34, -INF , P4 ;  /* 0xff800000221d7808 */ /* 0x000fe20002000000 */
[--C-:B------:R-:W-:Y:S01]  /*46e0*/  FFMA.FTZ R25, R33, R0, -R10.reuse ;  /* 0x0000000021197223 */ /* 0x100fe2000001080a */
[----:B------:R-:W-:Y:S01]  /*46f0*/  FMNMX.FTZ R12, R31, R12, !PT ;  /* 0x0000000c1f0c7209 */ /* 0x000fe20007810000 */
        /* <DEDUP_REMOVED lines=17> */
[C---:B------:R-:W-:Y:S01]  /*4810*/  ISETP.GT.AND P4, PT, R8.reuse, 0x28, PT ;  /* 0x000000280800780c */ /* 0x040fe20003f84270 */
        /* <DEDUP_REMOVED lines=8> */
[-CC-:B------:R-:W-:Y:S01]  /*48a0*/  FFMA.FTZ R61, R65, R0.reuse, -R10.reuse ;  /* 0x00000000413d7223 */ /* 0x180fe2000001080a */
[-CC-:B------:R-:W-:Y:S01]  /*48b0*/  FFMA.FTZ R65, R69, R0.reuse, -R10.reuse ;  /* 0x0000000045417223 */ /* 0x180fe2000001080a */
[-CC-:B------:R-:W-:Y:S01]  /*48c0*/  FFMA.FTZ R69, R73, R0.reuse, -R10.reuse ;  /* 0x0000000049457223 */ /* 0x180fe2000001080a */
[----:B------:R-:W-:Y:S01]  /*48d0*/  FSEL R71, R71, -INF , P3 ;  /* 0xff80000047477808 */ /* 0x000fe20001800000 */
[-CC-:B------:R-:W-:Y:S01]  /*48e0*/  FFMA.FTZ R73, R77, R0.reuse, -R10.reuse ;  /* 0x000000004d497223 */ /* 0x180fe2000001080a */
[C---:B------:R-:W-:Y:S01]  /*48f0*/  ISETP.GT.AND P3, PT, R8.reuse, 0x61, PT ;  /* 0x000000610800780c */ /* 0x040fe20003f64270 */
[-CC-:B------:R-:W-:Y:S01]  /*4900*/  FFMA.FTZ R77, R81, R0.reuse, -R10.reuse ;  /* 0x00000000514d7223 */ /* 0x180fe2000001080a */
[----:B------:R-:W-:Y:S01]  /*4910*/  FSEL R81, R5, RZ, P2 ;  /* 0x000000ff05517208 */ /* 0x000fe20001000000 */
[-C--:B------:R-:W-:Y:S01]  /*4920*/  FFMA.FTZ R30, R85, R0.reuse, -R10 ;  /* 0x00000000551e7223 */ /* 0x080fe2000001080a */
[----:B------:R-:W-:Y:S01]  /*4930*/  FSEL R75, R75, -INF , P3 ;  /* 0xff8000004b4b7808 */ /* 0x000fe20001800000 */
[----:B------:R-:W-:Y:S01]  /*4940*/  MUFU.EX2 R137, R137 ;  /* 0x0000008900897308 */ /* 0x000fe20000000800 */
[C---:B------:R-:W-:Y:S01]  /*4950*/  ISETP.GT.AND P3, PT, R8.reuse, 0x69, PT ;  /* 0x000000690800780c */ /* 0x040fe20003f64270 */
[----:B------:R-:W-:Y:S01]  /*4960*/  FADD.FTZ R85, -R81, R6 ;  /* 0x0000000651557221 */ /* 0x000fe20000010100 */
[-CC-:B------:R-:W-:Y:S01]  /*4970*/  FFMA.FTZ R14, R141, R0.reuse, -R10.reuse ;  /* 0x000000008d0e7223 */ /* 0x180fe2000001080a */
[-CC-:B------:R-:W-:Y:S01]  /*4980*/  FFMA.FTZ R24, R157, R0.reuse, -R10.reuse ;  /* 0x000000009d187223 */ /* 0x180fe2000001080a */
[----:B------:R-:W-:Y:S01]  /*4990*/  FSEL R79, R79, -INF , P3 ;  /* 0xff8000004f4f7808 */ /* 0x000fe20001800000 */
[-C--:B------:R-:W-:Y:S01]  /*49a0*/  FMUL.FTZ R6, R85, R0.reuse ;  /* 0x0000000055067220 */ /* 0x080fe20000410000 */
[----:B------:R-:W-:Y:S01]  /*49b0*/  ISETP.GT.AND P3, PT, R8, 0x71, PT ;  /* 0x000000710800780c */ /* 0x000fe20003f64270 */
[----:B------:R-:W-:Y:S01]  /*49c0*/  MUFU.EX2 R148, R148 ;  /* 0x0000009400947308 */ /* 0x000fe20000000800 */
[----:B------:R-:W-:-:S02]  /*49d0*/  FFMA.FTZ R84, R84, R0, -R10 ;  /* 0x0000000054547223 */ /* 0x000fc4000001080a */
[----:B------:R-:W-:Y:S02]  /*49e0*/  FSEL R83, R83, -INF , P3 ;  /* 0xff80000053537808 */ /* 0x000fe40001800000 */
[----:B------:R-:W-:Y:S01]  /*49f0*/  ISETP.GT.AND P3, PT, R8, 0x79, PT ;  /* 0x000000790800780c */ /* 0x000fe20003f64270 */
[----:B------:R-:W-:Y:S02]  /*4a00*/  WARPGROUP.DEPBAR.LE gsb0, 0x0 ;  /* 0x00008000000079c5 */ /* 0x000fe40000010000 */
[----:B------:R-:W-:Y:S01]  /*4a10*/  WARPGROUP.ARRIVE ;  /* 0x00000000000079c5 */ /* 0x000fe20000000000 */
[----:B------:R-:W-:Y:S01]  /*4a20*/  FSEL R133, R46, -INF , P4 ;  /* 0xff8000002e857808 */ /* 0x000fe20002000000 */
[-CC-:B------:R-:W-:Y:S01]  /*4a30*/  FFMA.FTZ R132, R149, R0.reuse, -R10.reuse ;  /* 0x0000000095847223 */ /* 0x180fe2000001080a */
[----:B------:R-:W-:Y:S01]  /*4a40*/  ISETP.GT.AND P4, PT, R8, 0x30, PT ;  /* 0x000000300800780c */ /* 0x000fe20003f84270 */
[----:B------:R-:W-:Y:S01]  /*4a50*/  FFMA.FTZ R134, R151, R0, -R10 ;  /* 0x0000000097867223 */ /* 0x000fe2000001080a */
[----:B------:R-:W-:Y:S01]  /*4a60*/  FMNMX.FTZ R12, R133, R12, !PT ;  /* 0x0000000c850c7209 */ /* 0x000fe20007810000 */
[----:B------:R-:W-:Y:S01]  /*4a70*/  HGMMA.64x64x16.F32.BF16 R88, R128, gdesc[UR4].tnspB, R88, gsb0 ;  /* 0x40e0000480587df0 */ /* 0x000fe20008001858 */
[----:B------:R-:W-:Y:S01]  /*4a80*/  FSEL R41, R50, -INF , P4 ;  /* 0xff80000032297808 */ /* 0x000fe20002000000 */
[----:B------:R-:W-:Y:S01]  /*4a90*/  UIADD3 UR6, UR10, 0x300, URZ ;  /* 0x000003000a067890 */ /* 0x000fe2000fffe03f */
[----:B------:R-:W-:Y:S01]  /*4aa0*/  FMNMX.FTZ R12, R47, R12, !PT ;  /* 0x0000000c2f0c7209 */ /* 0x000fe20007810000 */
[----:B------:R-:W-:Y:S01]  /*4ab0*/  UMOV UR7, 0x40000040 ;  /* 0x4000004000077882 */ /* 0x000fe20000000000 */
[----:B------:R-:W-:Y:S01]  /*4ac0*/  ISETP.GT.AND P4, PT, R8, 0x38, PT ;  /* 0x000000380800780c */ /* 0x000fe20003f84270 */
[----:B------:R-:W1:Y:S01]  /*4ad0*/  MUFU.EX2 R6, R6 ;  /* 0x0000000600067308 */ /* 0x000e620000000800 */
[----:B------:R-:W-:-:S02]  /*4ae0*/  FMNMX.FTZ R12, R41, R12, !PT ;  /* 0x0000000c290c7209 */ /* 0x000fc40007810000 */
[----:B------:R-:W-:Y:S02]  /*4af0*/  FSEL R135, R54, -INF , P4 ;  /* 0xff80000036877808 */ /* 0x000fe40002000000 */
[----:B------:R-:W-:Y:S02]  /*4b00*/  FMNMX.FTZ R12, R51, R12, !PT ;  /* 0x0000000c330c7209 */ /* 0x000fe40007810000 */
[----:B------:R-:W-:Y:S01]  /*4b10*/  ISETP.GT.AND P4, PT, R8, 0x40, PT ;  /* 0x000000400800780c */ /* 0x000fe20003f84270 */
[----:B------:R-:W2:Y:S01]  /*4b20*/  MUFU.EX2 R150, R150 ;  /* 0x0000009600967308 */ /* 0x000ea20000000800 */
[----:B------:R-:W-:Y:S02]  /*4b30*/  FMNMX.FTZ R12, R135, R12, !PT ;  /* 0x0000000c870c7209 */ /* 0x000fe40007810000 */
[----:B------:R-:W-:Y:S02]  /*4b40*/  FSEL R139, R58, -INF , P4 ;  /* 0xff8000003a8b7808 */ /* 0x000fe40002000000 */
[----:B------:R-:W-:-:S02]  /*4b50*/  FMNMX.FTZ R12, R55, R12, !PT ;  /* 0x0000000c370c7209 */ /* 0x000fc40007810000 */
[----:B------:R-:W-:Y:S01]  /*4b60*/  ISETP.GT.AND P4, PT, R8, 0x48, PT ;  /* 0x000000480800780c */ /* 0x000fe20003f84270 */
[----:B------:R-:W3:Y:S01]  /*4b70*/  MUFU.EX2 R11, R11 ;  /* 0x0000000b000b7308 */ /* 0x000ee20000000800 */
[----:B------:R-:W-:Y:S02]  /*4b80*/  FMNMX.FTZ R12, R139, R12, !PT ;  /* 0x0000000c8b0c7209 */ /* 0x000fe40007810000 */
[----:B------:R-:W-:Y:S02]  /*4b90*/  FSEL R145, R62, -INF , P4 ;  /* 0xff8000003e917808 */ /* 0x000fe40002000000 */
[----:B------:R-:W-:Y:S02]  /*4ba0*/  FMNMX.FTZ R12, R59, R12, !PT ;  /* 0x0000000c3b0c7209 */ /* 0x000fe40007810000 */
[----:B------:R-:W-:Y:S01]  /*4bb0*/  ISETP.GT.AND P4, PT, R8, 0x50, PT ;  /* 0x000000500800780c */ /* 0x000fe20003f84270 */
[----:B------:R-:W4:Y:S01]  /*4bc0*/  MUFU.EX2 R144, R144 ;  /* 0x0000009000907308 */ /* 0x000f220000000800 */
[----:B------:R-:W-:-:S02]  /*4bd0*/  FMNMX.FTZ R12, R145, R12, !PT ;  /* 0x0000000c910c7209 */ /* 0x000fc40007810000 */
[----:B------:R-:W-:Y:S02]  /*4be0*/  FSEL R66, R66, -INF , P4 ;  /* 0xff80000042427808 */ /* 0x000fe40002000000 */
[----:B------:R-:W-:Y:S02]  /*4bf0*/  FMNMX.FTZ R9, R63, R12, !PT ;  /* 0x0000000c3f097209 */ /* 0x000fe40007810000 */
[----:B------:R-:W-:Y:S01]  /*4c00*/  ISETP.GT.AND P4, PT, R8, 0x58, PT ;  /* 0x000000580800780c */ /* 0x000fe20003f84270 */
[----:B------:R-:W5:Y:S01]  /*4c10*/  MUFU.EX2 R25, R25 ;  /* 0x0000001900197308 */ /* 0x000f620000000800 */
[----:B------:R-:W-:Y:S02]  /*4c20*/  FMNMX.FTZ R12, R66, R9, !PT ;  /* 0x00000009420c7209 */ /* 0x000fe40007810000 */
[----:B------:R-:W-:Y:S02]  /*4c30*/  FSEL R147, R70, -INF , P4 ;  /* 0xff80000046937808 */ /* 0x000fe40002000000 */
[----:B------:R-:W-:-:S02]  /*4c40*/  FMNMX.FTZ R12, R67, R12, !PT ;  /* 0x0000000c430c7209 */ /* 0x000fc40007810000 */
[----:B------:R-:W-:Y:S01]  /*4c50*/  ISETP.GT.AND P4, PT, R8, 0x60, PT ;  /* 0x000000600800780c */ /* 0x000fe20003f84270 */
[----:B------:R-:W5:Y:S01]  /*4c60*/  MUFU.EX2 R146, R146 ;  /* 0x0000009200927308 */ /* 0x000f620000000800 */
[----:B------:R-:W-:Y:S02]  /*4c70*/  FMNMX.FTZ R12, R147, R12, !PT ;  /* 0x0000000c930c7209 */ /* 0x000fe40007810000 */
[----:B------:R-:W-:Y:S02]  /*4c80*/  FSEL R74, R74, -INF , P4 ;  /* 0xff8000004a4a7808 */ /* 0x000fe40002000000 */
[----:B------:R-:W-:Y:S02]  /*4c90*/  FMNMX.FTZ R9, R71, R12, !PT ;  /* 0x0000000c47097209 */ /* 0x000fe40007810000 */
[----:B------:R-:W-:Y:S01]  /*4ca0*/  ISETP.GT.AND P4, PT, R8, 0x68, PT ;  /* 0x000000680800780c */ /* 0x000fe20003f84270 */
[----:B------:R-:W5:Y:S01]  /*4cb0*/  MUFU.EX2 R15, R15 ;  /* 0x0000000f000f7308 */ /* 0x000f620000000800 */
        /* <DEDUP_REMOVED lines=10> */
[----:B------:R-:W-:Y:S01]  /*4d60*/  FMNMX.FTZ R12, R82, R9, !PT ;  /* 0x00000009520c7209 */ /* 0x000fe20007810000 */
[--C-:B------:R-:W-:Y:S01]  /*4d70*/  FFMA.FTZ R8, R153, R0, -R10.reuse ;  /* 0x0000000099087223 */ /* 0x100fe2000001080a */
[----:B------:R-:W-:Y:S02]  /*4d80*/  FSEL R151, R86, -INF , P4 ;  /* 0xff80000056977808 */ /* 0x000fe40002000000 */
[----:B------:R-:W-:Y:S02]  /*4d90*/  FMNMX.FTZ R12, R83, R12, !PT ;  /* 0x0000000c530c7209 */ /* 0x000fe40007810000 */
[----:B------:R-:W-:Y:S01]  /*4da0*/  FSEL R87, R87, -INF , P3 ;  /* 0xff80000057577808 */ /* 0x000fe20001800000 */
[----:B------:R-:W-:Y:S02]  /*4db0*/  WARPGROUP.DEPBAR.LE gsb0, 0x0 ;  /* 0x00008000000079c5 */ /* 0x000fe40000010000 */
[----:B------:R-:W-:Y:S01]  /*4dc0*/  WARPGROUP.ARRIVE ;  /* 0x00000000000079c5 */ /* 0x000fe20000000000 */
[----:B------:R-:W-:Y:S01]  /*4dd0*/  FMNMX.FTZ R12, R151, R12, !PT ;  /* 0x0000000c970c7209 */ /* 0x000fe20007810000 */
[----:B------:R-:W5:Y:S03]  /*4de0*/  MUFU.EX2 R142, R142 ;  /* 0x0000008e008e7308 */ /* 0x000f660000000800 */
[----:B------:R-:W-:Y:S01]  /*4df0*/  FMNMX.FTZ R9, R87, R12, !PT ;  /* 0x0000000c57097209 */ /* 0x000fe20007810000 */
[----:B------:R-:W-:Y:S01]  /*4e00*/  HGMMA.64x64x16.F32.BF16 R88, R124, gdesc[UR4].tnspB, R88, gsb0 ;  /* 0x40e000047c587df0 */ /* 0x000fe20008001858 */
[----:B------:R-:W-:Y:S01]  /*4e10*/  UIADD3 UR6, UR10, 0x380, URZ ;  /* 0x000003800a067890 */ /* 0x000fe2000fffe03f */
[--C-:B------:R-:W-:Y:S01]  /*4e20*/  FFMA.FTZ R12, R155, R0, -R10.reuse ;  /* 0x000000009b0c7223 */ /* 0x100fe2000001080a */
[----:B------:R-:W-:Y:S01]  /*4e30*/  UMOV UR7, 0x40000040 ;  /* 0x4000004000077882 */ /* 0x000fe20000000000 */
[----:B------:R-:W1:Y:S01]  /*4e40*/  SHFL.BFLY PT, R20, R9, 0x2, 0x1f ;  /* 0x0c401f0009147f89 */ /* 0x000e6200000e0000 */
[----:B------:R-:W-:Y:S08]  /*4e50*/  MUFU.EX2 R21, R21 ;  /* 0x0000001500157308 */ /* 0x000ff00000000800 */
[----:B------:R-:W-:Y:S08]  /*4e60*/  MUFU.EX2 R136, R136 ;  /* 0x0000008800887308 */ /* 0x000ff00000000800 */
[----:B------:R-:W-:Y:S01]  /*4e70*/  MUFU.EX2 R45, R45 ;  /* 0x0000002d002d7308 */ /* 0x000fe20000000800 */
[----:B-1----:R-:W-:Y:S01]  /*4e80*/  FMNMX.FTZ R28, R9, R20, !PT ;  /* 0x00000014091c7209 */ /* 0x002fe20007810000 */
[----:B------:R-:W-:-:S06]  /*4e90*/  FFMA.FTZ R20, R143, R0, -R10 ;  /* 0x000000008f147223 */ /* 0x000fcc000001080a */
[----:B------:R1:W-:Y:S01]  /*4ea0*/  MUFU.EX2 R81, R30 ;  /* 0x0000001e00517308 */ /* 0x0003e20000000800 */
[----:B------:R-:W2:Y:S07]  /*4eb0*/  SHFL.BFLY PT, R9, R28, 0x1, 0x1f ;  /* 0x0c201f001c097f89 */ /* 0x000eae00000e0000 */
[----:B------:R-:W-:Y:S08]  /*4ec0*/  MUFU.EX2 R138, R138 ;  /* 0x0000008a008a7308 */ /* 0x000ff00000000800 */
[----:B------:R-:W-:Y:S08]  /*4ed0*/  MUFU.EX2 R49, R49 ;  /* 0x0000003100317308 */ /* 0x000ff00000000800 */
[----:B------:R-:W-:Y:S01]  /*4ee0*/  MUFU.EX2 R132, R132 ;  /* 0x0000008400847308 */ /* 0x000fe20000000800 */
[----:B--2---:R-:W-:-:S04]  /*4ef0*/  FMNMX.FTZ R9, R28, R9, !PT ;  /* 0x000000091c097209 */ /* 0x004fc80007810000 */
[C---:B------:R-:W-:Y:S01]  /*4f00*/  FSETP.NEU.FTZ.AND P2, PT, R9.reuse, -INF , PT ;  /* 0xff8000000900780b */ /* 0x040fe20003f5d000 */
[----:B------:R-:W-:Y:S02]  /*4f10*/  FMUL.FTZ R36, R9, R0 ;  /* 0x0000000009247220 */ /* 0x000fe40000410000 */
[----:B------:R-:W-:Y:S03]  /*4f20*/  MUFU.EX2 R53, R53 ;  /* 0x0000003500357308 */ /* 0x000fe60000000800 */
[----:B------:R-:W-:-:S05]  /*4f30*/  FSEL R36, R36, RZ, P2 ;  /* 0x000000ff24247208 */ /* 0x000fca0001000000 */
[----:B------:R-:W-:Y:S01]  /*4f40*/  MUFU.EX2 R134, R134 ;  /* 0x0000008600867308 */ /* 0x000fe20000000800 */
[--C-:B------:R-:W-:Y:S01]  /*4f50*/  FFMA.FTZ R141, R37, R0, -R36.reuse ;  /* 0x00000000258d7223 */ /* 0x100fe20000010824 */
[----:B------:R-:W-:Y:S01]  /*4f60*/  FFMA.FTZ R37, R6, R4, R137 ;  /* 0x0000000406257223 */ /* 0x000fe20000010089 */
[-CC-:B------:R-:W-:Y:S01]  /*4f70*/  FFMA.FTZ R32, R39, R0.reuse, -R36.reuse ;  /* 0x0000000027207223 */ /* 0x180fe20000010824 */
[----:B------:R-:W-:Y:S02]  /*4f80*/  IMAD.U32 R39, RZ, RZ, UR36 ;  /* 0x00000024ff277e24 */ /* 0x000fe4000f8e00ff */
[-CC-:B------:R-:W-:Y:S01]  /*4f90*/  FFMA.FTZ R10, R26, R0.reuse, -R36.reuse ;  /* 0x000000001a0a7223 */ /* 0x180fe20000010824 */
[----:B------:R-:W-:Y:S01]  /*4fa0*/  FADD.FTZ R37, R148, R37 ;  /* 0x0000002594257221 */ /* 0x000fe20000010000 */
[----:B------:R-:W-:Y:S02]  /*4fb0*/  WARPGROUP.DEPBAR.LE gsb0, 0x0 ;  /* 0x00008000000079c5 */ /* 0x000fe40000010000 */
[----:B------:R-:W-:Y:S01]  /*4fc0*/  WARPGROUP.ARRIVE ;  /* 0x00000000000079c5 */ /* 0x000fe20000000000 */
[----:B------:R-:W-:Y:S01]  /*4fd0*/  FADD.FTZ R4, R150, R37 ;  /* 0x0000002596047221 */ /* 0x000fe20000010000 */
[-C--:B------:R-:W-:Y:S01]  /*4fe0*/  FFMA.FTZ R27, R27, R0.reuse, -R36 ;  /* 0x000000001b1b7223 */ /* 0x080fe20000010824 */
[----:B------:R-:W-:Y:S01]  /*4ff0*/  @!P1 LEA R39, R39, UR40, 0x3 ;  /* 0x0000002827279c11 */ /* 0x000fe2000f8e18ff */
[----:B------:R-:W-:Y:S01]  /*5000*/  MUFU.EX2 R10, R10 ;  /* 0x0000000a000a7308 */ /* 0x000fe20000000800 */
[----:B---3--:R-:W-:Y:S01]  /*5010*/  FADD.FTZ R37, R11, R4 ;  /* 0x000000040b257221 */ /* 0x008fe20000010000 */
[----:B------:R-:W-:Y:S01]  /*5020*/  HGMMA.64x64x16.F32.BF16 R88, R120, gdesc[UR4].tnspB, R88, gsb0 ;  /* 0x40e0000478587df0 */ /* 0x000fe20008001858 */
[----:B------:R-:W-:Y:S01]  /*5030*/  FSEL R4, R9, RZ, P2 ;  /* 0x000000ff09047208 */ /* 0x000fe20001000000 */
[-CC-:B------:R-:W-:Y:S01]  /*5040*/  FFMA.FTZ R13, R13, R0.reuse, -R36.reuse ;  /* 0x000000000d0d7223 */ /* 0x180fe20000010824 */
[----:B----4-:R-:W-:Y:S01]  /*5050*/  FADD.FTZ R46, R144, R37 ;  /* 0x00000025902e7221 */ /* 0x010fe20000010000 */
[----:B------:R-:W-:Y:S01]  /*5060*/  ISETP.GE.U32.AND P2, PT, R2, 0x180, PT ;  /* 0x000001800200780c */ /* 0x000fe20003f46070 */
[-C--:B------:R-:W-:Y:S01]  /*5070*/  FFMA.FTZ R26, R31, R0.reuse, -R36 ;  /* 0x000000001f1a7223 */ /* 0x080fe20000010824 */
[----:B------:R-:W-:Y:S01]  /*5080*/  FADD.FTZ R7, -R4, R7 ;  /* 0x0000000704077221 */ /* 0x000fe20000010100 */
[----:B-----5:R-:W-:Y:S01]  /*5090*/  FADD.FTZ R37, R25, R46 ;  /* 0x0000002e19257221 */ /* 0x020fe20000010000 */
[----:B------:R-:W-:Y:S01]  /*50a0*/  VIADD R4, R16, 0x9 ;  /* 0x0000000910047836 */ /* 0x000fe20000000000 */
[----:B------:R-:W-:Y:S01]  /*50b0*/  MUFU.EX2 R27, R27 ;  /* 0x0000001b001b7308 */ /* 0x000fe20000000800 */
[-C--:B------:R-:W-:Y:S01]  /*50c0*/  FMUL.FTZ R7, R7, R0.reuse ;  /* 0x0000000007077220 */ /* 0x080fe20000410000 */
[----:B------:R-:W-:Y:S01]  /*50d0*/  FADD.FTZ R46, R146, R37 ;  /* 0x00000025922e7221 */ /* 0x000fe20000010000 */
[-CC-:B------:R-:W-:Y:S01]  /*50e0*/  FFMA.FTZ R29, R29, R0.reuse, -R36.reuse ;  /* 0x000000001d1d7223 */ /* 0x180fe20000010824 */
[----:B------:R-:W-:Y:S01]  /*50f0*/  SEL R4, R4, 0x9, !P2 ;  /* 0x0000000904047807 */ /* 0x000fe20005000000 */
[-C--:B-1----:R-:W-:Y:S01]  /*5100*/  FFMA.FTZ R30, R35, R0.reuse, -R36 ;  /* 0x00000000231e7223 */ /* 0x082fe20000010824 */
[----:B------:R-:W-:Y:S01]  /*5110*/  FADD.FTZ R37, R15, R46 ;  /* 0x0000002e0f257221 */ /* 0x000fe20000010000 */
[-CC-:B------:R-:W-:Y:S01]  /*5120*/  FFMA.FTZ R31, R33, R0.reuse, -R36.reuse ;  /* 0x00000000211f7223 */ /* 0x180fe20000010824 */
[----:B------:R-:W1:Y:S01]  /*5130*/  MUFU.EX2 R7, R7 ;  /* 0x0000000700077308 */ /* 0x000e620000000800 */
[----:B------:R-:W-:Y:S01]  /*5140*/  FFMA.FTZ R34, R43, R0, -R36 ;  /* 0x000000002b227223 */ /* 0x000fe20000010824 */
[----:B------:R-:W-:Y:S01]  /*5150*/  FADD.FTZ R48, R140, R37 ;  /* 0x000000258c307221 */ /* 0x000fe20000010000 */
[----:B------:R-:W-:-:S02]  /*5160*/  @!P1 VIADD R37, R39, 0x16840 ;  /* 0x0001684027259836 */ /* 0x000fc40000000000 */
[-CC-:B------:R-:W-:Y:S01]  /*5170*/  FFMA.FTZ R143, R133, R0.reuse, -R36.reuse ;  /* 0x00000000858f7223 */ /* 0x180fe20000010824 */
[-C--:B------:R-:W-:Y:S01]  /*5180*/  FFMA.FTZ R38, R47, R0.reuse, -R36 ;  /* 0x000000002f267223 */ /* 0x080fe20000010824 */
[----:B------:R-:W-:Y:S01]  /*5190*/  FADD.FTZ R39, R19, R48 ;  /* 0x0000003013277221 */ /* 0x000fe20000010000 */
[-CC-:B------:R-:W-:Y:S01]  /*51a0*/  FFMA.FTZ R33, R41, R0.reuse, -R36.reuse ;  /* 0x0000000029217223 */ /* 0x180fe20000010824 */
[----:B------:R-:W-:Y:S01]  /*51b0*/  MUFU.EX2 R13, R13 ;  /* 0x0000000d000d7308 */ /* 0x000fe20000000800 */
[----:B------:R-:W-:Y:S01]  /*51c0*/  @!P1 PRMT R37, RZ, 0x654, R37 ;  /* 0x00000654ff259816 */ /* 0x000fe20000000025 */
[----:B------:R-:W-:Y:S01]  /*51d0*/  FADD.FTZ R48, R142, R39 ;  /* 0x000000278e307221 */ /* 0x000fe20000010000 */
[----:B------:R-:W-:Y:S02]  /*51e0*/  IMAD.U32 R39, RZ, RZ, UR27 ;  /* 0x0000001bff277e24 */ /* 0x000fe4000f8e00ff */
[-CC-:B------:R-:W-:Y:S01]  /*51f0*/  FFMA.FTZ R40, R51, R0.reuse, -R36.reuse ;  /* 0x0000000033287223 */ /* 0x180fe20000010824 */
[-CC-:B------:R-:W-:Y:S01]  /*5200*/  FFMA.FTZ R35, R135, R0.reuse, -R36.reuse ;  /* 0x0000000087237223 */ /* 0x180fe20000010824 */
[-CC-:B------:R-:W-:Y:S01]  /*5210*/  FFMA.FTZ R42, R55, R0.reuse, -R36.reuse ;  /* 0x00000000372a7223 */ /* 0x180fe20000010824 */
[-C--:B------:R-:W-:Y:S01]  /*5220*/  FFMA.FTZ R133, R139, R0.reuse, -R36 ;  /* 0x000000008b857223 */ /* 0x080fe20000010824 */
[----:B------:R-:W-:Y:S01]  /*5230*/  MUFU.EX2 R26, R26 ;  /* 0x0000001a001a7308 */ /* 0x000fe20000000800 */
[----:B------:R-:W-:Y:S01]  /*5240*/  @!P1 LEA R39, R39, UR40, 0x3 ;  /* 0x0000002827279c11 */ /* 0x000fe2000f8e18ff */
[----:B-1----:R-:W-:Y:S01]  /*5250*/  FFMA.FTZ R50, R7, R3, R10 ;  /* 0x0000000307327223 */ /* 0x002fe2000001000a */
[-CC-:B------:R-:W-:Y:S01]  /*5260*/  FFMA.FTZ R44, R59, R0.reuse, -R36.reuse ;  /* 0x000000003b2c7223 */ /* 0x180fe20000010824 */
[-CC-:B------:R-:W-:Y:S01]  /*5270*/  FFMA.FTZ R135, R145, R0.reuse, -R36.reuse ;  /* 0x0000000091877223 */ /* 0x180fe20000010824 */
[----:B------:R-:W-:Y:S01]  /*5280*/  FFMA.FTZ R46, R63, R0, -R36 ;  /* 0x000000003f2e7223 */ /* 0x000fe20000010824 */
[----:B------:R-:W-:-:S02]  /*5290*/  @!P1 VIADD R3, R39, 0x16860 ;  /* 0x0001686027039836 */ /* 0x000fc40000000000 */
[----:B------:R-:W-:Y:S01]  /*52a0*/  FADD.FTZ R50, R27, R50 ;  /* 0x000000321b327221 */ /* 0x000fe20000010000 */
[----:B------:R-:W-:Y:S01]  /*52b0*/  MUFU.EX2 R29, R29 ;  /* 0x0000001d001d7308 */ /* 0x000fe20000000800 */
[-CC-:B------:R-:W-:Y:S01]  /*52c0*/  FFMA.FTZ R129, R66, R0.reuse, -R36.reuse ;  /* 0x0000000042817223 */ /* 0x180fe20000010824 */
[-CC-:B------:R-:W-:Y:S01]  /*52d0*/  FFMA.FTZ R131, R147, R0.reuse, -R36.reuse ;  /* 0x0000000093837223 */ /* 0x180fe20000010824 */
[-CC-:B------:R-:W-:Y:S01]  /*52e0*/  FFMA.FTZ R125, R74, R0.reuse, -R36.reuse ;  /* 0x000000004a7d7223 */ /* 0x180fe20000010824 */
[-CC-:B------:R-:W-:Y:S01]  /*52f0*/  FFMA.FTZ R75, R75, R0.reuse, -R36.reuse ;  /* 0x000000004b4b7223 */ /* 0x180fe20000010824 */
[-CC-:B------:R-:W-:Y:S01]  /*5300*/  FFMA.FTZ R127, R149, R0.reuse, -R36.reuse ;  /* 0x00000000957f7223 */ /* 0x180fe20000010824 */
[-CC-:B------:R-:W-:Y:S01]  /*5310*/  FFMA.FTZ R79, R79, R0.reuse, -R36.reuse ;  /* 0x000000004f4f7223 */ /* 0x180fe20000010824 */
[-CC-:B------:R-:W-:Y:S01]  /*5320*/  FFMA.FTZ R82, R82, R0.reuse, -R36.reuse ;  /* 0x0000000052527223 */ /* 0x180fe20000010824 */
[----:B------:R-:W1:Y:S01]  /*5330*/  MUFU.EX2 R30, R30 ;  /* 0x0000001e001e7308 */ /* 0x000e620000000800 */
[-CC-:B------:R-:W-:Y:S01]  /*5340*/  FFMA.FTZ R83, R83, R0.reuse, -R36.reuse ;  /* 0x0000000053537223 */ /* 0x180fe20000010824 */
[-CC-:B------:R-:W-:Y:S01]  /*5350*/  FFMA.FTZ R151, R151, R0.reuse, -R36.reuse ;  /* 0x0000000097977223 */ /* 0x180fe20000010824 */
[----:B------:R-:W-:Y:S01]  /*5360*/  FFMA.FTZ R87, R87, R0, -R36 ;  /* 0x0000000057577223 */ /* 0x000fe20000010824 */
[----:B------:R-:W-:Y:S01]  /*5370*/  F2FP.BF16.F32.PACK_AB R150, R11, R150 ;  /* 0x000000960b96723e */ /* 0x000fe200000010ff */
[----:B------:R-:W-:Y:S01]  /*5380*/  UMOV UR27, UR36 ;  /* 0x00000024001b7c82 */ /* 0x000fe20008000000 */
[----:B------:R-:W-:-:S02]  /*5390*/  PLOP3.LUT P2, PT, PT, PT, UP0, 0x80, 0x0 ;  /* 0x000000000000781c */ /* 0x000fc40003f4f008 */
[----:B------:R-:W2:Y:S01]  /*53a0*/  MUFU.EX2 R31, R31 ;  /* 0x0000001f001f7308 */ /* 0x000ea20000000800 */
[----:B------:R-:W-:Y:S02]  /*53b0*/  F2FP.BF16.F32.PACK_AB R148, R148, R137 ;  /* 0x000000899494723e */ /* 0x000fe400000010ff */
[----:B------:R-:W-:Y:S02]  /*53c0*/  F2FP.BF16.F32.PACK_AB R144, R25, R144 ;  /* 0x000000901990723e */ /* 0x000fe400000010ff */
[----:B------:R-:W-:Y:S02]  /*53d0*/  F2FP.BF16.F32.PACK_AB R146, R15, R146 ;  /* 0x000000920f92723e */ /* 0x000fe400000010ff */
[----:B------:R-:W-:Y:S01]  /*53e0*/  F2FP.BF16.F32.PACK_AB R140, R19, R140 ;  /* 0x0000008c138c723e */ /* 0x000fe200000010ff */
[----:B------:R-:W3:Y:S01]  /*53f0*/  MUFU.EX2 R32, R32 ;  /* 0x0000002000207308 */ /* 0x000ee20000000800 */
[----:B------:R-:W-:Y:S02]  /*5400*/  F2FP.BF16.F32.PACK_AB R142, R21, R142 ;  /* 0x0000008e158e723e */ /* 0x000fe400000010ff */
[----:B------:R-:W-:-:S02]  /*5410*/  F2FP.BF16.F32.PACK_AB R149, R27, R10 ;  /* 0x0000000a1b95723e */ /* 0x000fc400000010ff */
[----:B-1----:R-:W-:-:S03]  /*5420*/  F2FP.BF16.F32.PACK_AB R145, R30, R29 ;  /* 0x0000001d1e91723e */ /* 0x002fc600000010ff */
[----:B------:R-:W1:Y:S01]  /*5430*/  MUFU.EX2 R141, R141 ;  /* 0x0000008d008d7308 */ /* 0x000e620000000800 */
[----:B------:R-:W-:Y:S02]  /*5440*/  WARPGROUP.DEPBAR.LE gsb0, 0x0 ;  /* 0x00008000000079c5 */ /* 0x000fe40000010000 */
[----:B------:R4:W-:Y:S06]  /*5450*/  BAR.ARV R4, 0x100 ;  /* 0x000400040000751d */ /* 0x0009ec0000002000 */
[----:B------:R5:W-:Y:S01]  /*5460*/  @!P1 SYNCS.ARRIVE.TRANS64.RED.A1T0 RZ, [R37+URZ], RZ ;  /* 0x000000ff25ff99a7 */ /* 0x000be2000810043f */
[----:B------:R-:W1:Y:S01]  /*5470*/  MUFU.EX2 R34, R34 ;  /* 0x0000002200227308 */ /* 0x000e620000000800 */
[-C--:B------:R-:W-:Y:S01]  /*5480*/  FMUL.FTZ R88, R88, R6.reuse ;  /* 0x0000000658587220 */ /* 0x080fe20000410000 */
[-C--:B------:R-:W-:Y:S01]  /*5490*/  FMUL.FTZ R89, R89, R6.reuse ;  /* 0x0000000659597220 */ /* 0x080fe20000410000 */
[-C--:B------:R-:W-:Y:S01]  /*54a0*/  FMUL.FTZ R92, R92, R6.reuse ;  /* 0x000000065c5c7220 */ /* 0x080fe20000410000 */
[-C--:B------:R-:W-:Y:S01]  /*54b0*/  FMUL.FTZ R93, R93, R6.reuse ;  /* 0x000000065d5d7220 */ /* 0x080fe20000410000 */
[-C--:B------:R-:W-:Y:S01]  /*54c0*/  FMUL.FTZ R96, R96, R6.reuse ;  /* 0x0000000660607220 */ /* 0x080fe20000410000 */
[----:B------:R-:W-:Y:S01]  /*54d0*/  FMUL.FTZ R97, R97, R6 ;  /* 0x0000000661617220 */ /* 0x000fe20000410000 */
[----:B-----5:R-:W-:Y:S01]  /*54e0*/  FADD.FTZ R37, R21, R48 ;  /* 0x0000003015257221 */ /* 0x020fe20000010000 */
[----:B------:R-:W5:Y:S01]  /*54f0*/  MUFU.EX2 R143, R143 ;  /* 0x0000008f008f7308 */ /* 0x000f620000000800 */
[----:B------:R-:W-:Y:S01]  /*5500*/  FFMA.FTZ R48, R67, R0, -R36 ;  /* 0x0000000043307223 */ /* 0x000fe20000010824 */
[-C--:B------:R-:W-:Y:S01]  /*5510*/  FMUL.FTZ R100, R100, R6.reuse ;  /* 0x0000000664647220 */ /* 0x080fe20000410000 */
[----:B----4-:R-:W-:Y:S01]  /*5520*/  FADD.FTZ R4, R136, R37 ;  /* 0x0000002588047221 */ /* 0x010fe20000010000 */
[-C--:B------:R-:W-:Y:S01]  /*5530*/  FMUL.FTZ R101, R101, R6.reuse ;  /* 0x0000000665657220 */ /* 0x080fe20000410000 */
[-C--:B------:R-:W-:Y:S01]  /*5540*/  FMUL.FTZ R104, R104, R6.reuse ;  /* 0x0000000668687220 */ /* 0x080fe20000410000 */
[-C--:B------:R-:W-:Y:S01]  /*5550*/  FMUL.FTZ R105, R105, R6.reuse ;  /* 0x0000000669697220 */ /* 0x080fe20000410000 */
[----:B------:R-:W-:Y:S01]  /*5560*/  FADD.FTZ R37, R45, R4 ;  /* 0x000000042d257221 */ /* 0x000fe20000010000 */
[----:B------:R-:W-:Y:S01]  /*5570*/  @!P1 PRMT R4, RZ, 0x654, R3 ;  /* 0x00000654ff049816 */ /* 0x000fe20000000003 */
[----:B------:R-:W-:Y:S01]  /*5580*/  FADD.FTZ R3, R13, R50 ;  /* 0x000000320d037221 */ /* 0x000fe20000010000 */
[----:B------:R-:W4:Y:S01]  /*5590*/  MUFU.EX2 R38, R38 ;  /* 0x0000002600267308 */ /* 0x000f220000000800 */
[----:B------:R-:W-:Y:S01]  /*55a0*/  FADD.FTZ R50, R138, R37 ;  /* 0x000000258a327221 */ /* 0x000fe20000010000 */
[----:B------:R2:W-:Y:S01]  /*55b0*/  @!P1 SYNCS.ARRIVE.TRANS64.RED.A1T0 RZ, [R4+URZ], RZ ;  /* 0x000000ff04ff99a7 */ /* 0x0005e2000810043f */
[-C--:B------:R-:W-:Y:S01]  /*55c0*/  FMUL.FTZ R108, R108, R6.reuse ;  /* 0x000000066c6c7220 */ /* 0x080fe20000410000 */
[----:B------:R-:W-:Y:S01]  /*55d0*/  FMUL.FTZ R109, R109, R6 ;  /* 0x000000066d6d7220 */ /* 0x000fe20000410000 */
[----:B------:R-:W-:Y:S01]  /*55e0*/  FADD.FTZ R37, R49, R50 ;  /* 0x0000003231257221 */ /* 0x000fe20000010000 */
[----:B------:R-:W-:Y:S01]  /*55f0*/  FFMA.FTZ R50, R71, R0, -R36 ;  /* 0x0000000047327223 */ /* 0x000fe20000010824 */
[-C--:B------:R-:W-:Y:S01]  /*5600*/  FMUL.FTZ R112, R112, R6.reuse ;  /* 0x0000000670707220 */ /* 0x080fe20000410000 */
[----:B------:R-:W4:Y:S01]  /*5610*/  MUFU.EX2 R33, R33 ;  /* 0x0000002100217308 */ /* 0x000f220000000800 */
[----:B------:R-:W-:Y:S01]  /*5620*/  FADD.FTZ R52, R132, R37 ;  /* 0x0000002584347221 */ /* 0x000fe20000010000 */
[----:B--2---:R-:W-:Y:S01]  /*5630*/  FADD.FTZ R4, R26, R3 ;  /* 0x000000031a047221 */ /* 0x004fe20000010000 */
[-C--:B------:R-:W-:Y:S01]  /*5640*/  FMUL.FTZ R113, R113, R6.reuse ;  /* 0x0000000671717220 */ /* 0x080fe20000410000 */
[-C--:B------:R-:W-:Y:S01]  /*5650*/  FMUL.FTZ R116, R116, R6.reuse ;  /* 0x0000000674747220 */ /* 0x080fe20000410000 */
[----:B------:R-:W-:Y:S01]  /*5660*/  FADD.FTZ R37, R53, R52 ;  /* 0x0000003435257221 */ /* 0x000fe20000010000 */
[----:B------:R-:W-:Y:S01]  /*5670*/  FADD.FTZ R3, R29, R4 ;  /* 0x000000041d037221 */ /* 0x000fe20000010000 */
[----:B------:R-:W-:Y:S01]  /*5680*/  FMUL.FTZ R117, R117, R6 ;  /* 0x0000000675757220 */ /* 0x000fe20000410000 */
[----:B------:R-:W2:Y:S01]  /*5690*/  MUFU.EX2 R40, R40 ;  /* 0x0000002800287308 */ /* 0x000ea20000000800 */
[----:B------:R-:W-:Y:S01]  /*56a0*/  FADD.FTZ R52, R134, R37 ;  /* 0x0000002586347221 */ /* 0x000fe20000010000 */
[----:B------:R-:W-:Y:S01]  /*56b0*/  FADD.FTZ R4, R30, R3 ;  /* 0x000000031e047221 */ /* 0x000fe20000010000 */
[-C--:B------:R-:W-:Y:S01]  /*56c0*/  FMUL.FTZ R90, R90, R7.reuse ;  /* 0x000000075a5a7220 */ /* 0x080fe20000410000 */
[-C--:B------:R-:W-:Y:S01]  /*56d0*/  FMUL.FTZ R91, R91, R7.reuse ;  /* 0x000000075b5b7220 */ /* 0x080fe20000410000 */
[-C--:B------:R-:W-:Y:S01]  /*56e0*/  FMUL.FTZ R94, R94, R7.reuse ;  /* 0x000000075e5e7220 */ /* 0x080fe20000410000 */
[----:B------:R-:W-:Y:S01]  /*56f0*/  FADD.FTZ R3, R31, R4 ;  /* 0x000000041f037221 */ /* 0x000fe20000010000 */
[-C--:B------:R-:W-:Y:S01]  /*5700*/  FMUL.FTZ R95, R95, R7.reuse ;  /* 0x000000075f5f7220 */ /* 0x080fe20000410000 */
[----:B------:R-:W2:Y:S01]  /*5710*/  MUFU.EX2 R35, R35 ;  /* 0x0000002300237308 */ /* 0x000ea20000000800 */
[-C--:B------:R-:W-:Y:S01]  /*5720*/  FMUL.FTZ R98, R98, R7.reuse ;  /* 0x0000000762627220 */ /* 0x080fe20000410000 */
[----:B---3--:R-:W-:Y:S01]  /*5730*/  FADD.FTZ R4, R32, R3 ;  /* 0x0000000320047221 */ /* 0x008fe20000010000 */
[-C--:B------:R-:W-:Y:S01]  /*5740*/  FMUL.FTZ R99, R99, R7.reuse ;  /* 0x0000000763637220 */ /* 0x080fe20000410000 */
[-C--:B------:R-:W-:Y:S01]  /*5750*/  FMUL.FTZ R102, R102, R7.reuse ;  /* 0x0000000766667220 */ /* 0x080fe20000410000 */
[-C--:B------:R-:W-:Y:S01]  /*5760*/  FMUL.FTZ R103, R103, R7.reuse ;  /* 0x0000000767677220 */ /* 0x080fe20000410000 */
[----:B-1----:R-:W-:Y:S01]  /*5770*/  FADD.FTZ R3, R141, R4 ;  /* 0x000000048d037221 */ /* 0x002fe20000010000 */
[-C--:B------:R-:W-:Y:S01]  /*5780*/  FMUL.FTZ R106, R106, R7.reuse ;  /* 0x000000076a6a7220 */ /* 0x080fe20000410000 */
[----:B------:R-:W1:Y:S01]  /*5790*/  MUFU.EX2 R42, R42 ;  /* 0x0000002a002a7308 */ /* 0x000e620000000800 */
[-C--:B------:R-:W-:Y:S01]  /*57a0*/  FMUL.FTZ R107, R107, R7.reuse ;  /* 0x000000076b6b7220 */ /* 0x080fe20000410000 */
[----:B------:R-:W-:Y:S01]  /*57b0*/  FADD.FTZ R4, R34, R3 ;  /* 0x0000000322047221 */ /* 0x000fe20000010000 */
[-C--:B------:R-:W-:Y:S01]  /*57c0*/  FMUL.FTZ R110, R110, R7.reuse ;  /* 0x000000076e6e7220 */ /* 0x080fe20000410000 */
[-C--:B------:R-:W-:Y:S01]  /*57d0*/  FMUL.FTZ R111, R111, R7.reuse ;  /* 0x000000076f6f7220 */ /* 0x080fe20000410000 */
[-C--:B------:R-:W-:Y:S01]  /*57e0*/  FMUL.FTZ R114, R114, R7.reuse ;  /* 0x0000000772727220 */ /* 0x080fe20000410000 */
[----:B-----5:R-:W-:Y:S01]  /*57f0*/  FADD.FTZ R3, R143, R4 ;  /* 0x000000048f037221 */ /* 0x020fe20000010000 */
[-C--:B------:R-:W-:Y:S01]  /*5800*/  FMUL.FTZ R115, R115, R7.reuse ;  /* 0x0000000773737220 */ /* 0x080fe20000410000 */
[----:B------:R-:W3:Y:S01]  /*5810*/  MUFU.EX2 R133, R133 ;  /* 0x0000008500857308 */ /* 0x000ee20000000800 */
[-C--:B------:R-:W-:Y:S01]  /*5820*/  FMUL.FTZ R118, R118, R7.reuse ;  /* 0x0000000776767220 */ /* 0x080fe20000410000 */
[----:B----4-:R-:W-:Y:S01]  /*5830*/  FADD.FTZ R4, R38, R3 ;  /* 0x0000000326047221 */ /* 0x010fe20000010000 */
[----:B------:R-:W-:Y:S01]  /*5840*/  FMUL.FTZ R119, R119, R7 ;  /* 0x0000000777777220 */ /* 0x000fe20000410000 */
[----:B------:R-:W-:Y:S01]  /*5850*/  F2FP.BF16.F32.PACK_AB R136, R45, R136 ;  /* 0x000000882d88723e */ /* 0x000fe200000010ff */
[----:B------:R-:W-:-:S02]  /*5860*/  IMAD.MOV.U32 R6, RZ, RZ, R5 ;  /* 0x000000ffff067224 */ /* 0x000fc400078e0005 */
[----:B------:R-:W-:Y:S01]  /*5870*/  FADD.FTZ R3, R33, R4 ;  /* 0x0000000421037221 */ /* 0x000fe20000010000 */
[----:B------:R-:W-:Y:S01]  /*5880*/  F2FP.BF16.F32.PACK_AB R138, R49, R138 ;  /* 0x0000008a318a723e */ /* 0x000fe200000010ff */
[----:B------:R-:W4:Y:S01]  /*5890*/  MUFU.EX2 R44, R44 ;  /* 0x0000002c002c7308 */ /* 0x000f220000000800 */
[----:B------:R-:W-:Y:S01]  /*58a0*/  F2FP.BF16.F32.PACK_AB R132, R53, R132 ;  /* 0x000000843584723e */ /* 0x000fe200000010ff */
[----:B--2---:R-:W-:Y:S01]  /*58b0*/  FADD.FTZ R4, R40, R3 ;  /* 0x0000000328047221 */ /* 0x004fe20000010000 */
[----:B------:R-:W-:Y:S01]  /*58c0*/  F2FP.BF16.F32.PACK_AB R147, R32, R31 ;  /* 0x0000001f2093723e */ /* 0x000fe200000010ff */
[----:B------:R-:W-:Y:S01]  /*58d0*/  IMAD.MOV.U32 R7, RZ, RZ, R9 ;  /* 0x000000ffff077224 */ /* 0x000fe200078e0009 */
[----:B------:R-:W-:Y:S01]  /*58e0*/  F2FP.BF16.F32.PACK_AB R141, R34, R141 ;  /* 0x0000008d228d723e */ /* 0x000fe200000010ff */
[----:B------:R-:W-:Y:S01]  /*58f0*/  FADD.FTZ R3, R35, R4 ;  /* 0x0000000423037221 */ /* 0x000fe20000010000 */
[----:B------:R-:W-:Y:S01]  /*5900*/  F2FP.BF16.F32.PACK_AB R143, R38, R143 ;  /* 0x0000008f268f723e */ /* 0x000fe200000010ff */
[----:B------:R-:W2:Y:S01]  /*5910*/  MUFU.EX2 R57, R57 ;  /* 0x0000003900397308 */ /* 0x000ea20000000800 */
[----:B------:R-:W-:Y:S01]  /*5920*/  F2FP.BF16.F32.PACK_AB R137, R40, R33 ;  /* 0x000000212889723e */ /* 0x000fe200000010ff */
[C---:B-1----:R-:W-:Y:S01]  /*5930*/  FADD.FTZ R4, R42.reuse, R3 ;  /* 0x000000032a047221 */ /* 0x042fe20000010000 */
[----:B------:R-:W-:-:S03]  /*5940*/  F2FP.BF16.F32.PACK_AB R139, R42, R35 ;  /* 0x000000232a8b723e */ /* 0x000fc600000010ff */
[----:B---3--:R-:W-:Y:S02]  /*5950*/  FADD.FTZ R3, R133, R4 ;  /* 0x0000000485037221 */ /* 0x008fe40000010000 */
[----:B------:R-:W1:Y:S01]  /*5960*/  MUFU.EX2 R135, R135 ;  /* 0x0000008700877308 */ /* 0x000e620000000800 */
[C---:B----4-:R-:W-:Y:S01]  /*5970*/  F2FP.BF16.F32.PACK_AB R133, R44.reuse, R133 ;  /* 0x000000852c85723e */ /* 0x050fe200000010ff */
[----:B------:R-:W-:-:S06]  /*5980*/  FADD.FTZ R4, R44, R3 ;  /* 0x000000032c047221 */ /* 0x000fcc0000010000 */
[----:B------:R-:W3:Y:S01]  /*5990*/  MUFU.EX2 R8, R8 ;  /* 0x0000000800087308 */ /* 0x000ee20000000800 */
[C---:B--2---:R-:W-:Y:S01]  /*59a0*/  FADD.FTZ R37, R57.reuse, R52 ;  /* 0x0000003439257221 */ /* 0x044fe20000010000 */
[----:B------:R-:W-:-:S06]  /*59b0*/  F2FP.BF16.F32.PACK_AB R134, R57, R134 ;  /* 0x000000863986723e */ /* 0x000fcc00000010ff */
[----:B------:R-:W2:Y:S01]  /*59c0*/  MUFU.EX2 R61, R61 ;  /* 0x0000003d003d7308 */ /* 0x000ea20000000800 */
[----:B-1----:R-:W-:-:S07]  /*59d0*/  FADD.FTZ R3, R135, R4 ;  /* 0x0000000487037221 */ /* 0x002fce0000010000 */
[----:B------:R-:W1:Y:S01]  /*59e0*/  MUFU.EX2 R46, R46 ;  /* 0x0000002e002e7308 */ /* 0x000e620000000800 */
[----:B---3--:R-:W-:-:S07]  /*59f0*/  FADD.FTZ R52, R8, R37 ;  /* 0x0000002508347221 */ /* 0x008fce0000010000 */
[----:B------:R-:W3:Y:S01]  /*5a00*/  MUFU.EX2 R129, R129 ;  /* 0x0000008100817308 */ /* 0x000ee20000000800 */
[C---:B--2---:R-:W-:Y:S01]  /*5a10*/  F2FP.BF16.F32.PACK_AB R128, R61.reuse, R8 ;  /* 0x000000083d80723e */ /* 0x044fe200000010ff */
[----:B------:R-:W-:-:S06]  /*5a20*/  FADD.FTZ R37, R61, R52 ;  /* 0x000000343d257221 */ /* 0x000fcc0000010000 */
[----:B------:R-:W2:Y:S01]  /*5a30*/  MUFU.EX2 R48, R48 ;  /* 0x0000003000307308 */ /* 0x000ea20000000800 */
[C---:B-1----:R-:W-:Y:S01]  /*5a40*/  FADD.FTZ R8, R46.reuse, R3 ;  /* 0x000000032e087221 */ /* 0x042fe20000010000 */
[----:B------:R-:W-:-:S06]  /*5a50*/  F2FP.BF16.F32.PACK_AB R135, R46, R135 ;  /* 0x000000872e87723e */ /* 0x000fcc00000010ff */
[----:B------:R-:W1:Y:S01]  /*5a60*/  MUFU.EX2 R12, R12 ;  /* 0x0000000c000c7308 */ /* 0x000e620000000800 */
[----:B---3--:R-:W-:-:S07]  /*5a70*/  FADD.FTZ R3, R129, R8 ;  /* 0x0000000881037221 */ /* 0x008fce0000010000 */
        /* <DEDUP_REMOVED lines=8> */
[C---:B--2---:R-:W-:Y:S01]  /*5b00*/  FADD.FTZ R11, R65.reuse, R52 ;  /* 0x00000034410b7221 */ /* 0x044fe20000010000 */
[----:B------:R-:W-:-:S06]  /*5b10*/  F2FP.BF16.F32.PACK_AB R130, R65, R12 ;  /* 0x0000000c4182723e */ /* 0x000fcc00000010ff */
[----:B------:R-:W2:Y:S01]  /*5b20*/  MUFU.EX2 R125, R125 ;  /* 0x0000007d007d7308 */ /* 0x000ea20000000800 */
[C---:B-1----:R-:W-:Y:S01]  /*5b30*/  FADD.FTZ R8, R50.reuse, R3 ;  /* 0x0000000332087221 */ /* 0x042fe20000010000 */
[----:B------:R-:W-:-:S06]  /*5b40*/  F2FP.BF16.F32.PACK_AB R131, R50, R131 ;  /* 0x000000833283723e */ /* 0x000fcc00000010ff */
[----:B------:R-:W1:Y:S01]  /*5b50*/  MUFU.EX2 R69, R69 ;  /* 0x0000004500457308 */ /* 0x000e620000000800 */
[----:B---3--:R-:W-:-:S07]  /*5b60*/  FADD.FTZ R52, R14, R11 ;  /* 0x0000000b0e347221 */ /* 0x008fce0000010000 */
[----:B------:R-:W3:Y:S01]  /*5b70*/  MUFU.EX2 R36, R75 ;  /* 0x0000004b00247308 */ /* 0x000ee20000000800 */
[----:B--2---:R-:W-:-:S07]  /*5b80*/  FADD.FTZ R3, R125, R8 ;  /* 0x000000087d037221 */ /* 0x004fce0000010000 */
[----:B------:R-:W2:Y:S01]  /*5b90*/  MUFU.EX2 R20, R20 ;  /* 0x0000001400147308 */ /* 0x000ea20000000800 */
[C---:B-1----:R-:W-:Y:S01]  /*5ba0*/  FADD.FTZ R11, R69.reuse, R52 ;  /* 0x00000034450b7221 */ /* 0x042fe20000010000 */
[----:B------:R-:W-:-:S06]  /*5bb0*/  F2FP.BF16.F32.PACK_AB R124, R69, R14 ;  /* 0x0000000e457c723e */ /* 0x000fcc00000010ff */
[----:B------:R-:W1:Y:S01]  /*5bc0*/  MUFU.EX2 R127, R127 ;  /* 0x0000007f007f7308 */ /* 0x000e620000000800 */
[C---:B---3--:R-:W-:Y:S01]  /*5bd0*/  FADD.FTZ R8, R36.reuse, R3 ;  /* 0x0000000324087221 */ /* 0x048fe20000010000 */
[----:B------:R-:W-:-:S06]  /*5be0*/  F2FP.BF16.F32.PACK_AB R125, R36, R125 ;  /* 0x0000007d247d723e */ /* 0x000fcc00000010ff */
[----:B------:R-:W3:Y:S01]  /*5bf0*/  MUFU.EX2 R73, R73 ;  /* 0x0000004900497308 */ /* 0x000ee20000000800 */
[----:B--2---:R-:W-:-:S07]  /*5c00*/  FADD.FTZ R52, R20, R11 ;  /* 0x0000000b14347221 */ /* 0x004fce0000010000 */
[----:B------:R-:W2:Y:S01]  /*5c10*/  MUFU.EX2 R79, R79 ;  /* 0x0000004f004f7308 */ /* 0x000ea20000000800 */
[----:B-1----:R-:W-:-:S07]  /*5c20*/  FADD.FTZ R8, R127, R8 ;  /* 0x000000087f087221 */ /* 0x002fce0000010000 */
[----:B------:R-:W1:Y:S01]  /*5c30*/  MUFU.EX2 R24, R24 ;  /* 0x0000001800187308 */ /* 0x000e620000000800 */
[C---:B---3--:R-:W-:Y:S01]  /*5c40*/  FADD.FTZ R11, R73.reuse, R52 ;  /* 0x00000034490b7221 */ /* 0x048fe20000010000 */
[----:B------:R-:W-:-:S06]  /*5c50*/  F2FP.BF16.F32.PACK_AB R126, R73, R20 ;  /* 0x00000014497e723e */ /* 0x000fcc00000010ff */
        /* <DEDUP_REMOVED lines=10> */
[----:B------:R2:W4:Y:S01]  /*5d00*/  MUFU.EX2 R123, R151 ;  /* 0x00000097007b7308 */ /* 0x0005220000000800 */
[C---:B-1----:R-:W-:Y:S01]  /*5d10*/  FADD.FTZ R8, R83.reuse, R8 ;  /* 0x0000000853087221 */ /* 0x042fe20000010000 */
[----:B------:R-:W-:-:S06]  /*5d20*/  F2FP.BF16.F32.PACK_AB R121, R83, R121 ;  /* 0x000000795379723e */ /* 0x000fcc00000010ff */
[----:B------:R-:W1:Y:S01]  /*5d30*/  MUFU.EX2 R87, R87 ;  /* 0x0000005700577308 */ /* 0x000e620000000800 */
[----:B---3--:R-:W-:Y:S01]  /*5d40*/  FADD.FTZ R4, R28, R11 ;  /* 0x0000000b1c047221 */ /* 0x008fe20000010000 */
[C---:B------:R-:W-:Y:S02]  /*5d50*/  F2FP.BF16.F32.PACK_AB R122, R81.reuse, R28 ;  /* 0x0000001c517a723e */ /* 0x040fe400000010ff */
[----:B--2---:R-:W-:Y:S01]  /*5d60*/  F2FP.BF16.F32.PACK_AB R151, R26, R13 ;  /* 0x0000000d1a97723e */ /* 0x004fe200000010ff */
[----:B------:R-:W-:Y:S01]  /*5d70*/  FADD.FTZ R4, R81, R4 ;  /* 0x0000000451047221 */ /* 0x000fe20000010000 */
[----:B----4-:R-:W-:-:S04]  /*5d80*/  FADD.FTZ R8, R123, R8 ;  /* 0x000000087b087221 */ /* 0x010fc80000010000 */
[C---:B-1----:R-:W-:Y:S01]  /*5d90*/  FADD.FTZ R3, R87.reuse, R8 ;  /* 0x0000000857037221 */ /* 0x042fe20000010000 */
[----:B------:R-:W-:Y:S01]  /*5da0*/  F2FP.BF16.F32.PACK_AB R123, R87, R123 ;  /* 0x0000007b577b723e */ /* 0x000fe200000010ff */
[----:B------:R-:W-:Y:S06]  /*5db0*/  @P2 BRA `(.L_x_1577) ;  /* 0xffffffd8009c2947 */ /* 0x000fec000383ffff */
.L_x_1568:
[----:B------:R-:W-:-:S13]  /*5dc0*/  ISETP.LE.AND P2, PT, RZ, UR28, PT ;  /* 0x0000001cff007c0c */ /* 0x000fda000bf43270 */
[----:B------:R-:W-:Y:S05]  /*5dd0*/  @!P2 BRA `(.L_x_1578) ;  /* 0x0000001c002ca947 */ /* 0x000fea0003800000 */
[----:B------:R-:W-:Y:S01]  /*5de0*/  IMAD.MOV.U32 R6, RZ, RZ, R9 ;  /* 0x000000ffff067224 */ /* 0x000fe200078e0009 */
[----:B------:R-:W-:Y:S01]  /*5df0*/  UMOV UR22, UR37 ;  /* 0x0000002500167c82 */ /* 0x000fe20008000000 */
[----:B------:R-:W-:Y:S01]  /*5e00*/  IMAD.MOV.U32 R7, RZ, RZ, R5 ;  /* 0x000000ffff077224 */ /* 0x000fe200078e0005 */
[----:B------:R-:W-:-:S06]  /*5e10*/  UMOV UR21, UR36 ;  /* 0x0000002400157c82 */ /* 0x000fcc0008000000 */
.L_x_1587:
        /* <DEDUP_REMOVED lines=9> */
.L_x_1580:
[----:B------:R-:W-:Y:S01]  /*5eb0*/  ULEA UR6, UR36, UR40, 0x3 ;  /* 0x0000002824067291 */ /* 0x000fe2000f8e183f */
[----:B------:R-:W-:-:S05]  /*5ec0*/  IMAD.U32 R0, RZ, RZ, UR37 ;  /* 0x00000025ff007e24 */ /* 0x000fca000f8e00ff */
[----:B------:R-:W-:-:S04]  /*5ed0*/  SHF.L.U32 R0, R0, 0x1f, RZ ;  /* 0x0000001f00007819 */ /* 0x000fc800000006ff */
[----:B------:R1:W2:Y:S01]  /*5ee0*/  SYNCS.PHASECHK.TRANS64.TRYWAIT P3, [UR6+0x16830], R0 ;  /* 0x01683000ff0075a7 */ /* 0x0002a20008060146 */
[----:B------:R-:W-:Y:S05]  /*5ef0*/  @!P0 BRA `(.L_x_1581) ;  /* 0x0000000000048947 */ /* 0x000fea0003800000 */
[----:B------:R-:W-:Y:S01]  /*5f00*/  BPT.TRAP 0x1 ;  /* 0x000000040000795c */ /* 0x000fe20000300000 */
.L_x_1581:
[----:B--2---:R-:W-:Y:S05]  /*5f10*/  @P3 BRA `(.L_x_1579) ;  /* 0x0000000000083947 */ /* 0x004fea0003800000 */
[----:B------:R-:W2:Y:S02]  /*5f20*/  SYNCS.PHASECHK.TRANS64.TRYWAIT P3, [UR6+0x16830], R0 ;  /* 0x01683000ff0075a7 */ /* 0x000ea40008060146 */
[----:B--2---:R-:W-:Y:S05]  /*5f30*/  @!P3 BRA `(.L_x_1582) ;  /* 0x0000005c0018b947 */ /* 0x004fea0003800000 */
.L_x_1579:
        /* <DEDUP_REMOVED lines=25> */
.L_x_1584:
[----:B------:R-:W-:Y:S01]  /*60d0*/  ULEA UR6, UR21, UR40, 0x3 ;  /* 0x0000002815067291 */ /* 0x000fe2000f8e183f */
[----:B------:R-:W-:-:S05]  /*60e0*/  IMAD.U32 R0, RZ, RZ, UR22 ;  /* 0x00000016ff007e24 */ /* 0x000fca000f8e00ff */
[----:B------:R-:W-:-:S04]  /*60f0*/  SHF.L.U32 R0, R0, 0x1f, RZ ;  /* 0x0000001f00007819 */ /* 0x000fc800000006ff */
[----:B------:R1:W2:Y:S01]  /*6100*/  SYNCS.PHASECHK.TRANS64.TRYWAIT P2, [UR6+0x16850], R0 ;  /* 0x01685000ff0075a7 */ /* 0x0002a20008040146 */
[----:B------:R-:W-:Y:S05]  /*6110*/  @!P0 BRA `(.L_x_1585) ;  /* 0x0000000000048947 */ /* 0x000fea0003800000 */
[----:B------:R-:W-:Y:S01]  /*6120*/  BPT.TRAP 0x1 ;  /* 0x000000040000795c */ /* 0x000fe20000300000 */
.L_x_1585:
[----:B--2---:R-:W-:Y:S05]  /*6130*/  @P2 BRA `(.L_x_1583) ;  /* 0x0000000000082947 */ /* 0x004fea0003800000 */
[----:B------:R-:W2:Y:S02]  /*6140*/  SYNCS.PHASECHK.TRANS64.TRYWAIT P2, [UR6+0x16850], R0 ;  /* 0x01685000ff0075a7 */ /* 0x000ea40008040146 */
[----:B--2---:R-:W-:Y:S05]  /*6150*/  @!P2 BRA `(.L_x_1586) ;  /* 0x0000005800a8a947 */ /* 0x004fea0003800000 */
.L_x_1583:
[----:B------:R-:W-:Y:S01]  /*6160*/  UIADD3 UR6, UR40, 0x400, URZ ;  /* 0x0000040028067890 */ /* 0x000fe2000fffe03f */
[----:B------:R-:W-:Y:S01]  /*6170*/  WARPGROUP.ARRIVE ;  /* 0x00000000000079c5 */ /* 0x000fe20000000000 */
[----:B------:R-:W-:Y:S01]  /*6180*/  UMOV UR7, 0x40000040 ;  /* 0x4000004000077882 */ /* 0x000fe20000000000 */
[----:B-12---:R-:W-:Y:S01]  /*6190*/  FMNMX.FTZ R0, R24, R7, !PT ;  /* 0x0000000718007209 */ /* 0x006fe20007810000 */
[----:B------:R-:W-:Y:S01]  /*61a0*/  USHF.R.U32.HI UR6, URZ, 0x4, UR6 ;  /* 0x000000043f067899 */ /* 0x000fe20008011606 */
[----:B------:R-:W-:Y:S01]  /*61b0*/  ISETP.GE.U32.AND P2, PT, R2, 0x180, PT ;  /* 0x000001800200780c */ /* 0x000fe20003f46070 */
[----:B------:R-:W-:Y:S01]  /*61c0*/  UMOV UR11, 0x40000040 ;  /* 0x40000040000b7882 */ /* 0x000fe20000000000 */
[----:B------:R-:W-:Y:S01]  /*61d0*/  FMNMX.FTZ R5, R25, R0, !PT ;  /* 0x0000000019057209 */ /* 0x000fe20007810000 */
[----:B------:R-:W-:Y:S01]  /*61e0*/  ULOP3.LUT UR6, UR6, 0x3fff, URZ, 0xc0, !UPT ;  /* 0x00003fff06067892 */ /* 0x000fe2000f8ec03f */
[----:B------:R-:W-:Y:S02]  /*61f0*/  UMOV UR22, UR37 ;  /* 0x0000002500167c82 */ /* 0x000fe40008000000 */
        /* <DEDUP_REMOVED lines=39> */
[----:B------:R-:W-:Y:S02]  /*6470*/  FMNMX.FTZ R8, R85, R0, !PT ;  /* 0x0000000055087209 */ /* 0x000fe40007810000 */
[----:B------:R-:W1:Y:S03]  /*6480*/  LDC R0, c[0x0][0x988] ;  /* 0x00026200ff007b82 */ /* 0x000e660000000800 */
[----:B------:R-:W2:Y:S02]  /*6490*/  SHFL.BFLY PT, R5, R8, 0x2, 0x1f ;  /* 0x0c401f0008057f89 */ /* 0x000ea400000e0000 */
[----:B--2---:R-:W-:Y:S02]  /*64a0*/  FMNMX.FTZ R9, R8, R5, !PT ;  /* 0x0000000508097209 */ /* 0x004fe40007810000 */
[----:B------:R-:W-:-:S03]  /*64b0*/  FMNMX.FTZ R8, R26, R6, !PT ;  /* 0x000000061a087209 */ /* 0x000fc60007810000 */
[----:B------:R-:W2:Y:S01]  /*64c0*/  SHFL.BFLY PT, R10, R9, 0x1, 0x1f ;  /* 0x0c201f00090a7f89 */ /* 0x000ea200000e0000 */
[----:B------:R-:W-:Y:S02]  /*64d0*/  WARPGROUP.DEPBAR.LE gsb0, 0x0 ;  /* 0x00008000000079c5 */ /* 0x000fe40000010000 */
[----:B------:R-:W-:Y:S01]  /*64e0*/  WARPGROUP.ARRIVE ;  /* 0x00000000000079c5 */ /* 0x000fe20000000000 */
[----:B--2---:R-:W-:Y:S02]  /*64f0*/  FMNMX.FTZ R5, R9, R10, !PT ;  /* 0x0000000a09057209 */ /* 0x004fe40007810000 */
[----:B------:R-:W-:-:S03]  /*6500*/  FMNMX.FTZ R9, R27, R8, !PT ;  /* 0x000000081b097209 */ /* 0x000fc60007810000 */
[----:B------:R-:W-:Y:S01]  /*6510*/  HGMMA.64x64x16.F32.BF16 R88, R140, gdesc[UR4].tnspB, R88, gsb0 ;  /* 0x40e000048c587df0 */ /* 0x000fe20008001858 */
[----:B------:R-:W-:Y:S01]  /*6520*/  UIADD3 UR6, UR10, 0x180, URZ ;  /* 0x000001800a067890 */ /* 0x000fe2000fffe03f */
[----:B------:R-:W-:Y:S01]  /*6530*/  FMNMX.FTZ R8, R30, R9, !PT ;  /* 0x000000091e087209 */ /* 0x000fe20007810000 */
[----:B------:R-:W-:Y:S01]  /*6540*/  UMOV UR7, 0x40000040 ;  /* 0x4000004000077882 */ /* 0x000fe20000000000 */
[C---:B-1----:R-:W-:Y:S01]  /*6550*/  FMUL.FTZ R11, R5.reuse, R0 ;  /* 0x00000000050b7220 */ /* 0x042fe20000410000 */
[----:B------:R-:W-:Y:S01]  /*6560*/  FADD.FTZ R7, -R5, R7 ;  /* 0x0000000705077221 */ /* 0x000fe20000010100 */
[----:B------:R-:W-:Y:S02]  /*6570*/  FMNMX.FTZ R9, R31, R8, !PT ;  /* 0x000000081f097209 */ /* 0x000fe40007810000 */
[-CC-:B------:R-:W-:Y:S01]  /*6580*/  FFMA.FTZ R148, R24, R0.reuse, -R11.reuse ;  /* 0x0000000018947223 */ /* 0x180fe2000001080b */
[-CC-:B------:R-:W-:Y:S01]  /*6590*/  FFMA.FTZ R21, R37, R0.reuse, -R11.reuse ;  /* 0x0000000025157223 */ /* 0x180fe2000001080b */
[----:B------:R-:W-:Y:S01]  /*65a0*/  FMNMX.FTZ R8, R34, R9, !PT ;  /* 0x0000000922087209 */ /* 0x000fe20007810000 */
[-CC-:B------:R-:W-:Y:S01]  /*65b0*/  FFMA.FTZ R37, R53, R0.reuse, -R11.reuse ;  /* 0x0000000035257223 */ /* 0x180fe2000001080b */
[-CC-:B------:R-:W-:Y:S01]  /*65c0*/  FFMA.FTZ R53, R69, R0.reuse, -R11.reuse ;  /* 0x0000000045357223 */ /* 0x180fe2000001080b */
[----:B------:R-:W-:Y:S01]  /*65d0*/  FMUL.FTZ R7, R7, R0 ;  /* 0x0000000007077220 */ /* 0x000fe20000410000 */
[----:B------:R-:W-:Y:S01]  /*65e0*/  FMNMX.FTZ R9, R35, R8, !PT ;  /* 0x0000000823097209 */ /* 0x000fe20007810000 */
[-CC-:B------:R-:W-:Y:S01]  /*65f0*/  FFMA.FTZ R13, R25, R0.reuse, -R11.reuse ;  /* 0x00000000190d7223 */ /* 0x180fe2000001080b */
[----:B------:R-:W-:Y:S01]  /*6600*/  MUFU.EX2 R148, R148 ;  /* 0x0000009400947308 */ /* 0x000fe20000000800 */
[-CC-:B------:R-:W-:Y:S01]  /*6610*/  FFMA.FTZ R150, R28, R0.reuse, -R11.reuse ;  /* 0x000000001c967223 */ /* 0x180fe2000001080b */
[----:B------:R-:W-:Y:S01]  /*6620*/  FMNMX.FTZ R8, R38, R9, !PT ;  /* 0x0000000926087209 */ /* 0x000fe20007810000 */
[-CC-:B------:R-:W-:Y:S01]  /*6630*/  FFMA.FTZ R15, R29, R0.reuse, -R11.reuse ;  /* 0x000000001d0f7223 */ /* 0x180fe2000001080b */
[-CC-:B------:R-:W-:Y:S01]  /*6640*/  FFMA.FTZ R144, R32, R0.reuse, -R11.reuse ;  /* 0x0000000020907223 */ /* 0x180fe2000001080b */
[--C-:B------:R-:W-:Y:S01]  /*6650*/  FFMA.FTZ R19, R33, R0, -R11.reuse ;  /* 0x0000000021137223 */ /* 0x100fe2000001080b */
[----:B------:R-:W-:Y:S01]  /*6660*/  FMNMX.FTZ R9, R39, R8, !PT ;  /* 0x0000000827097209 */ /* 0x000fe20007810000 */
[-CC-:B------:R-:W-:Y:S01]  /*6670*/  FFMA.FTZ R146, R36, R0.reuse, -R11.reuse ;  /* 0x0000000024927223 */ /* 0x180fe2000001080b */
[----:B------:R-:W1:Y:S01]  /*6680*/  MUFU.EX2 R7, R7 ;  /* 0x0000000700077308 */ /* 0x000e620000000800 */
[-CC-:B------:R-:W-:Y:S01]  /*6690*/  FFMA.FTZ R25, R41, R0.reuse, -R11.reuse ;  /* 0x0000000029197223 */ /* 0x180fe2000001080b */
[----:B------:R-:W-:Y:S01]  /*66a0*/  FMNMX.FTZ R8, R42, R9, !PT ;  /* 0x000000092a087209 */ /* 0x000fe20007810000 */
[-CC-:B------:R-:W-:Y:S01]  /*66b0*/  FFMA.FTZ R33, R45, R0.reuse, -R11.reuse ;  /* 0x000000002d217223 */ /* 0x180fe2000001080b */
[-CC-:B------:R-:W-:Y:S01]  /*66c0*/  FFMA.FTZ R29, R49, R0.reuse, -R11.reuse ;  /* 0x00000000311d7223 */ /* 0x180fe2000001080b */
[--C-:B------:R-:W-:Y:S01]  /*66d0*/  FFMA.FTZ R49, R57, R0, -R11.reuse ;  /* 0x0000000039317223 */ /* 0x100fe2000001080b */
[----:B------:R-:W-:Y:S01]  /*66e0*/  FMNMX.FTZ R9, R43, R8, !PT ;  /* 0x000000082b097209 */ /* 0x000fe20007810000 */
[-CC-:B------:R-:W-:Y:S01]  /*66f0*/  FFMA.FTZ R41, R61, R0.reuse, -R11.reuse ;  /* 0x000000003d297223 */ /* 0x180fe2000001080b */
[----:B------:R-:W2:Y:S01]  /*6700*/  MUFU.EX2 R13, R13 ;  /* 0x0000000d000d7308 */ /* 0x000ea20000000800 */
[-CC-:B------:R-:W-:Y:S01]  /*6710*/  FFMA.FTZ R45, R65, R0.reuse, -R11.reuse ;  /* 0x00000000412d7223 */ /* 0x180fe2000001080b */
[----:B------:R-:W-:Y:S01]  /*6720*/  FMNMX.FTZ R8, R46, R9, !PT ;  /* 0x000000092e087209 */ /* 0x000fe20007810000 */
[-CC-:B------:R-:W-:Y:S01]  /*6730*/  FFMA.FTZ R10, R68, R0.reuse, -R11.reuse ;  /* 0x00000000440a7223 */ /* 0x180fe2000001080b */
[-CC-:B------:R-:W-:Y:S01]  /*6740*/  FFMA.FTZ R12, R72, R0.reuse, -R11.reuse ;  /* 0x00000000480c7223 */ /* 0x180fe2000001080b */
[--C-:B------:R-:W-:Y:S01]  /*6750*/  FFMA.FTZ R57, R73, R0, -R11.reuse ;  /* 0x0000000049397223 */ /* 0x100fe2000001080b */
[----:B------:R-:W-:Y:S01]  /*6760*/  FMNMX.FTZ R9, R47, R8, !PT ;  /* 0x000000082f097209 */ /* 0x000fe20007810000 */
[--C-:B------:R-:W-:Y:S01]  /*6770*/  FFMA.FTZ R61, R77, R0, -R11.reuse ;  /* 0x000000004d3d7223 */ /* 0x100fe2000001080b */
[----:B------:R-:W3:Y:S01]  /*6780*/  MUFU.EX2 R150, R150 ;  /* 0x0000009600967308 */ /* 0x000ee20000000800 */
[----:B-1----:R-:W-:Y:S01]  /*6790*/  FFMA.FTZ R4, R7, R4, R148 ;  /* 0x0000000407047223 */ /* 0x002fe20000010094 */
[----:B------:R-:W-:Y:S01]  /*67a0*/  FMNMX.FTZ R8, R50, R9, !PT ;  /* 0x0000000932087209 */ /* 0x000fe20007810000 */
[-CC-:B------:R-:W-:Y:S01]  /*67b0*/  FFMA.FTZ R20, R80, R0.reuse, -R11.reuse ;  /* 0x0000000050147223 */ /* 0x180fe2000001080b */
[-CC-:B------:R-:W-:Y:S01]  /*67c0*/  FFMA.FTZ R65, R81, R0.reuse, -R11.reuse ;  /* 0x0000000051417223 */ /* 0x180fe2000001080b */
[----:B------:R-:W-:Y:S01]  /*67d0*/  FFMA.FTZ R84, R84, R0, -R11 ;  /* 0x0000000054547223 */ /* 0x000fe2000001080b */
[----:B------:R-:W-:-:S02]  /*67e0*/  FMNMX.FTZ R9, R51, R8, !PT ;  /* 0x0000000833097209 */ /* 0x000fc40007810000 */
[----:B------:R-:W-:Y:S01]  /*67f0*/  MUFU.EX2 R15, R15 ;  /* 0x0000000f000f7308 */ /* 0x000fe20000000800 */
[----:B--2---:R-:W-:Y:S02]  /*6800*/  F2FP.BF16.F32.PACK_AB R148, R13, R148 ;  /* 0x000000940d94723e */ /* 0x004fe400000010ff */
        /* <DEDUP_REMOVED lines=9> */
[----:B------:R-:W-:Y:S01]  /*68a0*/  FMNMX.FTZ R8, R66, R9, !PT ;  /* 0x0000000942087209 */ /* 0x000fe20007810000 */
[----:B------:R-:W-:Y:S02]  /*68b0*/  WARPGROUP.DEPBAR.LE gsb0, 0x0 ;  /* 0x00008000000079c5 */ /* 0x000fe40000010000 */
[----:B------:R-:W-:Y:S01]  /*68c0*/  WARPGROUP.ARRIVE ;  /* 0x00000000000079c5 */ /* 0x000fe20000000000 */
[----:B------:R-:W-:Y:S01]  /*68d0*/  FMNMX.FTZ R9, R67, R8, !PT ;  /* 0x0000000843097209 */ /* 0x000fe20007810000 */
[-CC-:B------:R-:W-:Y:S01]  /*68e0*/  FFMA.FTZ R142, R44, R0.reuse, -R11.reuse ;  /* 0x000000002c8e7223 */ /* 0x180fe2000001080b */
[----:B------:R-:W-:Y:S01]  /*68f0*/  FFMA.FTZ R140, R40, R0, -R11 ;  /* 0x00000000288c7223 */ /* 0x000fe2000001080b */
[----:B------:R-:W-:Y:S01]  /*6900*/  MUFU.EX2 R21, R21 ;  /* 0x0000001500157308 */ /* 0x000fe20000000800 */
[----:B------:R-:W-:Y:S01]  /*6910*/  FMNMX.FTZ R8, R70, R9, !PT ;  /* 0x0000000946087209 */ /* 0x000fe20007810000 */
[----:B------:R-:W-:Y:S01]  /*6920*/  HGMMA.64x64x16.F32.BF16 R88, R136, gdesc[UR4].tnspB, R88, gsb0 ;  /* 0x40e0000488587df0 */ /* 0x000fe20008001858 */
[----:B------:R-:W-:Y:S01]  /*6930*/  UIADD3 UR6, UR10, 0x200, URZ ;  /* 0x000002000a067890 */ /* 0x000fe2000fffe03f */
[----:B------:R-:W-:Y:S01]  /*6940*/  UMOV UR7, 0x40000040 ;  /* 0x4000004000077882 */ /* 0x000fe20000000000 */
        /* <DEDUP_REMOVED lines=12> */
[----:B------:R-:W-:Y:S01]  /*6a10*/  FMNMX.FTZ R9, R87, R8, !PT ;  /* 0x0000000857097209 */ /* 0x000fe20007810000 */
[--C-:B------:R-:W-:Y:S02]  /*6a20*/  FFMA.FTZ R8, R64, R0, -R11.reuse ;  /* 0x0000000040087223 */ /* 0x100fe4000001080b */
[----:B------:R-:W-:Y:S02]  /*6a30*/  MUFU.EX2 R29, R29 ;  /* 0x0000001d001d7308 */ /* 0x000fe40000000800 */
[----:B------:R-:W1:Y:S06]  /*6a40*/  SHFL.BFLY PT, R14, R9, 0x2, 0x1f ;  /* 0x0c401f00090e7f89 */ /* 0x000e6c00000e0000 */
[----:B------:R-:W-:Y:S08]  /*6a50*/  MUFU.EX2 R37, R37 ;  /* 0x0000002500257308 */ /* 0x000ff00000000800 */
[----:B------:R-:W-:Y:S08]  /*6a60*/  MUFU.EX2 R49, R49 ;  /* 0x0000003100317308 */ /* 0x000ff00000000800 */
[----:B------:R-:W-:Y:S01]  /*6a70*/  MUFU.EX2 R41, R41 ;  /* 0x0000002900297308 */ /* 0x000fe20000000800 */
[----:B-1----:R-:W-:Y:S01]  /*6a80*/  FMNMX.FTZ R24, R9, R14, !PT ;  /* 0x0000000e09187209 */ /* 0x002fe20007810000 */
[----:B------:R-:W-:-:S04]  /*6a90*/  FFMA.FTZ R14, R76, R0, -R11 ;  /* 0x000000004c0e7223 */ /* 0x000fc8000001080b */
[----:B------:R-:W1:Y:S02]  /*6aa0*/  SHFL.BFLY PT, R9, R24, 0x1, 0x1f ;  /* 0x0c201f0018097f89 */ /* 0x000e6400000e0000 */
[----:B------:R-:W-:Y:S01]  /*6ab0*/  MUFU.EX2 R8, R8 ;  /* 0x0000000800087308 */ /* 0x000fe20000000800 */
[----:B------:R-:W-:Y:S02]  /*6ac0*/  WARPGROUP.DEPBAR.LE gsb0, 0x0 ;  /* 0x00008000000079c5 */ /* 0x000fe40000010000 */
[----:B------:R-:W-:Y:S01]  /*6ad0*/  WARPGROUP.ARRIVE ;  /* 0x00000000000079c5 */ /* 0x000fe20000000000 */
[-CC-:B------:R-:W-:Y:S01]  /*6ae0*/  FFMA.FTZ R136, R48, R0.reuse, -R11.reuse ;  /* 0x0000000030887223 */ /* 0x180fe2000001080b */
[----:B------:R-:W-:-:S03]  /*6af0*/  FFMA.FTZ R138, R52, R0, -R11 ;  /* 0x00000000348a7223 */ /* 0x000fc6000001080b */
[----:B------:R-:W-:Y:S01]  /*6b00*/  MUFU.EX2 R45, R45 ;  /* 0x0000002d002d7308 */ /* 0x000fe20000000800 */
[----:B------:R-:W-:Y:S01]  /*6b10*/  HGMMA.64x64x16.F32.BF16 R88, R132, gdesc[UR4].tnspB, R88, gsb0 ;  /* 0x40e0000484587df0 */ /* 0x000fe20008001858 */
[----:B------:R-:W-:Y:S01]  /*6b20*/  UIADD3 UR6, UR10, 0x280, URZ ;  /* 0x000002800a067890 */ /* 0x000fe2000fffe03f */
[----:B------:R-:W-:-:S05]  /*6b30*/  UMOV UR7, 0x40000040 ;  /* 0x4000004000077882 */ /* 0x000fca0000000000 */
[----:B------:R-:W-:Y:S01]  /*6b40*/  MUFU.EX2 R136, R136 ;  /* 0x0000008800887308 */ /* 0x000fe20000000800 */
[----:B-1----:R-:W-:-:S05]  /*6b50*/  FMNMX.FTZ R9, R24, R9, !PT ;  /* 0x0000000918097209 */ /* 0x002fca0007810000 */
[----:B------:R-:W-:Y:S02]  /*6b60*/  FADD.FTZ R69, -R9, R6 ;  /* 0x0000000609457221 */ /* 0x000fe40000010100 */
[----:B------:R-:W-:Y:S02]  /*6b70*/  MUFU.EX2 R138, R138 ;  /* 0x0000008a008a7308 */ /* 0x000fe40000000800 */
[-C--:B------:R-:W-:Y:S01]  /*6b80*/  FMUL.FTZ R6, R69, R0.reuse ;  /* 0x0000000045067220 */ /* 0x080fe20000410000 */
[----:B------:R-:W-:-:S04]  /*6b90*/  FMUL.FTZ R69, R9, R0 ;  /* 0x0000000009457220 */ /* 0x000fc80000410000 */
[-CC-:B------:R-:W-:Y:S01]  /*6ba0*/  FFMA.FTZ R149, R26, R0.reuse, -R69.reuse ;  /* 0x000000001a957223 */ /* 0x180fe20000010845 */
[-CC-:B------:R-:W-:Y:S01]  /*6bb0*/  FFMA.FTZ R26, R27, R0.reuse, -R69.reuse ;  /* 0x000000001b1a7223 */ /* 0x180fe20000010845 */
[----:B------:R-:W-:Y:S01]  /*6bc0*/  MUFU.EX2 R6, R6 ;  /* 0x0000000600067308 */ /* 0x000fe20000000800 */
[-CC-:B------:R-:W-:Y:S01]  /*6bd0*/  FFMA.FTZ R151, R30, R0.reuse, -R69.reuse ;  /* 0x000000001e977223 */ /* 0x180fe20000010845 */
[-CC-:B------:R-:W-:Y:S01]  /*6be0*/  FFMA.FTZ R28, R31, R0.reuse, -R69.reuse ;  /* 0x000000001f1c7223 */ /* 0x180fe20000010845 */
[----:B------:R-:W-:Y:S02]  /*6bf0*/  IMAD.U32 R31, RZ, RZ, UR36 ;  /* 0x00000024ff1f7e24 */ /* 0x000fe4000f8e00ff */
[-CC-:B------:R-:W-:Y:S01]  /*6c00*/  FFMA.FTZ R145, R34, R0.reuse, -R69.reuse ;  /* 0x0000000022917223 */ /* 0x180fe20000010845 */
[-CC-:B------:R-:W-:Y:S01]  /*6c10*/  FFMA.FTZ R30, R35, R0.reuse, -R69.reuse ;  /* 0x00000000231e7223 */ /* 0x180fe20000010845 */
[----:B------:R-:W-:Y:S02]  /*6c20*/  VIADD R27, R16, 0x9 ;  /* 0x00000009101b7836 */ /* 0x000fe40000000000 */
[-CC-:B------:R-:W-:Y:S01]  /*6c30*/  FFMA.FTZ R147, R38, R0.reuse, -R69.reuse ;  /* 0x0000000026937223 */ /* 0x180fe20000010845 */
[----:B------:R-:W1:Y:S01]  /*6c40*/  MUFU.EX2 R149, R149 ;  /* 0x0000009500957308 */ /* 0x000e620000000800 */
[----:B------:R-:W-:Y:S01]  /*6c50*/  @!P1 LEA R31, R31, UR40, 0x3 ;  /* 0x000000281f1f9c11 */ /* 0x000fe2000f8e18ff */
[-CC-:B------:R-:W-:Y:S01]  /*6c60*/  FFMA.FTZ R32, R39, R0.reuse, -R69.reuse ;  /* 0x0000000027207223 */ /* 0x180fe20000010845 */
[-CC-:B------:R-:W-:Y:S01]  /*6c70*/  FFMA.FTZ R143, R46, R0.reuse, -R69.reuse ;  /* 0x000000002e8f7223 */ /* 0x180fe20000010845 */
[-CC-:B------:R-:W-:Y:S01]  /*6c80*/  FFMA.FTZ R141, R42, R0.reuse, -R69.reuse ;  /* 0x000000002a8d7223 */ /* 0x180fe20000010845 */
[-CC-:B------:R-:W-:Y:S01]  /*6c90*/  FFMA.FTZ R34, R43, R0.reuse, -R69.reuse ;  /* 0x000000002b227223 */ /* 0x180fe20000010845 */
[----:B------:R-:W-:Y:S01]  /*6ca0*/  @!P1 VIADD R35, R31, 0x16840 ;  /* 0x000168401f239836 */ /* 0x000fe20000000000 */
[----:B------:R-:W-:Y:S01]  /*6cb0*/  SEL R31, R27, 0x9, !P2 ;  /* 0x000000091b1f7807 */ /* 0x000fe20005000000 */
[----:B------:R-:W2:Y:S01]  /*6cc0*/  MUFU.EX2 R26, R26 ;  /* 0x0000001a001a7308 */ /* 0x000ea20000000800 */
[----:B------:R-:W-:Y:S01]  /*6cd0*/  FADD.FTZ R27, R13, R4 ;  /* 0x000000040d1b7221 */ /* 0x000fe20000010000 */
[-CC-:B------:R-:W-:Y:S01]  /*6ce0*/  FFMA.FTZ R36, R47, R0.reuse, -R69.reuse ;  /* 0x000000002f247223 */ /* 0x180fe20000010845 */
[-CC-:B------:R-:W-:Y:S01]  /*6cf0*/  FFMA.FTZ R137, R50, R0.reuse, -R69.reuse ;  /* 0x0000000032897223 */ /* 0x180fe20000010845 */
[-C--:B------:R-:W-:Y:S01]  /*6d00*/  FFMA.FTZ R38, R51, R0.reuse, -R69 ;  /* 0x0000000033267223 */ /* 0x080fe20000010845 */
[----:B---3--:R-:W-:Y:S01]  /*6d10*/  FADD.FTZ R46, R150, R27 ;  /* 0x0000001b962e7221 */ /* 0x008fe20000010000 */
[-CC-:B------:R-:W-:Y:S01]  /*6d20*/  FFMA.FTZ R139, R54, R0.reuse, -R69.reuse ;  /* 0x00000000368b7223 */ /* 0x180fe20000010845 */
[-C--:B------:R-:W-:Y:S01]  /*6d30*/  FFMA.FTZ R40, R55, R0.reuse, -R69 ;  /* 0x0000000037287223 */ /* 0x080fe20000010845 */
[----:B------:R-:W3:Y:S01]  /*6d40*/  MUFU.EX2 R151, R151 ;  /* 0x0000009700977308 */ /* 0x000ee20000000800 */
[----:B-1----:R-:W-:Y:S01]  /*6d50*/  FFMA.FTZ R3, R6, R3, R149 ;  /* 0x0000000306037223 */ /* 0x002fe20000010095 */
[----:B------:R-:W-:Y:S01]  /*6d60*/  FADD.FTZ R27, R15, R46 ;  /* 0x0000002e0f1b7221 */ /* 0x000fe20000010000 */
[-CC-:B------:R-:W-:Y:S01]  /*6d70*/  FFMA.FTZ R42, R59, R0.reuse, -R69.reuse ;  /* 0x000000003b2a7223 */ /* 0x180fe20000010845 */
[-CC-:B------:R-:W-:Y:S01]  /*6d80*/  FFMA.FTZ R4, R63, R0.reuse, -R69.reuse ;  /* 0x000000003f047223 */ /* 0x180fe20000010845 */
[-C--:B------:R-:W-:Y:S01]  /*6d90*/  FFMA.FTZ R75, R75, R0.reuse, -R69 ;  /* 0x000000004b4b7223 */ /* 0x080fe20000010845 */
[----:B------:R-:W-:Y:S01]  /*6da0*/  FADD.FTZ R46, R144, R27 ;  /* 0x0000001b902e7221 */ /* 0x000fe20000010000 */
[-C--:B------:R-:W-:Y:S01]  /*6db0*/  FFMA.FTZ R78, R78, R0.reuse, -R69 ;  /* 0x000000004e4e7223 */ /* 0x080fe20000010845 */
[----:B------:R-:W1:Y:S01]  /*6dc0*/  MUFU.EX2 R28, R28 ;  /* 0x0000001c001c7308 */ /* 0x000e620000000800 */
[C---:B--2---:R-:W-:Y:S01]  /*6dd0*/  FADD.FTZ R44, R26.reuse, R3 ;  /* 0x000000031a2c7221 */ /* 0x044fe20000010000 */
[----:B------:R-:W-:Y:S01]  /*6de0*/  FADD.FTZ R27, R19, R46 ;  /* 0x0000002e131b7221 */ /* 0x000fe20000010000 */
[----:B------:R-:W-:Y:S01]  /*6df0*/  F2FP.BF16.F32.PACK_AB R149, R26, R149 ;  /* 0x000000951a95723e */ /* 0x000fe200000010ff */
[-CC-:B------:R-:W-:Y:S01]  /*6e00*/  FFMA.FTZ R46, R71, R0.reuse, -R69.reuse ;  /* 0x00000000472e7223 */ /* 0x180fe20000010845 */
[-C--:B------:R-:W-:Y:S01]  /*6e10*/  FFMA.FTZ R79, R79, R0.reuse, -R69 ;  /* 0x000000004f4f7223 */ /* 0x080fe20000010845 */
[----:B------:R-:W-:Y:S01]  /*6e20*/  FADD.FTZ R50, R146, R27 ;  /* 0x0000001b92327221 */ /* 0x000fe20000010000 */
[-CC-:B------:R-:W-:Y:S01]  /*6e30*/  FFMA.FTZ R82, R82, R0.reuse, -R69.reuse ;  /* 0x0000000052527223 */ /* 0x180fe20000010845 */
[----:B------:R-:W2:Y:S01]  /*6e40*/  MUFU.EX2 R145, R145 ;  /* 0x0000009100917308 */ /* 0x000ea20000000800 */
[----:B---3--:R-:W-:Y:S01]  /*6e50*/  FADD.FTZ R3, R151, R44 ;  /* 0x0000002c97037221 */ /* 0x008fe20000010000 */
[----:B------:R-:W-:Y:S01]  /*6e60*/  FADD.FTZ R27, R21, R50 ;  /* 0x00000032151b7221 */ /* 0x000fe20000010000 */
[-C--:B------:R-:W-:Y:S01]  /*6e70*/  FFMA.FTZ R83, R83, R0.reuse, -R69 ;  /* 0x0000000053537223 */ /* 0x080fe20000010845 */
[----:B------:R-:W-:Y:S01]  /*6e80*/  @!P1 PRMT R35, RZ, 0x654, R35 ;  /* 0x00000654ff239816 */ /* 0x000fe20000000023 */
[----:B------:R-:W-:Y:S01]  /*6e90*/  FFMA.FTZ R86, R86, R0, -R69 ;  /* 0x0000000056567223 */ /* 0x000fe20000010845 */
[----:B------:R-:W-:Y:S01]  /*6ea0*/  FADD.FTZ R50, R140, R27 ;  /* 0x0000001b8c327221 */ /* 0x000fe20000010000 */
[----:B------:R-:W-:Y:S01]  /*6eb0*/  ISETP.LT.AND P2, PT, RZ, UR28, PT ;  /* 0x0000001cff007c0c */ /* 0x000fe2000bf41270 */
[----:B------:R-:W3:Y:S01]  /*6ec0*/  MUFU.EX2 R30, R30 ;  /* 0x0000001e001e7308 */ /* 0x000ee20000000800 */
[C---:B-1----:R-:W-:Y:S01]  /*6ed0*/  FADD.FTZ R44, R28.reuse, R3 ;  /* 0x000000031c2c7221 */ /* 0x042fe20000010000 */
[----:B------:R-:W-:Y:S01]  /*6ee0*/  FADD.FTZ R27, R25, R50 ;  /* 0x00000032191b7221 */ /* 0x000fe20000010000 */
[----:B------:R-:W-:-:S02]  /*6ef0*/  F2FP.BF16.F32.PACK_AB R151, R28, R151 ;  /* 0x000000971c97723e */ /* 0x000fc400000010ff */
[----:B------:R-:W-:Y:S01]  /*6f00*/  F2FP.BF16.F32.PACK_AB R150, R15, R150 ;  /* 0x000000960f96723e */ /* 0x000fe200000010ff */
[----:B------:R-:W-:Y:S02]  /*6f10*/  WARPGROUP.DEPBAR.LE gsb0, 0x0 ;  /* 0x00008000000079c5 */ /* 0x000fe40000010000 */
[----:B------:R-:W-:Y:S01]  /*6f20*/  WARPGROUP.ARRIVE ;  /* 0x00000000000079c5 */ /* 0x000fe20000000000 */
[----:B------:R-:W1:Y:S01]  /*6f30*/  MUFU.EX2 R147, R147 ;  /* 0x0000009300937308 */ /* 0x000e620000000800 */
[----:B--2---:R-:W-:Y:S01]  /*6f40*/  FADD.FTZ R3, R145, R44 ;  /* 0x0000002c91037221 */ /* 0x004fe20000010000 */
[----:B------:R-:W-:Y:S01]  /*6f50*/  FADD.FTZ R50, R142, R27 ;  /* 0x0000001b8e327221 */ /* 0x000fe20000010000 */
[-C--:B------:R-:W-:Y:S01]  /*6f60*/  FFMA.FTZ R132, R56, R0.reuse, -R11 ;  /* 0x0000000038847223 */ /* 0x080fe2000001080b */
[-C--:B------:R-:W-:Y:S01]  /*6f70*/  FFMA.FTZ R133, R58, R0.reuse, -R69 ;  /* 0x000000003a857223 */ /* 0x080fe20000010845 */
[----:B------:R-:W-:Y:S01]  /*6f80*/  HGMMA.64x64x16.F32.BF16 R88, R128, gdesc[UR4].tnspB, R88, gsb0 ;  /* 0x40e0000480587df0 */ /* 0x000fe20008001858 */
[----:B------:R-:W-:Y:S01]  /*6f90*/  UIADD3 UR6, UR10, 0x300, URZ ;  /* 0x000003000a067890 */ /* 0x000fe2000fffe03f */
[----:B------:R-:W-:Y:S01]  /*6fa0*/  FADD.FTZ R27, R33, R50 ;  /* 0x00000032211b7221 */ /* 0x000fe20000010000 */
[----:B------:R-:W-:Y:S01]  /*6fb0*/  UMOV UR7, 0x40000040 ;  /* 0x4000004000077882 */ /* 0x000fe20000000000 */
[----:B------:R-:W2:Y:S01]  /*6fc0*/  MUFU.EX2 R32, R32 ;  /* 0x0000002000207308 */ /* 0x000ea20000000800 */
[----:B------:R-:W-:Y:S01]  /*6fd0*/  UIADD3 UR10, UR10, 0x380, URZ ;  /* 0x000003800a0a7890 */ /* 0x000fe2000fffe03f */
[----:B---3--:R-:W-:Y:S01]  /*6fe0*/  FADD.FTZ R48, R30, R3 ;  /* 0x000000031e307221 */ /* 0x008fe20000010000 */
[----:B------:R-:W-:Y:S01]  /*6ff0*/  FADD.FTZ R50, R136, R27 ;  /* 0x0000001b88327221 */ /* 0x000fe20000010000 */
[-C--:B------:R-:W-:Y:S01]  /*7000*/  FFMA.FTZ R134, R60, R0.reuse, -R11 ;  /* 0x000000003c867223 */ /* 0x080fe2000001080b */
[-CC-:B------:R-:W-:Y:S01]  /*7010*/  FFMA.FTZ R135, R62, R0.reuse, -R69.reuse ;  /* 0x000000003e877223 */ /* 0x180fe20000010845 */
[-C--:B------:R-:W-:Y:S01]  /*7020*/  FFMA.FTZ R44, R67, R0.reuse, -R69 ;  /* 0x00000000432c7223 */ /* 0x080fe20000010845 */
[----:B------:R-:W-:Y:S01]  /*7030*/  FADD.FTZ R13, R29, R50 ;  /* 0x000000321d0d7221 */ /* 0x000fe20000010000 */
[----:B------:R-:W3:Y:S01]  /*7040*/  MUFU.EX2 R141, R141 ;  /* 0x0000008d008d7308 */ /* 0x000ee20000000800 */
[----:B-1----:R-:W-:Y:S01]  /*7050*/  FADD.FTZ R3, R147, R48 ;  /* 0x0000003093037221 */ /* 0x002fe20000010000 */
[----:B------:R-:W-:Y:S01]  /*7060*/  FFMA.FTZ R11, R85, R0, -R11 ;  /* 0x00000000550b7223 */ /* 0x000fe2000001080b */
[----:B------:R-:W-:Y:S01]  /*7070*/  FADD.FTZ R50, R138, R13 ;  /* 0x0000000d8a327221 */ /* 0x000fe20000010000 */
[----:B------:R-:W-:-:S02]  /*7080*/  F2FP.BF16.F32.PACK_AB R144, R19, R144 ;  /* 0x000000901390723e */ /* 0x000fc400000010ff */
[----:B------:R-:W-:Y:S01]  /*7090*/  F2FP.BF16.F32.PACK_AB R145, R30, R145 ;  /* 0x000000911e91723e */ /* 0x000fe200000010ff */
[----:B------:R-:W-:Y:S01]  /*70a0*/  FADD.FTZ R13, R37, R50 ;  /* 0x00000032250d7221 */ /* 0x000fe20000010000 */
[----:B------:R-:W1:Y:S01]  /*70b0*/  MUFU.EX2 R34, R34 ;  /* 0x0000002200227308 */ /* 0x000e620000000800 */
[C---:B--2---:R-:W-:Y:S01]  /*70c0*/  FADD.FTZ R48, R32.reuse, R3 ;  /* 0x0000000320307221 */ /* 0x044fe20000010000 */
[----:B------:R-:W-:Y:S02]  /*70d0*/  F2FP.BF16.F32.PACK_AB R146, R21, R146 ;  /* 0x000000921592723e */ /* 0x000fe400000010ff */
[----:B------:R-:W-:Y:S02]  /*70e0*/  F2FP.BF16.F32.PACK_AB R147, R32, R147 ;  /* 0x000000932093723e */ /* 0x000fe400000010ff */
[----:B------:R-:W-:Y:S02]  /*70f0*/  F2FP.BF16.F32.PACK_AB R140, R25, R140 ;  /* 0x0000008c198c723e */ /* 0x000fe400000010ff */
[----:B------:R-:W2:Y:S01]  /*7100*/  MUFU.EX2 R143, R143 ;  /* 0x0000008f008f7308 */ /* 0x000ea20000000800 */
[----:B---3--:R-:W-:Y:S01]  /*7110*/  FADD.FTZ R3, R141, R48 ;  /* 0x000000308d037221 */ /* 0x008fe20000010000 */
[----:B------:R-:W-:-:S02]  /*7120*/  F2FP.BF16.F32.PACK_AB R142, R33, R142 ;  /* 0x0000008e218e723e */ /* 0x000fc400000010ff */
[----:B------:R-:W-:Y:S02]  /*7130*/  F2FP.BF16.F32.PACK_AB R136, R29, R136 ;  /* 0x000000881d88723e */ /* 0x000fe400000010ff */
[----:B------:R-:W-:Y:S02]  /*7140*/  F2FP.BF16.F32.PACK_AB R138, R37, R138 ;  /* 0x0000008a258a723e */ /* 0x000fe400000010ff */
        /* <DEDUP_REMOVED lines=15> */
[----:B------:R-:W-:Y:S02]  /*7240*/  WARPGROUP.DEPBAR.LE gsb0, 0x0 ;  /* 0x00008000000079c5 */ /* 0x000fe40000010000 */
[----:B------:R-:W-:Y:S01]  /*7250*/  WARPGROUP.ARRIVE ;  /* 0x00000000000079c5 */ /* 0x000fe20000000000 */
[-CC-:B------:R-:W-:Y:S01]  /*7260*/  FFMA.FTZ R129, R66, R0.reuse, -R69.reuse ;  /* 0x0000000042817223 */ /* 0x180fe20000010845 */
[----:B------:R-:W-:Y:S01]  /*7270*/  FFMA.FTZ R131, R70, R0, -R69 ;  /* 0x0000000046837223 */ /* 0x000fe20000010845 */
[----:B------:R-:W-:Y:S01]  /*7280*/  F2FP.BF16.F32.PACK_AB R128, R45, R8 ;  /* 0x000000082d80723e */ /* 0x000fe200000010ff */
[----:B------:R-:W3:Y:S01]  /*7290*/  MUFU.EX2 R133, R133 ;  /* 0x0000008500857308 */ /* 0x000ee20000000800 */
[C---:B-1----:R-:W-:Y:S01]  /*72a0*/  FADD.FTZ R26, R40.reuse, R3 ;  /* 0x00000003281a7221 */ /* 0x042fe20000010000 */
[----:B------:R-:W-:Y:S01]  /*72b0*/  HGMMA.64x64x16.F32.BF16 R88, R124, gdesc[UR4].tnspB, R88, gsb0 ;  /* 0x40e000047c587df0 */ /* 0x000fe20008001858 */
[----:B------:R-:W-:Y:S01]  /*72c0*/  UIADD3 UR6, UR28, -0x1, URZ ;  /* 0xffffffff1c067890 */ /* 0x000fe2000fffe03f */
[----:B------:R-:W-:-:S04]  /*72d0*/  F2FP.BF16.F32.PACK_AB R139, R40, R139 ;  /* 0x0000008b288b723e */ /* 0x000fc800000010ff */
[----:B------:R-:W1:Y:S01]  /*72e0*/  MUFU.EX2 R42, R42 ;  /* 0x0000002a002a7308 */ /* 0x000e620000000800 */
[----:B--2---:R-:W-:Y:S01]  /*72f0*/  FADD.FTZ R28, R132, R13 ;  /* 0x0000000d841c7221 */ /* 0x004fe20000010000 */
[----:B------:R-:W-:Y:S01]  /*7300*/  UMOV UR28, UR6 ;  /* 0x00000006001c7c82 */ /* 0x000fe20008000000 */
[C---:B------:R-:W-:Y:S02]  /*7310*/  F2FP.BF16.F32.PACK_AB R132, R49.reuse, R132 ;  /* 0x000000843184723e */ /* 0x040fe400000010ff */
[----:B------:R-:W-:-:S03]  /*7320*/  FADD.FTZ R13, R49, R28 ;  /* 0x0000001c310d7221 */ /* 0x000fc60000010000 */
[----:B------:R-:W2:Y:S01]  /*7330*/  MUFU.EX2 R134, R134 ;  /* 0x0000008600867308 */ /* 0x000ea20000000800 */
[----:B---3--:R-:W-:-:S07]  /*7340*/  FADD.FTZ R3, R133, R26 ;  /* 0x0000001a85037221 */ /* 0x008fce0000010000 */
[----:B------:R-:W3:Y:S01]  /*7350*/  MUFU.EX2 R135, R135 ;  /* 0x0000008700877308 */ /* 0x000ee20000000800 */
[C---:B-1----:R-:W-:Y:S01]  /*7360*/  FADD.FTZ R26, R42.reuse, R3 ;  /* 0x000000032a1a7221 */ /* 0x042fe20000010000 */
[----:B------:R-:W-:-:S06]  /*7370*/  F2FP.BF16.F32.PACK_AB R133, R42, R133 ;  /* 0x000000852a85723e */ /* 0x000fcc00000010ff */
[----:B------:R-:W1:Y:S01]  /*7380*/  MUFU.EX2 R4, R4 ;  /* 0x0000000400047308 */ /* 0x000e620000000800 */
[----:B--2---:R-:W-:Y:S01]  /*7390*/  FADD.FTZ R28, R134, R13 ;  /* 0x0000000d861c7221 */ /* 0x004fe20000010000 */
[----:B------:R-:W-:-:S03]  /*73a0*/  F2FP.BF16.F32.PACK_AB R134, R41, R134 ;  /* 0x000000862986723e */ /* 0x000fc600000010ff */
[----:B------:R-:W-:-:S03]  /*73b0*/  FADD.FTZ R13, R41, R28 ;  /* 0x0000001c290d7221 */ /* 0x000fc60000010000 */
[----:B------:R-:W2:Y:S01]  /*73c0*/  MUFU.EX2 R129, R129 ;  /* 0x0000008100817308 */ /* 0x000ea20000000800 */
[----:B---3--:R-:W-:Y:S01]  /*73d0*/  FADD.FTZ R3, R135, R26 ;  /* 0x0000001a87037221 */ /* 0x008fe20000010000 */
[----:B------:R-:W-:-:S04]  /*73e0*/  FADD.FTZ R28, R8, R13 ;  /* 0x0000000d081c7221 */ /* 0x000fc80000010000 */
[----:B------:R-:W-:Y:S02]  /*73f0*/  FADD.FTZ R13, R45, R28 ;  /* 0x0000001c2d0d7221 */ /* 0x000fe40000010000 */
        /* <DEDUP_REMOVED lines=9> */
[----:B-1----:R-:W-:Y:S01]  /*7490*/  FADD.FTZ R28, R10, R13 ;  /* 0x0000000d0a1c7221 */ /* 0x002fe20000010000 */
[----:B------:R-:W-:Y:S02]  /*74a0*/  WARPGROUP.DEPBAR.LE gsb0, 0x0 ;  /* 0x00008000000079c5 */ /* 0x000fe40000010000 */
[----:B------:R-:W-:Y:S01]  /*74b0*/  WARPGROUP.ARRIVE ;  /* 0x00000000000079c5 */ /* 0x000fe20000000000 */
[----:B------:R-:W-:-:S03]  /*74c0*/  FFMA.FTZ R125, R74, R0, -R69 ;  /* 0x000000004a7d7223 */ /* 0x000fc60000010845 */
[----:B------:R-:W1:Y:S01]  /*74d0*/  MUFU.EX2 R46, R46 ;  /* 0x0000002e002e7308 */ /* 0x000e620000000800 */
[----:B--2---:R-:W-:Y:S01]  /*74e0*/  FADD.FTZ R3, R131, R26 ;  /* 0x0000001a83037221 */ /* 0x004fe20000010000 */
[----:B------:R-:W-:Y:S01]  /*74f0*/  FFMA.FTZ R69, R87, R0, -R69 ;  /* 0x0000000057457223 */ /* 0x000fe20000010845 */
[----:B------:R-:W-:Y:S01]  /*7500*/  HGMMA.64x64x16.F32.BF16 R88, R120, gdesc[UR8].tnspB, R88, gsb0 ;  /* 0x40e0000878587df0 */ /* 0x000fe20008001858 */
[C---:B---3--:R-:W-:Y:S01]  /*7510*/  FADD.FTZ R13, R53.reuse, R28 ;  /* 0x0000001c350d7221 */ /* 0x048fe20000010000 */
[----:B------:R-:W-:-:S03]  /*7520*/  F2FP.BF16.F32.PACK_AB R130, R53, R10 ;  /* 0x0000000a3582723e */ /* 0x000fc600000010ff */
[----:B------:R-:W2:Y:S08]  /*7530*/  MUFU.EX2 R12, R12 ;  /* 0x0000000c000c7308 */ /* 0x000eb00000000800 */
        /* <DEDUP_REMOVED lines=23> */
[----:B------:R3:W-:Y:S06]  /*76b0*/  BAR.ARV R31, 0x100 ;  /* 0x0004001f0000751d */ /* 0x0007ec0000002000 */
[----:B------:R-:W4:Y:S01]  /*76c0*/  MUFU.EX2 R121, R82 ;  /* 0x0000005200797308 */ /* 0x000f220000000800 */
[----:B------:R5:W-:Y:S01]  /*76d0*/  @!P1 SYNCS.ARRIVE.TRANS64.RED.A1T0 RZ, [R35+URZ], RZ ;  /* 0x000000ff23ff99a7 */ /* 0x000be2000810043f */
[----:B-1----:R-:W-:Y:S01]  /*76e0*/  FADD.FTZ R4, R20, R3 ;  /* 0x0000000314047221 */ /* 0x002fe20000010000 */
[-C--:B------:R-:W-:Y:S01]  /*76f0*/  FMUL.FTZ R88, R88, R7.reuse ;  /* 0x0000000758587220 */ /* 0x080fe20000410000 */
[-C--:B------:R-:W-:Y:S01]  /*7700*/  FMUL.FTZ R89, R89, R7.reuse ;  /* 0x0000000759597220 */ /* 0x080fe20000410000 */
[-C--:B------:R-:W-:Y:S01]  /*7710*/  FMUL.FTZ R92, R92, R7.reuse ;  /* 0x000000075c5c7220 */ /* 0x080fe20000410000 */
[-C--:B------:R-:W-:Y:S01]  /*7720*/  FMUL.FTZ R93, R93, R7.reuse ;  /* 0x000000075d5d7220 */ /* 0x080fe20000410000 */
[----:B--2---:R-:W-:Y:S01]  /*7730*/  FADD.FTZ R3, R65, R4 ;  /* 0x0000000441037221 */ /* 0x004fe20000010000 */
[----:B------:R-:W1:Y:S01]  /*7740*/  MUFU.EX2 R83, R83 ;  /* 0x0000005300537308 */ /* 0x000e620000000800 */
[----:B-----5:R-:W-:Y:S01]  /*7750*/  IMAD.U32 R35, RZ, RZ, UR21 ;  /* 0x00000015ff237e24 */ /* 0x020fe2000f8e00ff */
[----:B------:R-:W-:Y:S01]  /*7760*/  UMOV UR21, UR36 ;  /* 0x0000002400157c82 */ /* 0x000fe20008000000 */
[-C--:B------:R-:W-:Y:S01]  /*7770*/  FMUL.FTZ R96, R96, R7.reuse ;  /* 0x0000000760607220 */ /* 0x080fe20000410000 */
[-C--:B------:R-:W-:Y:S01]  /*7780*/  FMUL.FTZ R97, R97, R7.reuse ;  /* 0x0000000761617220 */ /* 0x080fe20000410000 */
[-C--:B------:R-:W-:Y:S01]  /*7790*/  FMUL.FTZ R100, R100, R7.reuse ;  /* 0x0000000764647220 */ /* 0x080fe20000410000 */
[----:B------:R-:W-:Y:S01]  /*77a0*/  @!P1 LEA R35, R35, UR40, 0x3 ;  /* 0x0000002823239c11 */ /* 0x000fe2000f8e18ff */
[-C--:B------:R-:W-:Y:S01]  /*77b0*/  FMUL.FTZ R101, R101, R7.reuse ;  /* 0x0000000765657220 */ /* 0x080fe20000410000 */
[----:B------:R-:W2:Y:S01]  /*77c0*/  MUFU.EX2 R24, R84 ;  /* 0x0000005400187308 */ /* 0x000ea20000000800 */
[----:B----4-:R-:W-:Y:S01]  /*77d0*/  FADD.FTZ R26, R121, R26 ;  /* 0x0000001a791a7221 */ /* 0x010fe20000010000 */
[----:B------:R-:W-:Y:S01]  /*77e0*/  FMUL.FTZ R104, R104, R7 ;  /* 0x0000000768687220 */ /* 0x000fe20000410000 */
[----:B---3--:R-:W-:-:S02]  /*77f0*/  @!P1 VIADD R31, R35, 0x16860 ;  /* 0x00016860231f9836 */ /* 0x008fc40000000000 */
[-C--:B------:R-:W-:Y:S01]  /*7800*/  FMUL.FTZ R105, R105, R7.reuse ;  /* 0x0000000769697220 */ /* 0x080fe20000410000 */
[-C--:B------:R-:W-:Y:S01]  /*7810*/  FMUL.FTZ R108, R108, R7.reuse ;  /* 0x000000076c6c7220 */ /* 0x080fe20000410000 */
[-C--:B------:R-:W-:Y:S01]  /*7820*/  FMUL.FTZ R109, R109, R7.reuse ;  /* 0x000000076d6d7220 */ /* 0x080fe20000410000 */
[-C--:B------:R-:W-:Y:S01]  /*7830*/  FMUL.FTZ R112, R112, R7.reuse ;  /* 0x0000000770707220 */ /* 0x080fe20000410000 */
[----:B------:R-:W3:Y:S01]  /*7840*/  MUFU.EX2 R123, R86 ;  /* 0x00000056007b7308 */ /* 0x000ee20000000800 */
[----:B-1----:R-:W-:Y:S01]  /*7850*/  FADD.FTZ R26, R83, R26 ;  /* 0x0000001a531a7221 */ /* 0x002fe20000010000 */
[----:B------:R-:W-:Y:S01]  /*7860*/  @!P1 PRMT R31, RZ, 0x654, R31 ;  /* 0x00000654ff1f9816 */ /* 0x000fe2000000001f */
[-C--:B------:R-:W-:Y:S01]  /*7870*/  FMUL.FTZ R113, R113, R7.reuse ;  /* 0x0000000771717220 */ /* 0x080fe20000410000 */
[-C--:B------:R-:W-:Y:S01]  /*7880*/  FMUL.FTZ R116, R116, R7.reuse ;  /* 0x0000000774747220 */ /* 0x080fe20000410000 */
[----:B------:R-:W-:Y:S01]  /*7890*/  FMUL.FTZ R117, R117, R7 ;  /* 0x0000000775757220 */ /* 0x000fe20000410000 */
[----:B------:R1:W-:Y:S01]  /*78a0*/  @!P1 SYNCS.ARRIVE.TRANS64.RED.A1T0 RZ, [R31+URZ], RZ ;  /* 0x000000ff1fff99a7 */ /* 0x0003e2000810043f */
[-C--:B------:R-:W-:Y:S01]  /*78b0*/  FMUL.FTZ R90, R90, R6.reuse ;  /* 0x000000065a5a7220 */ /* 0x080fe20000410000 */
[----:B------:R-:W4:Y:S01]  /*78c0*/  MUFU.EX2 R11, R11 ;  /* 0x0000000b000b7308 */ /* 0x000f220000000800 */
        /* <DEDUP_REMOVED lines=8> */
[----:B---3--:R-:W-:Y:S01]  /*7950*/  FADD.FTZ R26, R123, R26 ;  /* 0x0000001a7b1a7221 */ /* 0x008fe20000010000 */
        /* <DEDUP_REMOVED lines=10> */
[----:B----4-:R-:W-:Y:S01]  /*7a00*/  FADD.FTZ R4, R11, R4 ;  /* 0x000000040b047221 */ /* 0x010fe20000010000 */
[----:B------:R-:W-:Y:S01]  /*7a10*/  F2FP.BF16.F32.PACK_AB R120, R65, R20 ;  /* 0x000000144178723e */ /* 0x000fe200000010ff */
[----:B------:R-:W-:Y:S01]  /*7a20*/  IMAD.MOV.U32 R6, RZ, RZ, R9 ;  /* 0x000000ffff067224 */ /* 0x000fe200078e0009 */
[----:B------:R-:W-:Y:S01]  /*7a30*/  F2FP.BF16.F32.PACK_AB R121, R83, R121 ;  /* 0x000000795379723e */ /* 0x000fe200000010ff */
[----:B------:R-:W-:Y:S01]  /*7a40*/  IMAD.MOV.U32 R7, RZ, RZ, R5 ;  /* 0x000000ffff077224 */ /* 0x000fe200078e0005 */
[----:B------:R-:W-:Y:S01]  /*7a50*/  F2FP.BF16.F32.PACK_AB R122, R11, R24 ;  /* 0x000000180b7a723e */ /* 0x000fe200000010ff */
[C---:B--2---:R-:W-:Y:S01]  /*7a60*/  FADD.FTZ R3, R69.reuse, R26 ;  /* 0x0000001a45037221 */ /* 0x044fe20000010000 */
[----:B------:R-:W-:Y:S01]  /*7a70*/  F2FP.BF16.F32.PACK_AB R123, R69, R123 ;  /* 0x0000007b457b723e */ /* 0x000fe200000010ff */
[----:B-1----:R-:W-:Y:S06]  /*7a80*/  @P2 BRA `(.L_x_1587) ;  /* 0xffffffe000e42947 */ /* 0x002fec000383ffff */
.L_x_1578:
[----:B------:R-:W-:Y:S06]  /*7a90*/  BAR.ARV 0x8, 0x1a0 ;  /* 0x0206800000007b1d */ /* 0x000fec0000002000 */
[----:B------:R-:W-:Y:S05]  /*7aa0*/  @!P0 BRA `(.L_x_1588) ;  /* 0x0000000000048947 */ /* 0x000fea0003800000 */
[----:B------:R-:W-:Y:S01]  /*7ab0*/  BPT.TRAP 0x1 ;  /* 0x000000040000795c */ /* 0x000fe20000300000 */
.L_x_1588:
[----:B------:R-:W-:Y:S01]  /*7ac0*/  ULEA UR5, UR36, UR40, 0x3 ;  /* 0x0000002824057291 */ /* 0x000fe2000f8e183f */
[----:B------:R-:W-:-:S05]  /*7ad0*/  IMAD.U32 R6, RZ, RZ, UR37 ;  /* 0x00000025ff067e24 */ /* 0x000fca000f8e00ff */
[----:B------:R-:W-:-:S04]  /*7ae0*/  SHF.L.U32 R6, R6, 0x1f, RZ ;  /* 0x0000001f06067819 */ /* 0x000fc800000006ff */
[----:B------:R1:W2:Y:S01]  /*7af0*/  SYNCS.PHASECHK.TRANS64.TRYWAIT P2, [UR5+0x16850], R6 ;  /* 0x01685006ff0075a7 */ /* 0x0002a20008040145 */
[----:B------:R-:W-:Y:S05]  /*7b00*/  @!P0 BRA `(.L_x_1589) ;  /* 0x0000000000048947 */ /* 0x000fea0003800000 */
[----:B------:R-:W-:Y:S01]  /*7b10*/  BPT.TRAP 0x1 ;  /* 0x000000040000795c */ /* 0x000fe20000300000 */
.L_x_1589:
[----:B--2---:R-:W-:Y:S05]  /*7b20*/  @P2 BRA `(.L_x_1590) ;  /* 0x0000000000082947 */ /* 0x004fea0003800000 */
[----:B------:R-:W2:Y:S02]  /*7b30*/  SYNCS.PHASECHK.TRANS64.TRYWAIT P0, [UR5+0x16850], R6 ;  /* 0x01685006ff0075a7 */ /* 0x000ea40008000145 */
[----:B--2---:R-:W-:Y:S05]  /*7b40*/  @!P0 BRA `(.L_x_1591) ;  /* 0x0000004000448947 */ /* 0x004fea0003800000 */
.L_x_1590:
        /* <DEDUP_REMOVED lines=9> */
[----:B------:R-:W-:Y:S02]  /*7be0*/  IMAD.MOV.U32 R12, RZ, RZ, RZ ;  /* 0x000000ffff0c7224 */ /* 0x000fe400078e00ff */
        /* <DEDUP_REMOVED lines=10> */
[----:B------:R-:W-:Y:S02]  /*7c90*/  IMAD.MOV.U32 R3, RZ, RZ, -0x800000 ;  /* 0xff800000ff037424 */ /* 0x000fe400078e00ff */
[----:B--2---:R-:W-:-:S02]  /*7ca0*/  FADD.FTZ R7, R7, R4 ;  /* 0x0000000407077221 */ /* 0x004fc40000010000 */
[----:B------:R-:W1:Y:S04]  /*7cb0*/  SHFL.BFLY PT, R11, R8, 0x1, 0x1f ;  /* 0x0c201f00080b7f89 */ /* 0x000e6800000e0000 */
[----:B------:R-:W2:Y:S01]  /*7cc0*/  SHFL.BFLY PT, R6, R7, 0x1, 0x1f ;  /* 0x0c201f0007067f89 */ /* 0x000ea200000e0000 */
[----:B-1----:R-:W-:Y:S01]  /*7cd0*/  FADD.FTZ R11, R8, R11 ;  /* 0x0000000b080b7221 */ /* 0x002fe20000010000 */
[----:B------:R-:W-:Y:S02]  /*7ce0*/  IMAD.U32 R8, RZ, RZ, UR5 ;  /* 0x00000005ff087e24 */ /* 0x000fe4000f8e00ff */
[----:B--2---:R-:W-:Y:S02]  /*7cf0*/  FADD.FTZ R13, R7, R6 ;  /* 0x00000006070d7221 */ /* 0x004fe40000010000 */
[----:B------:R-:W-:-:S03]  /*7d00*/  FSETP.NE.FTZ.AND P2, PT, R11, RZ, PT ;  /* 0x000000ff0b00720b */ /* 0x000fc60003f55000 */
[----:B------:R-:W-:-:S10]  /*7d10*/  FSETP.NE.FTZ.AND P0, PT, R13, RZ, PT ;  /* 0x000000ff0d00720b */ /* 0x000fd40003f15000 */
[----:B------:R-:W1:Y:S01]  /*7d20*/  @P2 MUFU.LG2 R10, R11 ;  /* 0x0000000b000a2308 */ /* 0x000e620000000c00 */
[C---:B------:R-:W-:Y:S02]  /*7d30*/  @P2 FMUL.FTZ R19, R0.reuse, 0.69314718246459960938 ;  /* 0x3f31721800132820 */ /* 0x040fe40000410000 */
[----:B------:R-:W-:Y:S01]  /*7d40*/  @P0 FMUL.FTZ R4, R0, 0.69314718246459960938 ;  /* 0x3f31721800040820 */ /* 0x000fe20000410000 */
[----:B------:R-:W-:-:S04]  /*7d50*/  @!P1 VIADD R0, R8, 0x16860 ;  /* 0x0001686008009836 */ /* 0x000fc80000000000 */
[----:B------:R-:W2:Y:S01]  /*7d60*/  @P0 MUFU.LG2 R6, R13 ;  /* 0x0000000d00060308 */ /* 0x000ea20000000c00 */
[----:B------:R-:W-:-:S07]  /*7d70*/  @!P1 PRMT R0, RZ, 0x654, R0 ;  /* 0x00000654ff009816 */ /* 0x000fce0000000000 */
[----:B------:R-:W3:Y:S01]  /*7d80*/  @P0 MUFU.RCP R14, R13 ;  /* 0x0000000d000e0308 */ /* 0x000ee20000001000 */
[----:B-1----:R-:W-:-:S04]  /*7d90*/  @P2 FMUL.FTZ R10, R10, 0.69314718246459960938 ;  /* 0x3f3172180a0a2820 */ /* 0x002fc80000410000 */
[----:B------:R-:W-:-:S03]  /*7da0*/  @P2 FFMA.FTZ R3, R19, R9, R10 ;  /* 0x0000000913032223 */ /* 0x000fc6000001000a */
[----:B------:R-:W1:Y:S01]  /*7db0*/  @P2 MUFU.RCP R12, R11 ;  /* 0x0000000b000c2308 */ /* 0x000e620000001000 */
[----:B--2---:R-:W-:Y:S01]  /*7dc0*/  @P0 FMUL.FTZ R7, R6, 0.69314718246459960938 ;  /* 0x3f31721806070820 */ /* 0x004fe20000410000 */
[----:B------:R-:W-:Y:S02]  /*7dd0*/  WARPGROUP.DEPBAR.LE gsb0, 0x0 ;  /* 0x00008000000079c5 */ /* 0x000fe40000010000 */
[----:B------:R-:W-:Y:S01]  /*7de0*/  WARPGROUP.ARRIVE ;  /* 0x00000000000079c5 */ /* 0x000fe20000000000 */
[----:B------:R-:W-:Y:S01]  /*7df0*/  @P0 FFMA.FTZ R15, R4, R5, R7 ;  /* 0x00000005040f0223 */ /* 0x000fe20000010007 */
[----:B------:R-:W-:-:S04]  /*7e00*/  PLOP3.LUT P0, PT, PT, PT, PT, 0x8, 0x0 ;  /* 0x000000000000781c */ /* 0x000fc80003f0e170 */
        /* <DEDUP_REMOVED lines=35> */
[-C--:B---3--:R-:W-:Y:S01]  /*8040*/  FMUL.FTZ R42, R88, R14.reuse ;  /* 0x0000000e582a7220 */ /* 0x088fe20000410000 */
        /* <DEDUP_REMOVED lines=14> */
[----:B------:R2:W-:Y:S01]  /*8130*/  @!P1 SYNCS.ARRIVE.TRANS64.RED.A1T0 RZ, [R0+URZ], RZ ;  /* 0x000000ff00ff99a7 */ /* 0x0005e2000810043f */
[----:B------:R-:W-:Y:S01]  /*8140*/  FMUL.FTZ R14, R117, R14 ;  /* 0x0000000e750e7220 */ /* 0x000fe20000410000 */
[-C--:B-1----:R-:W-:Y:S01]  /*8150*/  FMUL.FTZ R11, R90, R12.reuse ;  /* 0x0000000c5a0b7220 */ /* 0x082fe20000410000 */
        /* <DEDUP_REMOVED lines=13> */
[-C--:B--2---:R-:W-:Y:S01]  /*8230*/  FMUL.FTZ R0, R118, R12.reuse ;  /* 0x0000000c76007220 */ /* 0x084fe20000410000 */
[----:B------:R-:W-:-:S07]  /*8240*/  FMUL.FTZ R119, R119, R12 ;  /* 0x0000000c77777220 */ /* 0x000fce0000410000 */
.L_x_1561:
        /* <DEDUP_REMOVED lines=11> */
[C---:B------:R-:W-:Y:S01]  /*8300*/  LOP3.LUT R5, R22.reuse, 0x380, RZ, 0xc0, !PT ;  /* 0x0000038016057812 */ /* 0x040fe200078ec0ff */
[----:B------:R-:W-:Y:S01]  /*8310*/  USHF.R.S32.HI UR5, URZ, 0x1f, UR43 ;  /* 0x0000001f3f057899 */ /* 0x000fe2000801142b */
[----:B------:R-:W-:Y:S02]  /*8320*/  IADD3 R43, P3, R22, 0x20, RZ ;  /* 0x00000020162b7810 */ /* 0x000fe40007f7e0ff */
[-C--:B------:R-:W-:Y:S01]  /*8330*/  LEA.HI R4, R45, R44.reuse, RZ, 0x7 ;  /* 0x0000002c2d047211 */ /* 0x080fe200078f38ff */
[----:B------:R-:W-:Y:S01]  /*8340*/  ULDC.64 UR8, c[0x0][0xb70] ;  /* 0x0002dc0000087ab9 */ /* 0x000fe20000000a00 */
[----:B------:R-:W-:Y:S01]  /*8350*/  SHF.R.U64 R5, R5, 0x3, RZ ;  /* 0x0000000305057819 */ /* 0x000fe200000012ff */
[----:B------:R-:W-:Y:S01]  /*8360*/  UIMAD UR5, UR5, UR8, URZ ;  /* 0x00000008050572a4 */ /* 0x000fe2000f8e023f */
[----:B------:R-:W-:Y:S01]  /*8370*/  LOP3.LUT R12, R43, 0x380, RZ, 0xc0, !PT ;  /* 0x000003802b0c7812 */ /* 0x000fe200078ec0ff */
[----:B------:R-:W-:Y:S01]  /*8380*/  UIMAD.WIDE.U32 UR6, UR43, UR8, URZ ;  /* 0x000000082b0672a5 */ /* 0x000fe2000f8e003f */
[----:B------:R-:W-:Y:S01]  /*8390*/  LOP3.LUT R49, R4, 0xffffff80, RZ, 0xc0, !PT ;  /* 0xffffff8004317812 */ /* 0x000fe200078ec0ff */
[----:B------:R-:W-:Y:S01]  /*83a0*/  USHF.R.S32.HI UR8, URZ, 0x1f, UR44 ;  /* 0x0000001f3f087899 */ /* 0x000fe2000801142c */
[----:B------:R-:W-:Y:S01]  /*83b0*/  LEA.HI R47, R45, R44, RZ, 0x5 ;  /* 0x0000002c2d2f7211 */ /* 0x000fe200078f28ff */
[----:B------:R-:W-:Y:S01]  /*83c0*/  UIMAD UR5, UR43, UR9, UR5 ;  /* 0x000000092b0572a4 */ /* 0x000fe2000f8e0205 */
[----:B------:R-:W-:Y:S01]  /*83d0*/  LOP3.LUT R4, R5, R22, RZ, 0x3c, !PT ;  /* 0x0000001605047212 */ /* 0x000fe200078e3cff */
[----:B------:R-:W-:Y:S01]  /*83e0*/  IMAD.MOV.U32 R5, RZ, RZ, R23 ;  /* 0x000000ffff057224 */ /* 0x000fe200078e0017 */
[----:B------:R-:W-:Y:S01]  /*83f0*/  IADD3 R45, P2, R22, 0x40, RZ ;  /* 0x00000040162d7810 */ /* 0x000fe20007f5e0ff */
[----:B------:R-:W-:Y:S01]  /*8400*/  IMAD.IADD R49, R44, 0x1, -R49 ;  /* 0x000000012c317824 */ /* 0x000fe200078e0a31 */
[----:B------:R-:W-:Y:S01]  /*8410*/  SHF.R.U64 R12, R12, 0x3, RZ ;  /* 0x000000030c0c7819 */ /* 0x000fe200000012ff */
[----:B------:R-:W-:Y:S01]  /*8420*/  UIADD3 UR5, UR7, UR5, URZ ;  /* 0x0000000507057290 */ /* 0x000fe2000fffe03f */
[----:B------:R-:W-:-:S02]  /*8430*/  LOP3.LUT R44, R45, 0x380, RZ, 0xc0, !PT ;  /* 0x000003802d2c7812 */ /* 0x000fc400078ec0ff */
[----:B------:R-:W-:Y:S02]  /*8440*/  LOP3.LUT R12, R12, R43, RZ, 0x3c, !PT ;  /* 0x0000002b0c0c7212 */ /* 0x000fe400078e3cff */
[----:B------:R-:W-:Y:S02]  /*8450*/  MOV R43, R4 ;  /* 0x00000004002b7202 */ /* 0x000fe40000000f00 */
[----:B------:R-:W-:Y:S02]  /*8460*/  F2FP.BF16.F32.PACK_AB R5, R10, R11 ;  /* 0x0000000b0a05723e */ /* 0x000fe400000010ff */
[----:B------:R-:W-:Y:S02]  /*8470*/  SHF.R.U64 R10, R44, 0x3, RZ ;  /* 0x000000032c0a7819 */ /* 0x000fe400000012ff */
[----:B------:R-:W-:Y:S02]  /*8480*/  IADD3 R48, P1, R22, 0x60, RZ ;  /* 0x0000006016307810 */ /* 0x000fe40007f3e0ff */
[----:B------:R-:W-:-:S02]  /*8490*/  LOP3.LUT R10, R10, R45, RZ, 0x3c, !PT ;  /* 0x0000002d0a0a7212 */ /* 0x000fc400078e3cff */
[----:B------:R-:W1:Y:S01]  /*84a0*/  LDC.64 R44, c[0x0][0xb78] ;  /* 0x0002de00ff2c7b82 */ /* 0x000e620000000a00 */
[----:B------:R-:W-:Y:S02]  /*84b0*/  LOP3.LUT R46, R48, 0x380, RZ, 0xc0, !PT ;  /* 0x00000380302e7812 */ /* 0x000fe400078ec0ff */
[----:B------:R-:W-:Y:S01]  /*84c0*/  F2FP.BF16.F32.PACK_AB R4, R13, R42 ;  /* 0x0000002a0d04723e */ /* 0x000fe200000010ff */
[--C-:B------:R-:W-:Y:S01]  /*84d0*/  IMAD.X R13, RZ, RZ, R23.reuse, P3 ;  /* 0x000000ffff0d7224 */ /* 0x100fe200018e0617 */
[----:B------:R-:W-:Y:S01]  /*84e0*/  F2FP.BF16.F32.PACK_AB R6, R6, R9 ;  /* 0x000000090606723e */ /* 0x000fe200000010ff */
[--C-:B------:R-:W-:Y:S01]  /*84f0*/  IMAD.X R9, RZ, RZ, R23.reuse, P1 ;  /* 0x000000ffff097224 */ /* 0x100fe200008e0617 */
[----:B------:R-:W-:Y:S02]  /*8500*/  F2FP.BF16.F32.PACK_AB R7, R7, R8 ;  /* 0x000000080707723e */ /* 0x000fe400000010ff */
[----:B------:R-:W-:Y:S02]  /*8510*/  SHF.R.U64 R11, R46, 0x3, RZ ;  /* 0x000000032e0b7819 */ /* 0x000fe400000012ff */
[----:B------:R-:W-:Y:S01]  /*8520*/  MOV R12, R12 ;  /* 0x0000000c000c7202 */ /* 0x000fe20000000f00 */
[----:B------:R2:W-:Y:S01]  /*8530*/  STSM.16.M88.4 [R43], R4 ;  /* 0x000000042b007844 */ /* 0x0005e20000000200 */
[----:B------:R-:W-:Y:S01]  /*8540*/  LOP3.LUT R8, R11, R48, RZ, 0x3c, !PT ;  /* 0x000000300b087212 */ /* 0x000fe200078e3cff */
[----:B------:R-:W-:Y:S01]  /*8550*/  IMAD.X R11, RZ, RZ, R23, P2 ;  /* 0x000000ffff0b7224 */ /* 0x000fe200010e0617 */
[----:B------:R-:W-:-:S02]  /*8560*/  F2FP.BF16.F32.PACK_AB R32, R32, R33 ;  /* 0x000000212020723e */ /* 0x000fc400000010ff */
[----:B------:R-:W-:Y:S02]  /*8570*/  F2FP.BF16.F32.PACK_AB R33, R30, R31 ;  /* 0x0000001f1e21723e */ /* 0x000fe400000010ff */
[----:B------:R-:W-:Y:S02]  /*8580*/  MOV R11, R10 ;  /* 0x0000000a000b7202 */ /* 0x000fe40000000f00 */
[----:B------:R-:W-:Y:S02]  /*8590*/  F2FP.BF16.F32.PACK_AB R24, R24, R25 ;  /* 0x000000191818723e */ /* 0x000fe400000010ff */
[----:B------:R-:W-:Y:S01]  /*85a0*/  MOV R10, R8 ;  /* 0x00000008000a7202 */ /* 0x000fe20000000f00 */
[----:B------:R-:W-:Y:S01]  /*85b0*/  IMAD.U32 R9, RZ, RZ, UR7 ;  /* 0x00000007ff097e24 */ /* 0x000fe2000f8e00ff */
[----:B------:R-:W-:Y:S01]  /*85c0*/  F2FP.BF16.F32.PACK_AB R25, R20, R21 ;  /* 0x000000151419723e */ /* 0x000fe200000010ff */
[----:B------:R-:W-:Y:S01]  /*85d0*/  IMAD.U32 R8, RZ, RZ, UR6 ;  /* 0x00000006ff087e24 */ /* 0x000fe2000f8e00ff */
[----:B------:R-:W-:Y:S01]  /*85e0*/  SHF.R.S32.HI R47, RZ, 0x5, R47 ;  /* 0x00000005ff2f7819 */ /* 0x000fe2000001142f */
[----:B------:R-:W-:Y:S01]  /*85f0*/  IMAD.U32 R9, RZ, RZ, UR5 ;  /* 0x00000005ff097e24 */ /* 0x000fe2000f8e00ff */
[----:B--2---:R-:W-:Y:S01]  /*8600*/  F2FP.BF16.F32.PACK_AB R7, R34, R35 ;  /* 0x000000232207723e */ /* 0x004fe200000010ff */
[----:B-1----:R-:W-:Y:S01]  /*8610*/  IMAD R34, R44, UR8, RZ ;  /* 0x000000082c227c24 */ /* 0x002fe2000f8e02ff */
[----:B------:R-:W-:Y:S01]  /*8620*/  F2FP.BF16.F32.PACK_AB R6, R36, R37 ;  /* 0x000000252406723e */ /* 0x000fe200000010ff */
[----:B------:R-:W-:Y:S01]  /*8630*/  VIADD R37, R18, UR42 ;  /* 0x0000002a12257c36 */ /* 0x000fe20008000000 */
[----:B------:R-:W-:Y:S01]  /*8640*/  F2FP.BF16.F32.PACK_AB R4, R40, R41 ;  /* 0x000000292804723e */ /* 0x000fe200000010ff */
[----:B------:R-:W-:Y:S01]  /*8650*/  IMAD R36, R45, UR44, R34 ;  /* 0x0000002c2d247c24 */ /* 0x000fe2000f8e0222 */
[----:B------:R-:W-:Y:S01]  /*8660*/  F2FP.BF16.F32.PACK_AB R5, R38, R39 ;  /* 0x000000272605723e */ /* 0x000fe200000010ff */
[----:B------:R-:W-:Y:S01]  /*8670*/  VIADD R13, R37, 0x8 ;  /* 0x00000008250d7836 */ /* 0x000fe20000000000 */
[----:B------:R-:W-:Y:S01]  /*8680*/  F2FP.BF16.F32.PACK_AB R34, R28, R29 ;  /* 0x0000001d1c22723e */ /* 0x000fe200000010ff */
[----:B------:R-:W-:Y:S01]  /*8690*/  IMAD.WIDE.U32 R8, R44, UR44, R8 ;  /* 0x0000002c2c087c25 */ /* 0x000fe2000f8e0008 */
[----:B------:R-:W-:Y:S01]  /*86a0*/  F2FP.BF16.F32.PACK_AB R35, R26, R27 ;  /* 0x0000001b1a23723e */ /* 0x000fe200000010ff */
[----:B------:R1:W-:Y:S01]  /*86b0*/  STSM.16.M88.4 [R12], R4 ;  /* 0x000000040c007844 */ /* 0x0003e20000000200 */
[----:B------:R-:W-:Y:S01]  /*86c0*/  F2FP.BF16.F32.PACK_AB R26, R14, R19 ;  /* 0x000000130e1a723e */ /* 0x000fe200000010ff */
[----:B------:R-:W-:Y:S01]  /*86d0*/  ULDC UR5, c[0x0][0xa88] ;  /* 0x0002a20000057ab9 */ /* 0x000fe20000000800 */
[----:B------:R-:W-:Y:S01]  /*86e0*/  F2FP.BF16.F32.PACK_AB R27, R119, R0 ;  /* 0x00000000771b723e */ /* 0x000fe200000010ff */
[----:B------:R-:W-:Y:S01]  /*86f0*/  STSM.16.M88.4 [R11], R32 ;  /* 0x000000200b007844 */ /* 0x000fe20000000200 */
[----:B------:R-:W-:Y:S01]  /*8700*/  LOP3.LUT P0, RZ, R49, 0x3, RZ, 0xc0, !PT ;  /* 0x0000000331ff7812 */ /* 0x000fe2000780c0ff */
[----:B------:R-:W-:-:S02]  /*8710*/  ULDC.64 UR6, c[0x0][0xb40] ;  /* 0x0002d00000067ab9 */ /* 0x000fc40000000a00 */
[----:B------:R-:W-:Y:S01]  /*8720*/  STSM.16.M88.4 [R10], R24 ;  /* 0x000000180a007844 */ /* 0x000fe20000000200 */
[----:B------:R-:W-:Y:S02]  /*8730*/  ISETP.GE.OR P1, PT, R13, UR5, P0 ;  /* 0x000000050d007c0c */ /* 0x000fe40008726670 */
[----:B------:R-:W-:Y:S01]  /*8740*/  SHF.R.S32.HI R13, RZ, 0x1f, R37 ;  /* 0x0000001fff0d7819 */ /* 0x000fe20000011425 */
[----:B------:R-:W-:Y:S01]  /*8750*/  @!PT LDS RZ, [RZ] ;  /* 0x00000000fffff984 */ /* 0x000fe20000000800 */
[----:B------:R-:W-:Y:S01]  /*8760*/  @!PT LDS RZ, [RZ] ;  /* 0x00000000fffff984 */ /* 0x000fe20000000800 */
[----:B------:R-:W-:Y:S01]  /*8770*/  @!PT LDS RZ, [RZ] ;  /* 0x00000000fffff984 */ /* 0x000fe20000000800 */
[----:B------:R-:W-:Y:S01]  /*8780*/  @!PT LDS RZ, [RZ] ;  /* 0x00000000fffff984 */ /* 0x000fe20000000800 */
[----:B------:R2:W-:Y:S06]  /*8790*/  MEMBAR.ALL.CTA ;  /* 0x0000000000007992 */ /* 0x0005ec0000008000 */
[----:B--2---:R-:W2:Y:S02]  /*87a0*/  FENCE.VIEW.ASYNC.S ;  /* 0x00000000000073c6 */ /* 0x004ea40000000000 */
[----:B--2---:R-:W-:Y:S06]  /*87b0*/  BAR.ARV 0x1, 0x1a0 ;  /* 0x0046800000007b1d */ /* 0x004fec0000002000 */
[C---:B-1----:R-:W-:Y:S01]  /*87c0*/  IADD3 R5, P2, R37.reuse, R8, RZ ;  /* 0x0000000825057210 */ /* 0x042fe20007f5e0ff */
[----:B------:R-:W1:Y:S01]  /*87d0*/  SHFL.IDX PT, R0, R47, RZ, 0x1f ;  /* 0x00001fff2f007589 */ /* 0x000e6200000e0000 */
[----:B------:R-:W-:-:S02]  /*87e0*/  ISETP.GE.OR P0, PT, R37, UR5, P0 ;  /* 0x0000000525007c0c */ /* 0x000fc40008706670 */
[----:B------:R-:W-:Y:S02]  /*87f0*/  IADD3.X R8, R13, R9, R36, P2, !PT ;  /* 0x000000090d087210 */ /* 0x000fe400017fe424 */
        /* <DEDUP_REMOVED lines=20> */
.L_x_1595:
[----:B------:R-:W-:Y:S05]  /*8940*/  BSYNC B0 ;  /* 0x0000000000007941 */ /* 0x000fea0003800000 */
.L_x_1594:
[----:B------:R-:W-:Y:S05]  /*8950*/  BRA `(.L_x_1593) ;  /* 0x0000000400e47947 */ /* 0x000fea0003800000 */
.L_x_1592:
        /* <DEDUP_REMOVED lines=37> */
.L_x_1597:
[----:B------:R-:W-:Y:S05]  /*8bb0*/  BSYNC B0 ;  /* 0x0000000000007941 */ /* 0x000fea0003800000 */
.L_x_1596:
        /* <DEDUP_REMOVED lines=34> */
.L_x_1599:
[----:B------:R-:W-:Y:S05]  /*8de0*/  BSYNC B0 ;  /* 0x0000000000007941 */ /* 0x000fea0003800000 */
.L_x_1598:
        /* <DEDUP_REMOVED lines=15> */
.L_x_1601:
[----:B------:R-:W-:Y:S05]  /*8ee0*/  BSYNC B0 ;  /* 0x0000000000007941 */ /* 0x000fea0003800000 */
.L_x_1600:
        /* <DEDUP_REMOVED lines=15> */
.L_x_1603:
[----:B------:R-:W-:Y:S05]  /*8fe0*/  BSYNC B0 ;  /* 0x0000000000007941 */ /* 0x000fea0003800000 */
.L_x_1602:
        /* <DEDUP_REMOVED lines=15> */
.L_x_1604:
[----:B------:R-:W-:Y:S05]  /*90e0*/  BSYNC B0 ;  /* 0x0000000000007941 */ /* 0x000fea0003800000 */
.L_x_1593:
[----:B------:R-:W5:Y:S02]  /*90f0*/  LDC R0, c[0x0][0xda8] ;  /* 0x00036a00ff007b82 */ /* 0x000f640000000800 */
[----:B-----5:R-:W-:-:S13]  /*9100*/  ISETP.LE.AND P0, PT, R0, UR4, PT ;  /* 0x0000000400007c0c */ /* 0x020fda000bf03270 */
[----:B------:R-:W-:Y:S05]  /*9110*/  @!P0 BRA `(.L_x_1605) ;  /* 0xffffff7c00148947 */ /* 0x000fea000383ffff */
[----:B------:R-:W-:Y:S05]  /*9120*/  EXIT ;  /* 0x000000000000794d */ /* 0x000fea0003800000 */
.L_x_1557:
        /* <DEDUP_REMOVED lines=8> */
[----:B------:R-:W-:Y:S02]  /*91b0*/  IMAD.MOV.U32 R19, RZ, RZ, 0x1 ;  /* 0x00000001ff137424 */ /* 0x000fe400078e00ff */
[----:B------:R-:W-:-:S04]  /*91c0*/  IMAD.MOV.U32 R18, RZ, RZ, RZ ;  /* 0x000000ffff127224 */ /* 0x000fc800078e00ff */
[----:B------:R-:W1:Y:S02]  /*91d0*/  LDC R0, c[0x0][0xda8] ;  /* 0x00036a00ff007b82 */ /* 0x000e640000000800 */
[----:B-1----:R-:W-:-:S13]  /*91e0*/  ISETP.LE.AND P0, PT, R0, UR4, PT ;  /* 0x0000000400007c0c */ /* 0x002fda000bf03270 */
[----:B------:R-:W-:Y:S05]  /*91f0*/  @P0 BRA `(.L_x_1606) ;  /* 0x0000002400480947 */ /* 0x000fea0003800000 */
[----:B------:R-:W-:Y:S01]  /*9200*/  LOP3.LUT R23, R2, 0x1f, RZ, 0xc0, !PT ;  /* 0x0000001f02177812 */ /* 0x000fe200078ec0ff */
[----:B------:R-:W-:Y:S01]  /*9210*/  IMAD.U32 R22, RZ, RZ, UR4 ;  /* 0x00000004ff167e24 */ /* 0x000fe2000f8e00ff */
[----:B------:R-:W-:Y:S01]  /*9220*/  ULDC UR46, c[0x0][0xc] ;  /* 0x00000300002e7ab9 */ /* 0x000fe20000000800 */
[----:B------:R-:W-:Y:S01]  /*9230*/  IMAD.MOV.U32 R18, RZ, RZ, RZ ;  /* 0x000000ffff127224 */ /* 0x000fe200078e00ff */
[----:B------:R-:W-:Y:S01]  /*9240*/  ULDC.64 UR50, c[0x0][0x198] ;  /* 0x0000660000327ab9 */ /* 0x000fe20000000a00 */
[----:B------:R-:W-:Y:S01]  /*9250*/  IMAD.MOV.U32 R19, RZ, RZ, 0x1 ;  /* 0x00000001ff137424 */ /* 0x000fe200078e00ff */
[----:B------:R-:W-:-:S06]  /*9260*/  UMOV UR47, URZ ;  /* 0x0000003f002f7c82 */ /* 0x000fcc0008000000 */
.L_x_1654:
        /* <DEDUP_REMOVED lines=21> */
.L_x_1607:
[----:B------:R-:W-:Y:S01]  /*93c0*/  ULDC UR9, c[0x0][0xdc4] ;  /* 0x0003710000097ab9 */ /* 0x000fe20000000800 */
[----:B------:R-:W-:Y:S01]  /*93d0*/  UMOV UR7, UR8 ;  /* 0x0000000800077c82 */ /* 0x000fe20008000000 */
[----:B------:R-:W-:-:S11]  /*93e0*/  UISETP.NE.AND UP0, UPT, UR9, 0x1, UPT ;  /* 0x000000010900788c */ /* 0x000fd6000bf05270 */
[----:B------:R-:W-:Y:S02]  /*93f0*/  @UP0 ULDC.64 UR10, c[0x0][0xdc8] ;  /* 0x00037200000a0ab9 */ /* 0x000fe40000000a00 */
[----:B------:R-:W-:-:S04]  /*9400*/  UIMAD.WIDE.U32 UR4, UR8, UR10, URZ ;  /* 0x0000000a080472a5 */ /* 0x000fc8000f8e003f */
[----:B------:R-:W-:-:S04]  /*9410*/  @UP0 USHF.R.U32.HI UR7, URZ, UR11, UR5 ;  /* 0x0000000b3f070299 */ /* 0x000fc80008011605 */
[----:B------:R-:W-:-:S12]  /*9420*/  UIMAD UR4, UR7, UR9, URZ ;  /* 0x00000009070472a4 */ /* 0x000fd8000f8e023f */
.L_x_1608:
[----:B------:R-:W-:Y:S01]  /*9430*/  ULOP3.LUT UR5, URZ, UR7, URZ, 0x33, !UPT ;  /* 0x000000073f057292 */ /* 0x000fe2000f8e333f */
[----:B------:R-:W-:Y:S01]  /*9440*/  BSSY B6, `(.L_x_1609) ;  /* 0x000021e000067945 */ /* 0x000fe20003800000 */
[----:B------:R-:W-:Y:S01]  /*9450*/  ULDC.64 UR10, c[0x0][0x3f8] ;  /* 0x0000fe00000a7ab9 */ /* 0x000fe20000000a00 */
[----:B------:R-:W-:Y:S01]  /*9460*/  ULDC UR7, c[0x0][0xdac] ;  /* 0x00036b0000077ab9 */ /* 0x000fe20000000800 */
[----:B------:R-:W-:Y:S02]  /*9470*/  UISETP.NE.U32.AND UP0, UPT, UR10, URZ, UPT ;  /* 0x0000003f0a00728c */ /* 0x000fe4000bf05070 */
[----:B------:R-:W-:Y:S02]  /*9480*/  UIADD3 UR5, UR5, UR7, URZ ;  /* 0x0000000705057290 */ /* 0x000fe4000fffe03f */
[----:B------:R-:W-:Y:S02]  /*9490*/  UISETP.NE.AND.EX UP0, UPT, UR11, URZ, UPT, UP0 ;  /* 0x0000003f0b00728c */ /* 0x000fe4000bf05300 */
[----:B------:R-:W-:Y:S01]  /*94a0*/  UIMAD UR41, UR5, 0xc0, URZ ;  /* 0x000000c0052978a4 */ /* 0x000fe2000f8e023f */
[----:B------:R-:W-:Y:S01]  /*94b0*/  ULDC UR7, c[0x0][0x404] ;  /* 0x0001010000077ab9 */ /* 0x000fe20000000800 */
[----:B------:R-:W-:Y:S01]  /*94c0*/  ULDC UR10, c[0x0][0x288] ;  /* 0x0000a200000a7ab9 */ /* 0x000fe20000000800 */
[----:B------:R-:W-:-:S02]  /*94d0*/  USEL UR7, UR7, 0x1, UP0 ;  /* 0x0000000107077887 */ /* 0x000fc40008000000 */
[----:B------:R-:W-:Y:S01]  /*94e0*/  UIADD3 UR5, UR41, 0x13f, -UR10 ;  /* 0x0000013f29057890 */ /* 0x000fe2000fffe80a */
[----:B------:R-:W-:Y:S02]  /*94f0*/  ULDC UR9, c[0x0][0xdb8] ;  /* 0x00036e0000097ab9 */ /* 0x000fe40000000800 */
[----:B------:R-:W-:Y:S01]  /*9500*/  ULDC UR10, c[0x0][0x2e0] ;  /* 0x0000b800000a7ab9 */ /* 0x000fe20000000800 */
[----:B------:R-:W-:Y:S02]  /*9510*/  UISETP.NE.AND UP1, UPT, UR9, 0x1, UPT ;  /* 0x000000010900788c */ /* 0x000fe4000bf25270 */
[----:B------:R-:W-:Y:S02]  /*9520*/  UIMAD UR11, UR7, UR10, 0x7f ;  /* 0x0000007f070b74a4 */ /* 0x000fe4000f8e020a */
[----:B------:R-:W-:Y:S02]  /*9530*/  UIMAD UR5, UR7, UR10, UR5 ;  /* 0x0000000a070572a4 */ /* 0x000fe4000f8e0205 */
[----:B------:R-:W-:-:S02]  /*9540*/  USHF.R.S32.HI UR10, URZ, 0x1f, UR11 ;  /* 0x0000001f3f0a7899 */ /* 0x000fc4000801140b */
[----:B------:R-:W-:Y:S02]  /*9550*/  USHF.R.S32.HI UR7, URZ, 0x1f, UR5 ;  /* 0x0000001f3f077899 */ /* 0x000fe40008011405 */
[----:B------:R-:W-:Y:S02]  /*9560*/  ULEA.HI UR10, UR10, UR11, URZ, 0x7 ;  /* 0x0000000b0a0a7291 */ /* 0x000fe4000f8f383f */
[----:B------:R-:W-:Y:S02]  /*9570*/  ULEA.HI UR7, UR7, UR5, URZ, 0x7 ;  /* 0x0000000507077291 */ /* 0x000fe4000f8f383f */
[----:B------:R-:W-:Y:S02]  /*9580*/  USHF.R.S32.HI UR10, URZ, 0x7, UR10 ;  /* 0x000000073f0a7899 */ /* 0x000fe4000801140a */
[----:B------:R-:W-:Y:S02]  /*9590*/  USHF.R.S32.HI UR7, URZ, 0x7, UR7 ;  /* 0x000000073f077899 */ /* 0x000fe40008011407 */
[----:B------:R-:W-:-:S02]  /*95a0*/  UIADD3 UR4, UR8, -UR4, URZ ;  /* 0x8000000408047290 */ /* 0x000fc4000fffe03f */
[----:B------:R-:W-:Y:S01]  /*95b0*/  UISETP.LT.AND UP0, UPT, UR10, UR7, UPT ;  /* 0x000000070a00728c */ /* 0x000fe2000bf01270 */
[----:B------:R-:W-:-:S03]  /*95c0*/  ULDC UR8, c[0x0][0xdc4] ;  /* 0x0003710000087ab9 */ /* 0x000fc60000000800 */
[----:B------:R-:W-:Y:S02]  /*95d0*/  USEL UR45, UR10, UR7, UP0 ;  /* 0x000000070a2d7287 */ /* 0x000fe40008000000 */
[----:B------:R-:W-:-:S03]  /*95e0*/  UIMAD UR6, UR6, UR8, UR4 ;  /* 0x00000008060672a4 */ /* 0x000fc6000f8e0204 */
[----:B------:R-:W-:Y:S01]  /*95f0*/  @UP1 ULDC UR4, c[0x0][0xdbc] ;  /* 0x00036f0000041ab9 */ /* 0x000fe20000000800 */
[----:B------:R-:W-:Y:S01]  /*9600*/  ISETP.LT.AND P0, PT, RZ, UR45, PT ;  /* 0x0000002dff007c0c */ /* 0x000fe2000bf01270 */
[----:B------:R-:W-:Y:S01]  /*9610*/  UIMAD.WIDE.U32 UR4, UR6, UR4, URZ ;  /* 0x00000004060472a5 */ /* 0x000fe2000f8e003f */
[----:B------:R-:W-:Y:S01]  /*9620*/  @UP1 ULDC UR8, c[0x0][0xdc0] ;  /* 0x0003700000081ab9 */ /* 0x000fe20000000800 */
[----:B------:R-:W-:Y:S02]  /*9630*/  UMOV UR43, UR6 ;  /* 0x00000006002b7c82 */ /* 0x000fe40008000000 */
[----:B------:R-:W-:-:S04]  /*9640*/  @UP1 USHF.R.U32.HI UR43, URZ, UR8, UR5 ;  /* 0x000000083f2b1299 */ /* 0x000fc80008011605 */
[----:B------:R-:W-:-:S04]  /*9650*/  UIADD3 UR42, -UR43, URZ, URZ ;  /* 0x0000003f2b2a7290 */ /* 0x000fc8000fffe13f */
[----:B------:R-:W-:Y:S01]  /*9660*/  UIMAD UR42, UR9, UR42, UR6 ;  /* 0x0000002a092a72a4 */ /* 0x000fe2000f8e0206 */
[----:B------:R-:W-:Y:S11]  /*9670*/  @P0 BRA `(.L_x_1610) ;  /* 0x0000000000400947 */ /* 0x000ff60003800000 */
        /* <DEDUP_REMOVED lines=16> */
.L_x_1610:
        /* <DEDUP_REMOVED lines=23> */
.L_x_1612:
        /* <DEDUP_REMOVED lines=20> */
.L_x_1614:
        /* <DEDUP_REMOVED lines=15> */
.L_x_1613:
        /* <DEDUP_REMOVED lines=29> */
.L_x_1666:
[----:B------:R-:W-:Y:S01]  /*9cf0*/  UMOV UR4, 0xffffffff ;  /* 0xffffffff00047882 */ /* 0x000fe20000000000 */
[----:B------:R-:W-:Y:S02]  /*9d00*/  SHF.R.S32.HI R8, RZ, 0x1f, R0 ;  /* 0x0000001fff087819 */ /* 0x000fe40000011400 */
[----:B------:R-:W-:Y:S05]  /*9d10*/  BRA.DIV UR4, `(.L_x_1616) ;  /* 0x0000002204087947 */ /* 0x000fea000b800000 */
[----:B------:R-:W-:-:S13]  /*9d20*/  ELECT P0, URZ, PT ;  /* 0x00000000003f782f */ /* 0x000fda0003800000 */
.L_x_1669:
        /* <DEDUP_REMOVED lines=23> */
.L_x_1618:
[----:B------:R-:W2:Y:S01]  /*9ea0*/  SYNCS.PHASECHK.TRANS64.TRYWAIT P4, [R13+URZ+0x16840], R12 ;  /* 0x0168400c0d0075a7 */ /* 0x000ea2000808017f */
[----:B------:R-:W-:Y:S01]  /*9eb0*/  ISETP.NE.AND P3, PT, R17, RZ, PT ;  /* 0x000000ff1100720c */ /* 0x000fe20003f65270 */
[----:B--2---:R-:W-:-:S12]  /*9ec0*/  @!P4 BRA `(.L_x_1619) ;  /* 0x0000001c00c0c947 */ /* 0x004fd80003800000 */
.L_x_1670:
[----:B------:R-:W-:Y:S05]  /*9ed0*/  @P3 BRA `(.L_x_1620) ;  /* 0x0000000000143947 */ /* 0x000fea0003800000 */
[----:B------:R-:W-:Y:S01]  /*9ee0*/  ISETP.NE.AND P3, PT, R23, RZ, PT ;  /* 0x000000ff1700720c */ /* 0x000fe20003f65270 */
[----:B-1----:R-:W-:-:S04]  /*9ef0*/  IMAD.MOV.U32 R4, RZ, RZ, 0x4000 ;  /* 0x00004000ff047424 */ /* 0x002fc800078e00ff */
[----:B------:R3:W-:Y:S08]  /*9f00*/  SYNCS.ARRIVE.TRANS64 RZ, [R13+URZ+0x16830], R4 ;  /* 0x016830040dff79a7 */ /* 0x0007f0000800003f */
[----:B------:R-:W-:Y:S05]  /*9f10*/  @!P3 BRA `(.L_x_1620) ;  /* 0x000000000004b947 */ /* 0x000fea0003800000 */
[----:B------:R-:W-:Y:S01]  /*9f20*/  BPT.TRAP 0x1 ;  /* 0x000000040000795c */ /* 0x000fe20000300000 */
.L_x_1620:
        /* <DEDUP_REMOVED lines=16> */
.L_x_1617:
        /* <DEDUP_REMOVED lines=24> */
.L_x_1671:
[----:B------:R-:W-:-:S06]  /*a1b0*/  UISETP.GE.AND UP0, UPT, UR45, 0x2, UPT ;  /* 0x000000022d00788c */ /* 0x000fcc000bf06270 */
[----:B------:R-:W-:-:S13]  /*a1c0*/  PLOP3.LUT P3, PT, PT, PT, UP0, 0x80, 0x0 ;  /* 0x000000000000781c */ /* 0x000fda0003f6f008 */
[----:B------:R-:W-:Y:S05]  /*a1d0*/  @!P3 BRA `(.L_x_1622) ;  /* 0x000000100044b947 */ /* 0x000fea0003800000 */
[----:B------:R-:W-:Y:S02]  /*a1e0*/  ULOP3.LUT UR4, UR45, 0x1, URZ, 0xc0, !UPT ;  /* 0x000000012d047892 */ /* 0x000fe4000f8ec03f */
[----:B------:R-:W-:Y:S02]  /*a1f0*/  UIADD3 UR44, UR45, -0x2, URZ ;  /* 0xfffffffe2d2c7890 */ /* 0x000fe4000fffe03f */
[----:B------:R-:W-:Y:S01]  /*a200*/  UISETP.NE.U32.AND UP0, UPT, UR4, 0x1, UPT ;  /* 0x000000010400788c */ /* 0x000fe2000bf05070 */
[----:B------:R-:W-:-:S03]  /*a210*/  ULDC.64 UR36, c[0x0][0x408] ;  /* 0x0001020000247ab9 */ /* 0x000fc60000000a00 */
[----:B------:R-:W-:Y:S02]  /*a220*/  IMAD.U32 R11, RZ, RZ, UR44 ;  /* 0x0000002cff0b7e24 */ /* 0x000fe4000f8e00ff */
[----:B------:R-:W-:-:S13]  /*a230*/  PLOP3.LUT P3, PT, PT, PT, UP0, 0x80, 0x0 ;  /* 0x000000000000781c */ /* 0x000fda0003f6f008 */
[----:B------:R-:W-:Y:S05]  /*a240*/  @!P3 BRA `(.L_x_1623) ;  /* 0x00000004006cb947 */ /* 0x000fea0003800000 */
[----:B------:R-:W-:Y:S01]  /*a250*/  VIADD R10, R18, 0x1 ;  /* 0x00000001120a7836 */ /* 0x000fe20000000000 */
[----:B------:R-:W-:Y:S04]  /*a260*/  BSSY B0, `(.L_x_1624) ;  /* 0x0000055000007945 */ /* 0x000fe80003800000 */
[----:B------:R-:W-:-:S04]  /*a270*/  ISETP.NE.AND P3, PT, R10, 0x2, PT ;  /* 0x000000020a00780c */ /* 0x000fc80003f65270 */
[----:B-1----:R-:W-:Y:S02]  /*a280*/  SEL R4, RZ, 0x1, P3 ;  /* 0x00000001ff047807 */ /* 0x002fe40001800000 */
[----:B------:R-:W-:Y:S02]  /*a290*/  SEL R10, R10, RZ, P3 ;  /* 0x000000ff0a0a7207 */ /* 0x000fe40001800000 */
[----:B------:R-:W-:Y:S01]  /*a2a0*/  LOP3.LUT R11, R19, R4, RZ, 0x3c, !PT ;  /* 0x00000004130b7212 */ /* 0x000fe200078e3cff */
[----:B------:R-:W-:Y:S06]  /*a2b0*/  @!P0 BRA `(.L_x_1625) ;  /* 0x00000004003c8947 */ /* 0x000fec0003800000 */
[----:B------:R-:W-:Y:S02]  /*a2c0*/  IMAD.MOV.U32 R4, RZ, RZ, R9 ;  /* 0x000000ffff047224 */ /* 0x000fe400078e0009 */
[----:B------:R-:W-:Y:S01]  /*a2d0*/  IMAD.U32 R5, RZ, RZ, UR44 ;  /* 0x0000002cff057e24 */ /* 0x000fe2000f8e00ff */
[----:B------:R-:W-:Y:S06]  /*a2e0*/  @!P1 BRA `(.L_x_1626) ;  /* 0x0000000000509947 */ /* 0x000fec0003800000 */
[----:B------:R-:W-:Y:S01]  /*a2f0*/  ULDC UR7, c[0x0][0x41c] ;  /* 0x0001070000077ab9 */ /* 0x000fe20000000800 */
[----:B------:R-:W-:Y:S01]  /*a300*/  UMOV UR6, UR44 ;  /* 0x0000002c00067c82 */ /* 0x000fe20008000000 */
[----:B------:R-:W-:-:S11]  /*a310*/  UISETP.NE.AND UP0, UPT, UR7, 0x1, UPT ;  /* 0x000000010700788c */ /* 0x000fd6000bf05270 */
[----:B------:R-:W-:Y:S02]  /*a320*/  @UP0 ULDC.64 UR8, c[0x0][0x420] ;  /* 0x0001080000080ab9 */ /* 0x000fe40000000a00 */
[----:B------:R-:W-:-:S04]  /*a330*/  UIMAD.WIDE.U32 UR4, UR44, UR8, URZ ;  /* 0x000000082c0472a5 */ /* 0x000fc8000f8e003f */
[----:B------:R-:W-:-:S04]  /*a340*/  @UP0 USHF.R.U32.HI UR6, URZ, UR9, UR5 ;  /* 0x000000093f060299 */ /* 0x000fc80008011605 */
[----:B------:R-:W-:Y:S02]  /*a350*/  USHF.R.S32.HI UR4, URZ, 0x1f, UR6 ;  /* 0x0000001f3f047899 */ /* 0x000fe40008011406 */
[----:B------:R-:W-:-:S04]  /*a360*/  IMAD.U32 R4, RZ, RZ, UR6 ;  /* 0x00000006ff047e24 */ /* 0x000fc8000f8e00ff */
[----:B------:R-:W-:Y:S01]  /*a370*/  IMAD.U32 R5, RZ, RZ, UR4 ;  /* 0x00000004ff057e24 */ /* 0x000fe2000f8e00ff */
[----:B------:R-:W-:Y:S02]  /*a380*/  ULDC.64 UR4, c[0x0][0x408] ;  /* 0x0001020000047ab9 */ /* 0x000fe40000000a00 */
[----:B--2---:R-:W-:Y:S02]  /*a390*/  IMAD R13, R8, UR4, RZ ;  /* 0x00000004080d7c24 */ /* 0x004fe4000f8e02ff */
[----:B------:R-:W-:-:S04]  /*a3a0*/  IMAD.WIDE.U32 R4, R0, UR4, R4 ;  /* 0x0000000400047c25 */ /* 0x000fc8000f8e0004 */
[----:B------:R-:W-:Y:S01]  /*a3b0*/  IMAD R13, R0, UR5, R13 ;  /* 0x00000005000d7c24 */ /* 0x000fe2000f8e020d */
[----:B------:R-:W-:-:S03]  /*a3c0*/  LEA R2, P3, R4, R2, 0x2 ;  /* 0x0000000204027211 */ /* 0x000fc600078610ff */
[----:B------:R-:W-:-:S05]  /*a3d0*/  IMAD.IADD R5, R13, 0x1, R5 ;  /* 0x000000010d057824 */ /* 0x000fca00078e0205 */
[----:B------:R-:W-:-:S05]  /*a3e0*/  LEA.HI.X R3, R4, R3, R5, 0x2, P3 ;  /* 0x0000000304037211 */ /* 0x000fca00018f1405 */
[----:B------:R1:W5:Y:S01]  /*a3f0*/  LDG.E R4, desc[UR48][R2.64] ;  /* 0x0000003002047981 */ /* 0x000362000c1e1900 */
[----:B------:R-:W-:-:S04]  /*a400*/  UIADD3 UR4, -UR6, URZ, URZ ;  /* 0x0000003f06047290 */ /* 0x000fc8000fffe13f */
[----:B------:R-:W-:-:S06]  /*a410*/  UIMAD UR4, UR7, UR4, UR44 ;  /* 0x00000004070472a4 */ /* 0x000fcc000f8e022c */
[----:B-1----:R-:W-:-:S07]  /*a420*/  IMAD.U32 R5, RZ, RZ, UR4 ;  /* 0x00000004ff057e24 */ /* 0x002fce000f8e00ff */
.L_x_1626:
[----:B------:R-:W-:Y:S02]  /*a430*/  LEA R3, R10, UR39, 0x3 ;  /* 0x000000270a037c11 */ /* 0x000fe4000f8e18ff */
[----:B------:R-:W-:Y:S02]  /*a440*/  SHF.L.U32 R2, R11, 0x1f, RZ ;  /* 0x0000001f0b027819 */ /* 0x000fe400000006ff */
[----:B------:R-:W-:Y:S02]  /*a450*/  ISETP.NE.AND P3, PT, R17, RZ, PT ;  /* 0x000000ff1100720c */ /* 0x000fe40003f65270 */
[----:B------:R-:W1:Y:S02]  /*a460*/  SYNCS.PHASECHK.TRANS64.TRYWAIT P4, [R3+URZ+0x16840], R2 ;  /* 0x01684002030075a7 */ /* 0x000e64000808017f */
[----:B-1----:R-:W-:Y:S09]  /*a470*/  @!P4 BRA `(.L_x_1627) ;  /* 0x000000180080c947 */ /* 0x002ff20003800000 */
.L_x_1672:
[----:B------:R-:W-:Y:S05]  /*a480*/  @P3 BRA `(.L_x_1628) ;  /* 0x0000000000143947 */ /* 0x000fea0003800000 */
[----:B------:R-:W-:Y:S01]  /*a490*/  ISETP.NE.AND P4, PT, R23, RZ, PT ;  /* 0x000000ff1700720c */ /* 0x000fe20003f85270 */
[----:B-1----:R-:W-:-:S04]  /*a4a0*/  IMAD.MOV.U32 R2, RZ, RZ, 0x4000 ;  /* 0x00004000ff027424 */ /* 0x002fc800078e00ff */
[----:B------:R3:W-:Y:S08]  /*a4b0*/  SYNCS.ARRIVE.TRANS64 RZ, [R3+URZ+0x16830], R2 ;  /* 0x0168300203ff79a7 */ /* 0x0007f0000800003f */
[----:B------:R-:W-:Y:S05]  /*a4c0*/  @!P4 BRA `(.L_x_1628) ;  /* 0x000000000004c947 */ /* 0x000fea0003800000 */
[----:B------:R-:W-:Y:S01]  /*a4d0*/  BPT.TRAP 0x1 ;  /* 0x000000040000795c */ /* 0x000fe20000300000 */
.L_x_1628:
        /* <DEDUP_REMOVED lines=10> */
[----:B-1-3--:R-:W-:Y:S01]  /*a580*/  SHF.L.U32 R3, R19, 0x1f, RZ ;  /* 0x0000001f13037819 */ /* 0x00afe200000006ff */
[----:B------:R-:W-:Y:S01]  /*a590*/  UMOV UR10, URZ ;  /* 0x0000003f000a7c82 */ /* 0x000fe20008000000 */
[----:B------:R-:W-:Y:S01]  /*a5a0*/  LEA R2, R18, UR4, 0x3 ;  /* 0x0000000412027c11 */ /* 0x000fe2000f8e18ff */
[----:B------:R-:W-:-:S02]  /*a5b0*/  ULEA UR8, UR8, UR39, 0xe ;  /* 0x0000002708087291 */ /* 0x000fc4000f8e703f */
[----:B------:R-:W-:Y:S02]  /*a5c0*/  USHF.L.U32 UR11, UR11, 0x7, URZ ;  /* 0x000000070b0b7899 */ /* 0x000fe4000800063f */
[----:B------:R-:W-:Y:S02]  /*a5d0*/  UIADD3 UR9, UR9, 0x16830, URZ ;  /* 0x0001683009097890 */ /* 0x000fe4000fffe03f */
[----:B------:R-:W-:-:S09]  /*a5e0*/  UIADD3 UR8, UR8, 0xe400, URZ ;  /* 0x0000e40008087890 */ /* 0x000fd2000fffe03f */
[----:B------:R1:W-:Y:S01]  /*a5f0*/  UTMALDG.4D [UR8], [UR6], desc[UR14] ;  /* 0x00000e08060075b4 */ /* 0x0003e20008019000 */
[----:B------:R-:W3:Y:S02]  /*a600*/  SYNCS.PHASECHK.TRANS64.TRYWAIT P4, [R2+URZ+0x60], R3 ;  /* 0x00006003020075a7 */ /* 0x000ee4000808017f */
[----:B-1-3--:R-:W-:Y:S05]  /*a610*/  @!P4 BRA `(.L_x_1629) ;  /* 0x00000018002cc947 */ /* 0x00afea0003800000 */
.L_x_1673:
[----:B------:R-:W-:Y:S05]  /*a620*/  @P3 BRA `(.L_x_1630) ;  /* 0x0000000000183947 */ /* 0x000fea0003800000 */
[----:B------:R-:W-:Y:S01]  /*a630*/  ISETP.NE.AND P3, PT, R23, RZ, PT ;  /* 0x000000ff1700720c */ /* 0x000fe20003f65270 */
[----:B-1----:R-:W-:Y:S01]  /*a640*/  IMAD.MOV.U32 R3, RZ, RZ, 0x4000 ;  /* 0x00004000ff037424 */ /* 0x002fe200078e00ff */
[----:B------:R-:W-:-:S04]  /*a650*/  LEA R2, R18, UR39, 0x3 ;  /* 0x0000002712027c11 */ /* 0x000fc8000f8e18ff */
[----:B------:R3:W-:Y:S07]  /*a660*/  SYNCS.ARRIVE.TRANS64 RZ, [R2+URZ+0x16850], R3 ;  /* 0x0168500302ff79a7 */ /* 0x0007ee000800003f */
[----:B------:R-:W-:Y:S05]  /*a670*/  @!P3 BRA `(.L_x_1630) ;  /* 0x000000000004b947 */ /* 0x000fea0003800000 */
[----:B------:R-:W-:Y:S01]  /*a680*/  BPT.TRAP 0x1 ;  /* 0x000000040000795c */ /* 0x000fe20000300000 */
.L_x_1630:
        /* <DEDUP_REMOVED lines=17> */
[----:B----4-:R-:W-:Y:S01]  /*a7a0*/  NOP ;  /* 0x0000000000007918 */ /* 0x010fe20000000000 */
.L_x_1625:
[----:B------:R-:W-:Y:S05]  /*a7b0*/  BSYNC B0 ;  /* 0x0000000000007941 */ /* 0x000fea0003800000 */
.L_x_1624:
[----:B------:R-:W-:Y:S01]  /*a7c0*/  UIADD3 UR4, UR45, -0x3, URZ ;  /* 0xfffffffd2d047890 */ /* 0x000fe2000fffe03f */
[----:B------:R-:W-:Y:S02]  /*a7d0*/  IMAD.MOV.U32 R19, RZ, RZ, R11 ;  /* 0x000000ffff137224 */ /* 0x000fe400078e000b */
[----:B------:R-:W-:-:S03]  /*a7e0*/  IMAD.MOV.U32 R18, RZ, RZ, R10 ;  /* 0x000000ffff127224 */ /* 0x000fc600078e000a */
[----:B------:R-:W-:-:S07]  /*a7f0*/  IMAD.U32 R11, RZ, RZ, UR4 ;  /* 0x00000004ff0b7e24 */ /* 0x000fce000f8e00ff */
.L_x_1623:
[----:B------:R-:W-:Y:S01]  /*a800*/  ISETP.NE.AND P3, PT, RZ, UR44, PT ;  /* 0x0000002cff007c0c */ /* 0x000fe2000bf65270 */
[----:B------:R-:W-:-:S12]  /*a810*/  BSSY B0, `(.L_x_1622) ;  /* 0x00000ad000007945 */ /* 0x000fd80003800000 */
[----:B------:R-:W-:Y:S05]  /*a820*/  @!P3 BRA `(.L_x_1631) ;  /* 0x0000000800acb947 */ /* 0x000fea0003800000 */
[----:B-1-3--:R-:W-:-:S07]  /*a830*/  IMAD.MOV.U32 R2, RZ, RZ, R9 ;  /* 0x000000ffff027224 */ /* 0x00afce00078e0009 */
.L_x_1646:
        /* <DEDUP_REMOVED lines=28> */
.L_x_1634:
[----:B------:R-:W-:Y:S02]  /*aa00*/  LEA R4, R10, UR39, 0x3 ;  /* 0x000000270a047c11 */ /* 0x000fe4000f8e18ff */
[----:B-1----:R-:W-:Y:S02]  /*aa10*/  SHF.L.U32 R3, R12, 0x1f, RZ ;  /* 0x0000001f0c037819 */ /* 0x002fe400000006ff */
[----:B------:R-:W-:Y:S02]  /*aa20*/  ISETP.NE.AND P3, PT, R17, RZ, PT ;  /* 0x000000ff1100720c */ /* 0x000fe40003f65270 */
[----:B------:R-:W1:Y:S02]  /*aa30*/  SYNCS.PHASECHK.TRANS64.TRYWAIT P4, [R4+URZ+0x16840], R3 ;  /* 0x01684003040075a7 */ /* 0x000e64000808017f */
[----:B-1----:R-:W-:Y:S09]  /*aa40*/  @!P4 BRA `(.L_x_1635) ;  /* 0x000000140034c947 */ /* 0x002ff20003800000 */
.L_x_1674:
[----:B------:R-:W-:Y:S05]  /*aa50*/  @P3 BRA `(.L_x_1636) ;  /* 0x0000000000143947 */ /* 0x000fea0003800000 */
[----:B------:R-:W-:Y:S01]  /*aa60*/  ISETP.NE.AND P4, PT, R23, RZ, PT ;  /* 0x000000ff1700720c */ /* 0x000fe20003f85270 */
[----:B-1----:R-:W-:-:S04]  /*aa70*/  IMAD.MOV.U32 R3, RZ, RZ, 0x4000 ;  /* 0x00004000ff037424 */ /* 0x002fc800078e00ff */
[----:B------:R2:W-:Y:S08]  /*aa80*/  SYNCS.ARRIVE.TRANS64 RZ, [R4+URZ+0x16830], R3 ;  /* 0x0168300304ff79a7 */ /* 0x0005f0000800003f */
[----:B------:R-:W-:Y:S05]  /*aa90*/  @!P4 BRA `(.L_x_1636) ;  /* 0x000000000004c947 */ /* 0x000fea0003800000 */
[----:B------:R-:W-:Y:S01]  /*aaa0*/  BPT.TRAP 0x1 ;  /* 0x000000040000795c */ /* 0x000fe20000300000 */
.L_x_1636:
        /* <DEDUP_REMOVED lines=20> */
.L_x_1675:
[----:B------:R-:W-:Y:S05]  /*abf0*/  @P3 BRA `(.L_x_1638) ;  /* 0x0000000000143947 */ /* 0x000fea0003800000 */
[----:B------:R-:W-:Y:S01]  /*ac00*/  ISETP.NE.AND P3, PT, R23, RZ, PT ;  /* 0x000000ff1700720c */ /* 0x000fe20003f65270 */
[----:B------:R-:W-:-:S04]  /*ac10*/  IMAD.MOV.U32 R3, RZ, RZ, 0x4000 ;  /* 0x00004000ff037424 */ /* 0x000fc800078e00ff */
[----:B------:R2:W-:Y:S08]  /*ac20*/  SYNCS.ARRIVE.TRANS64 RZ, [R4+URZ+0x50], R3 ;  /* 0x0000500304ff79a7 */ /* 0x0005f0000800003f */
[----:B------:R-:W-:Y:S05]  /*ac30*/  @!P3 BRA `(.L_x_1638) ;  /* 0x000000000004b947 */ /* 0x000fea0003800000 */
[----:B------:R-:W-:Y:S01]  /*ac40*/  BPT.TRAP 0x1 ;  /* 0x000000040000795c */ /* 0x000fe20000300000 */
.L_x_1638:
        /* <DEDUP_REMOVED lines=18> */
.L_x_1633:
[----:B------:R-:W-:Y:S05]  /*ad70*/  BSYNC B1 ;  /* 0x0000000000017941 */ /* 0x000fea0003800000 */
.L_x_1632:
[----:B------:R-:W-:Y:S01]  /*ad80*/  VIADD R18, R10, 0x1 ;  /* 0x000000010a127836 */ /* 0x000fe20000000000 */
[----:B------:R-:W-:Y:S04]  /*ad90*/  BSSY B1, `(.L_x_1639) ;  /* 0x0000051000017945 */ /* 0x000fe80003800000 */
[----:B------:R-:W-:-:S04]  /*ada0*/  ISETP.NE.AND P3, PT, R18, 0x2, PT ;  /* 0x000000021200780c */ /* 0x000fc80003f65270 */
[----:B-1----:R-:W-:Y:S02]  /*adb0*/  SEL R19, RZ, 0x1, P3 ;  /* 0x00000001ff137807 */ /* 0x002fe40001800000 */
[----:B------:R-:W-:Y:S02]  /*adc0*/  SEL R18, R18, RZ, P3 ;  /* 0x000000ff12127207 */ /* 0x000fe40001800000 */
[----:B------:R-:W-:Y:S01]  /*add0*/  LOP3.LUT R19, R12, R19, RZ, 0x3c, !PT ;  /* 0x000000130c137212 */ /* 0x000fe200078e3cff */
[----:B------:R-:W-:Y:S06]  /*ade0*/  @!P0 BRA `(.L_x_1640) ;  /* 0x00000004002c8947 */ /* 0x000fec0003800000 */
[----:B------:R-:W-:Y:S01]  /*adf0*/  VIADD R14, R11, 0xffffffff ;  /* 0xffffffff0b0e7836 */ /* 0x000fe20000000000 */
[----:B------:R-:W-:Y:S06]  /*ae00*/  @!P1 BRA `(.L_x_1641) ;  /* 0x0000000000489947 */ /* 0x000fec0003800000 */
[----:B------:R-:W1:Y:S01]  /*ae10*/  LDC R13, c[0x0][0x41c] ;  /* 0x00010700ff0d7b82 */ /* 0x000e620000000800 */
[----:B------:R-:W-:Y:S02]  /*ae20*/  IMAD.MOV.U32 R15, RZ, RZ, R14 ;  /* 0x000000ffff0f7224 */ /* 0x000fe400078e000e */
[----:B------:R-:W-:-:S04]  /*ae30*/  IMAD R21, R8, UR36, RZ ;  /* 0x0000002408157c24 */ /* 0x000fc8000f8e02ff */
[----:B------:R-:W-:Y:S01]  /*ae40*/  IMAD R21, R0, UR37, R21 ;  /* 0x0000002500157c24 */ /* 0x000fe2000f8e0215 */
[----:B-1----:R-:W-:-:S13]  /*ae50*/  ISETP.NE.AND P3, PT, R13, 0x1, PT ;  /* 0x000000010d00780c */ /* 0x002fda0003f65270 */
[----:B--2---:R-:W1:Y:S02]  /*ae60*/  @P3 LDC.64 R2, c[0x0][0x420] ;  /* 0x00010800ff023b82 */ /* 0x004e640000000a00 */
        /* <DEDUP_REMOVED lines=12> */
.L_x_1641:
[----:B-12---:R-:W-:Y:S02]  /*af30*/  LEA R3, R18, UR39, 0x3 ;  /* 0x0000002712037c11 */ /* 0x006fe4000f8e18ff */
[----:B------:R-:W-:Y:S02]  /*af40*/  SHF.L.U32 R4, R19, 0x1f, RZ ;  /* 0x0000001f13047819 */ /* 0x000fe400000006ff */
[----:B------:R-:W-:Y:S02]  /*af50*/  ISETP.NE.AND P3, PT, R17, RZ, PT ;  /* 0x000000ff1100720c */ /* 0x000fe40003f65270 */
[----:B------:R-:W1:Y:S02]  /*af60*/  SYNCS.PHASECHK.TRANS64.TRYWAIT P4, [R3+URZ+0x16840], R4 ;  /* 0x01684004030075a7 */ /* 0x000e64000808017f */
[----:B-1----:R-:W-:Y:S09]  /*af70*/  @!P4 BRA `(.L_x_1642) ;  /* 0x000000100010c947 */ /* 0x002ff20003800000 */
.L_x_1676:
[----:B------:R-:W-:Y:S05]  /*af80*/  @P3 BRA `(.L_x_1643) ;  /* 0x0000000000143947 */ /* 0x000fea0003800000 */
[----:B------:R-:W-:Y:S01]  /*af90*/  ISETP.NE.AND P4, PT, R23, RZ, PT ;  /* 0x000000ff1700720c */ /* 0x000fe20003f85270 */
[----:B-1----:R-:W-:-:S04]  /*afa0*/  IMAD.MOV.U32 R4, RZ, RZ, 0x4000 ;  /* 0x00004000ff047424 */ /* 0x002fc800078e00ff */
[----:B------:R2:W-:Y:S08]  /*afb0*/  SYNCS.ARRIVE.TRANS64 RZ, [R3+URZ+0x16830], R4 ;  /* 0x0168300403ff79a7 */ /* 0x0005f0000800003f */
[----:B------:R-:W-:Y:S05]  /*afc0*/  @!P4 BRA `(.L_x_1643) ;  /* 0x000000000004c947 */ /* 0x000fea0003800000 */
[----:B------:R-:W-:Y:S01]  /*afd0*/  BPT.TRAP 0x1 ;  /* 0x000000040000795c */ /* 0x000fe20000300000 */
.L_x_1643:
        /* <DEDUP_REMOVED lines=20> */
.L_x_1677:
[----:B------:R-:W-:Y:S05]  /*b120*/  @P3 BRA `(.L_x_1645) ;  /* 0x0000000000143947 */ /* 0x000fea0003800000 */
[----:B------:R-:W-:Y:S01]  /*b130*/  ISETP.NE.AND P3, PT, R23, RZ, PT ;  /* 0x000000ff1700720c */ /* 0x000fe20003f65270 */
[----:B------:R-:W-:-:S04]  /*b140*/  IMAD.MOV.U32 R4, RZ, RZ, 0x4000 ;  /* 0x00004000ff047424 */ /* 0x000fc800078e00ff */
[----:B------:R2:W-:Y:S08]  /*b150*/  SYNCS.ARRIVE.TRANS64 RZ, [R3+URZ+0x50], R4 ;  /* 0x0000500403ff79a7 */ /* 0x0005f0000800003f */
[----:B------:R-:W-:Y:S05]  /*b160*/  @!P3 BRA `(.L_x_1645) ;  /* 0x000000000004b947 */ /* 0x000fea0003800000 */
[----:B------:R-:W-:Y:S01]  /*b170*/  BPT.TRAP 0x1 ;  /* 0x000000040000795c */ /* 0x000fe20000300000 */
.L_x_1645:
        /* <DEDUP_REMOVED lines=18> */
.L_x_1640:
[----:B------:R-:W-:Y:S05]  /*b2a0*/  BSYNC B1 ;  /* 0x0000000000017941 */ /* 0x000fea0003800000 */
.L_x_1639:
[C---:B------:R-:W-:Y:S01]  /*b2b0*/  ISETP.GT.AND P3, PT, R11.reuse, 0x1, PT ;  /* 0x000000010b00780c */ /* 0x040fe20003f64270 */
[----:B------:R-:W-:-:S12]  /*b2c0*/  VIADD R11, R11, 0xfffffffe ;  /* 0xfffffffe0b0b7836 */ /* 0x000fd80000000000 */
[----:B------:R-:W-:Y:S05]  /*b2d0*/  @P3 BRA `(.L_x_1646) ;  /* 0xfffffff400583947 */ /* 0x000fea000383ffff */
.L_x_1631:
[----:B------:R-:W-:Y:S05]  /*b2e0*/  BSYNC B0 ;  /* 0x0000000000007941 */ /* 0x000fea0003800000 */
.L_x_1622:
[----:B------:R-:W-:Y:S04]  /*b2f0*/  BSSY B0, `(.L_x_1647) ;  /* 0x000000e000007945 */ /* 0x000fe80003800000 */
[----:B------:R-:W-:Y:S05]  /*b300*/  @P2 BRA `(.L_x_1648) ;  /* 0x0000000000302947 */ /* 0x000fea0003800000 */
[----:B------:R-:W4:Y:S01]  /*b310*/  S2R R11, SR_LANEID ;  /* 0x00000000000b7919 */ /* 0x000f220000000000 */
[----:B------:R-:W-:Y:S01]  /*b320*/  VOTEU.ANY UR4, UPT, PT ;  /* 0x0000000000047886 */ /* 0x000fe200038e0100 */
[----:B-123--:R-:W1:Y:S01]  /*b330*/  LDC.64 R2, c[0x0][0xdf0] ;  /* 0x00037c00ff027b82 */ /* 0x00ee620000000a00 */
[----:B------:R-:W4:Y:S08]  /*b340*/  FLO.U32 R0, UR4 ;  /* 0x0000000400007d00 */ /* 0x000f3000080e0000 */
[----:B------:R-:W1:Y:S01]  /*b350*/  POPC R5, UR4 ;  /* 0x0000000400057d09 */ /* 0x000e620008000000 */
[----:B----4-:R-:W-:-:S13]  /*b360*/  ISETP.EQ.U32.AND P1, PT, R0, R11, PT ;  /* 0x0000000b0000720c */ /* 0x010fda0003f22070 */
[----:B-1----:R-:W2:Y:S01]  /*b370*/  @P1 ATOMG.E.ADD.STRONG.GPU PT, R3, desc[UR48][R2.64], R5 ;  /* 0x00000005020319a8 */ /* 0x002ea200081ee1f0 */
[----:B------:R-:W1:Y:S02]  /*b380*/  S2R R4, SR_LTMASK ;  /* 0x0000000000047919 */ /* 0x000e640000003900 */
[----:B-1----:R-:W-:-:S04]  /*b390*/  LOP3.LUT R4, R4, UR4, RZ, 0xc0, !PT ;  /* 0x0000000404047c12 */ /* 0x002fc8000f8ec0ff */
[----:B------:R-:W1:Y:S01]  /*b3a0*/  POPC R11, R4 ;  /* 0x00000004000b7309 */ /* 0x000e620000000000 */
[----:B--2---:R-:W1:Y:S02]  /*b3b0*/  SHFL.IDX PT, R0, R3, R0, 0x1f ;  /* 0x00001f0003007589 */ /* 0x004e6400000e0000 */
[----:B-1----:R-:W-:-:S07]  /*b3c0*/  IADD3 R22, R0, UR46, R11 ;  /* 0x0000002e00167c10 */ /* 0x002fce000fffe00b */
.L_x_1648:
[----:B------:R-:W-:Y:S05]  /*b3d0*/  BSYNC B0 ;  /* 0x0000000000007941 */ /* 0x000fea0003800000 */
.L_x_1647:
[----:B------:R-:W-:Y:S04]  /*b3e0*/  BSSY B0, `(.L_x_1649) ;  /* 0x000001d000007945 */ /* 0x000fe80003800000 */
[----:B------:R-:W-:Y:S05]  /*b3f0*/  @!P0 BRA `(.L_x_1650) ;  /* 0x00000000006c8947 */ /* 0x000fea0003800000 */
[----:B-123--:R-:W-:Y:S02]  /*b400*/  LEA R3, R18, UR39, 0x3 ;  /* 0x0000002712037c11 */ /* 0x00efe4000f8e18ff */
[----:B------:R-:W-:Y:S02]  /*b410*/  SHF.L.U32 R0, R19, 0x1f, RZ ;  /* 0x0000001f13007819 */ /* 0x000fe400000006ff */
[----:B------:R-:W-:Y:S02]  /*b420*/  ISETP.NE.AND P1, PT, R17, RZ, PT ;  /* 0x000000ff1100720c */ /* 0x000fe40003f25270 */
[----:B------:R-:W1:Y:S02]  /*b430*/  SYNCS.PHASECHK.TRANS64.TRYWAIT P0, [R3+URZ+0x16860], R0 ;  /* 0x01686000030075a7 */ /* 0x000e64000800017f */
[----:B-1----:R-:W-:Y:S09]  /*b440*/  @!P0 BRA `(.L_x_1651) ;  /* 0x0000000c00048947 */ /* 0x002ff20003800000 */
.L_x_1678:
[----:B------:R-:W-:Y:S05]  /*b450*/  @P1 BRA `(.L_x_1652) ;  /* 0x0000000000141947 */ /* 0x000fea0003800000 */
[----:B------:R-:W-:Y:S01]  /*b460*/  ISETP.NE.AND P0, PT, R23, RZ, PT ;  /* 0x000000ff1700720c */ /* 0x000fe20003f05270 */
[----:B-1----:R-:W-:-:S04]  /*b470*/  IMAD.MOV.U32 R0, RZ, RZ, 0x4000 ;  /* 0x00004000ff007424 */ /* 0x002fc800078e00ff */
[----:B------:R2:W-:Y:S08]  /*b480*/  SYNCS.ARRIVE.TRANS64 RZ, [R3+URZ+0x16850], R0 ;  /* 0x0168500003ff79a7 */ /* 0x0005f0000800003f */
[----:B------:R-:W-:Y:S05]  /*b490*/  @!P0 BRA `(.L_x_1652) ;  /* 0x0000000000048947 */ /* 0x000fea0003800000 */
[----:B------:R-:W-:Y:S01]  /*b4a0*/  BPT.TRAP 0x1 ;  /* 0x000000040000795c */ /* 0x000fe20000300000 */
.L_x_1652:
        /* <DEDUP_REMOVED lines=15> */
[----:B----4-:R-:W-:Y:S01]  /*b5a0*/  NOP ;  /* 0x0000000000007918 */ /* 0x010fe20000000000 */
.L_x_1650:
[----:B------:R-:W-:Y:S05]  /*b5b0*/  BSYNC B0 ;  /* 0x0000000000007941 */ /* 0x000fea0003800000 */
.L_x_1649:
[----:B------:R-:W-:Y:S02]  /*b5c0*/  VIADD R18, R18, 0x1 ;  /* 0x0000000112127836 */ /* 0x000fe40000000000 */
[----:B--2---:R-:W-:-:S03]  /*b5d0*/  IMAD.MOV.U32 R13, RZ, RZ, R22 ;  /* 0x000000ffff0d7224 */ /* 0x004fc600078e0016 */
[----:B------:R-:W-:-:S04]  /*b5e0*/  ISETP.NE.AND P0, PT, R18, 0x2, PT ;  /* 0x000000021200780c */ /* 0x000fc80003f05270 */
[----:B-1----:R-:W-:Y:S02]  /*b5f0*/  SEL R0, RZ, 0x1, P0 ;  /* 0x00000001ff007807 */ /* 0x002fe40000000000 */
[----:B------:R-:W-:Y:S02]  /*b600*/  SEL R18, R18, RZ, P0 ;  /* 0x000000ff12127207 */ /* 0x000fe40000000000 */
[----:B------:R-:W-:-:S07]  /*b610*/  LOP3.LUT R19, R19, R0, RZ, 0x3c, !PT ;  /* 0x0000000013137212 */ /* 0x000fce00078e3cff */
.L_x_1611:
[----:B------:R-:W-:Y:S05]  /*b620*/  BSYNC B6 ;  /* 0x0000000000067941 */ /* 0x000fea0003800000 */
.L_x_1609:
[----:B------:R-:W-:-:S03]  /*b630*/  UMOV UR4, 0xffffffff ;  /* 0xffffffff00047882 */ /* 0x000fc60000000000 */
[----:B------:R-:W-:Y:S05]  /*b640*/  BRA.DIV UR4, `(.L_x_1653) ;  /* 0x0000000a04987947 */ /* 0x000fea000b800000 */
[----:B------:R1:W2:Y:S02]  /*b650*/  SHFL.IDX PT, R14, R13, RZ, 0x1f ;  /* 0x00001fff0d0e7589 */ /* 0x0002a400000e0000 */
.L_x_1681:
[----:B------:R-:W-:Y:S01]  /*b660*/  ISETP.NE.AND P0, PT, R23, RZ, PT ;  /* 0x000000ff1700720c */ /* 0x000fe20003f05270 */
[----:B------:R-:W-:Y:S05]  /*b670*/  WARPSYNC.ALL ;  /* 0x0000000000007948 */ /* 0x000fea0003800000 */
[----:B------:R-:W-:Y:S01]  /*b680*/  BAR.SYNC.DEFER_BLOCKING 0x4, 0x1a0 ;  /* 0x0106800000007b1d */ /* 0x000fe20000010000 */
[----:B--2---:R-:W-:-:S05]  /*b690*/  IMAD.MOV.U32 R22, RZ, RZ, R14 ;  /* 0x000000ffff167224 */ /* 0x004fca00078e000e */
[----:B------:R-:W-:Y:S01]  /*b6a0*/  ULDC UR4, c[0x0][0xda8] ;  /* 0x00036a0000047ab9 */ /* 0x000fe20000000800 */
[----:B------:R-:W-:Y:S01]  /*b6b0*/  @!P0 MOV R0, 0x400 ;  /* 0x0000040000008802 */ /* 0x000fe20000000f00 */
[----:B---3--:R-:W2:Y:S03]  /*b6c0*/  @!P0 S2R R3, SR_CgaCtaId ;  /* 0x0000000000038919 */ /* 0x008ea60000008800 */
[----:B--2---:R-:W-:-:S05]  /*b6d0*/  @!P0 LEA R0, R3, R0, 0x18 ;  /* 0x0000000003008211 */ /* 0x004fca00078ec0ff */
[----:B------:R2:W-:Y:S01]  /*b6e0*/  @!P0 STS [R0+0x168d0], R13 ;  /* 0x0168d00d00008388 */ /* 0x0005e20000000800 */
[----:B------:R-:W-:Y:S06]  /*b6f0*/  BAR.ARV 0x5, 0x1a0 ;  /* 0x0146800000007b1d */ /* 0x000fec0000002000 */
[----:B------:R-:W-:-:S13]  /*b700*/  ISETP.GE.AND P0, PT, R22, UR4, PT ;  /* 0x0000000416007c0c */ /* 0x000fda000bf06270 */
[----:B--2---:R-:W-:Y:S05]  /*b710*/  @!P0 BRA `(.L_x_1654) ;  /* 0xffffffd800d48947 */ /* 0x004fea000383ffff */
.L_x_1606:
        /* <DEDUP_REMOVED lines=11> */
.L_x_1682:
        /* <DEDUP_REMOVED lines=11> */
.L_x_1658:
        /* <DEDUP_REMOVED lines=12> */
.L_x_1683:
[----:B------:R-:W3:Y:S02]  /*b940*/  SYNCS.PHASECHK.TRANS64.TRYWAIT P1, [R3+URZ], R0 ;  /* 0x00000000030075a7 */ /* 0x000ee4000802017f */
[----:B---3--:R-:W-:Y:S05]  /*b950*/  @!P1 BRA `(.L_x_1660) ;  /* 0x0000000800209947 */ /* 0x008fea0003800000 */
.L_x_1684:
[----:B------:R-:W-:Y:S05]  /*b960*/  @!P0 BRA `(.L_x_1661) ;  /* 0x0000000000048947 */ /* 0x000fea0003800000 */
[----:B------:R-:W-:Y:S01]  /*b970*/  BPT.TRAP 0x1 ;  /* 0x000000040000795c */ /* 0x000fe20000300000 */
.L_x_1661:
[----:B---3--:R-:W-:-:S04]  /*b980*/  VIADD R3, R7, 0x16860 ;  /* 0x0001686007037836 */ /* 0x008fc80000000000 */
[----:B--2---:R-:W-:-:S04]  /*b990*/  IMAD R5, R18, 0x8, R3 ;  /* 0x0000000812057824 */ /* 0x004fc800078e0203 */
[----:B------:R-:W2:Y:S02]  /*b9a0*/  SYNCS.PHASECHK.TRANS64.TRYWAIT P0, [R5+URZ], R4 ;  /* 0x00000004050075a7 */ /* 0x000ea4000800017f */
[----:B--2---:R-:W-:Y:S05]  /*b9b0*/  @!P0 BRA `(.L_x_1662) ;  /* 0x00000008001c8947 */ /* 0x004fea0003800000 */
.L_x_1685:
[----:B------:R-:W-:-:S07]  /*b9c0*/  IMAD R3, R6, 0x8, R3 ;  /* 0x0000000806037824 */ /* 0x000fce00078e0203 */
.L_x_1663:
[----:B---3--:R3:W4:Y:S02]  /*b9d0*/  SYNCS.PHASECHK.TRANS64.TRYWAIT P0, [R3+URZ], R0 ;  /* 0x00000000030075a7 */ /* 0x008724000800017f */
[----:B----4-:R-:W-:Y:S05]  /*b9e0*/  @!P0 NANOSLEEP.SYNCS 0x989680 ;  /* 0x009896800000895d */ /* 0x010fea0003900000 */
[----:B------:R-:W4:Y:S02]  /*b9f0*/  @!P0 SYNCS.PHASECHK.TRANS64 P0, [R3+URZ], R0 ;  /* 0x00000000030085a7 */ /* 0x000f24000800007f */
[----:B----4-:R-:W-:Y:S05]  /*ba00*/  @!P0 BRA `(.L_x_1663) ;  /* 0xfffffffc00f08947 */ /* 0x010fea000383ffff */
.L_x_1657:
[----:B------:R-:W-:Y:S05]  /*ba10*/  BSYNC B0 ;  /* 0x0000000000007941 */ /* 0x000fea0003800000 */
.L_x_1656:
[----:B------:R-:W-:Y:S05]  /*ba20*/  EXIT ;  /* 0x000000000000794d */ /* 0x000fea0003800000 */
.L_x_1563:
[----:B-1----:R-:W-:-:S04]  /*ba30*/  IMAD.U32 R3, RZ, RZ, UR40 ;  /* 0x00000028ff037e24 */ /* 0x002fc8000f8e00ff */
[----:B------:R1:W2:Y:S03]  /*ba40*/  SYNCS.PHASECHK.TRANS64.TRYWAIT P1, [R3+URZ+0x16800], R0 ;  /* 0x01680000030075a7 */ /* 0x0002a6000802017f */
[----:B--2---:R-:W-:Y:S05]  /*ba50*/  @!P1 NANOSLEEP.SYNCS 0x989680 ;  /* 0x009896800000995d */ /* 0x004fea0003900000 */
[----:B------:R-:W2:Y:S02]  /*ba60*/  @!P1 SYNCS.PHASECHK.TRANS64 P1, [R3+URZ+0x16800], R0 ;  /* 0x01680000030095a7 */ /* 0x000ea4000802007f */
[----:B--2---:R-:W-:Y:S05]  /*ba70*/  @!P1 BRA `(.L_x_1563) ;  /* 0xfffffffc00ec9947 */ /* 0x004fea000383ffff */
[----:B------:R-:W-:Y:S05]  /*ba80*/  BRA `(.L_x_1664) ;  /* 0xffffff5800b07947 */ /* 0x000fea000383ffff */
.L_x_1567:
[----:B--2---:R2:W3:Y:S02]  /*ba90*/  SYNCS.PHASECHK.TRANS64.TRYWAIT P2, [R3+URZ+0x16830], R0 ;  /* 0x01683000030075a7 */ /* 0x0044e4000804017f */
[----:B---3--:R-:W-:Y:S05]  /*baa0*/  @!P2 NANOSLEEP.SYNCS 0x989680 ;  /* 0x009896800000a95d */ /* 0x008fea0003900000 */
[----:B------:R-:W3:Y:S02]  /*bab0*/  @!P2 SYNCS.PHASECHK.TRANS64 P2, [R3+URZ+0x16830], R0 ;  /* 0x016830000300a5a7 */ /* 0x000ee4000804007f */
[----:B---3--:R-:W-:Y:S05]  /*bac0*/  @!P2 BRA `(.L_x_1567) ;  /* 0xfffffffc00f0a947 */ /* 0x008fea000383ffff */
[----:B------:R-:W-:Y:S05]  /*bad0*/  BRA `(.L_x_1566) ;  /* 0xffffff5800d47947 */ /* 0x000fea000383ffff */
.L_x_1572:
[----:B--2---:R-:W-:-:S04]  /*bae0*/  IMAD.U32 R5, RZ, RZ, UR6 ;  /* 0x00000006ff057e24 */ /* 0x004fc8000f8e00ff */
[----:B------:R2:W3:Y:S03]  /*baf0*/  SYNCS.PHASECHK.TRANS64.TRYWAIT P3, [R5+URZ+0x16830], R0 ;  /* 0x01683000050075a7 */ /* 0x0004e6000806017f */
[----:B---3--:R-:W-:Y:S05]  /*bb00*/  @!P3 NANOSLEEP.SYNCS 0x989680 ;  /* 0x009896800000b95d */ /* 0x008fea0003900000 */
[----:B------:R-:W3:Y:S02]  /*bb10*/  @!P3 SYNCS.PHASECHK.TRANS64 P3, [R5+URZ+0x16830], R0 ;  /* 0x016830000500b5a7 */ /* 0x000ee4000806007f */
[----:B---3--:R-:W-:Y:S05]  /*bb20*/  @!P3 BRA `(.L_x_1572) ;  /* 0xfffffffc00ecb947 */ /* 0x008fea000383ffff */
[----:B------:R-:W-:Y:S05]  /*bb30*/  BRA `(.L_x_1569) ;  /* 0xffffff7c00847947 */ /* 0x000fea000383ffff */
.L_x_1576:
[----:B--2---:R-:W-:-:S04]  /*bb40*/  IMAD.U32 R5, RZ, RZ, UR6 ;  /* 0x00000006ff057e24 */ /* 0x004fc8000f8e00ff */
[----:B------:R2:W3:Y:S03]  /*bb50*/  SYNCS.PHASECHK.TRANS64.TRYWAIT P2, [R5+URZ+0x16850], R0 ;  /* 0x01685000050075a7 */ /* 0x0004e6000804017f */
[----:B---3--:R-:W-:Y:S05]  /*bb60*/  @!P2 NANOSLEEP.SYNCS 0x989680 ;  /* 0x009896800000a95d */ /* 0x008fea0003900000 */
[----:B------:R-:W3:Y:S02]  /*bb70*/  @!P2 SYNCS.PHASECHK.TRANS64 P2, [R5+URZ+0x16850], R0 ;  /* 0x016850000500a5a7 */ /* 0x000ee4000804007f */
[----:B---3--:R-:W-:Y:S05]  /*bb80*/  @!P2 BRA `(.L_x_1576) ;  /* 0xfffffffc00eca947 */ /* 0x008fea000383ffff */
[----:B------:R-:W-:Y:S05]  /*bb90*/  BRA `(.L_x_1573) ;  /* 0xffffff7c00f47947 */ /* 0x000fea000383ffff */
.L_x_1582:
[----:B--2---:R-:W-:-:S04]  /*bba0*/  IMAD.U32 R5, RZ, RZ, UR6 ;  /* 0x00000006ff057e24 */ /* 0x004fc8000f8e00ff */
[----:B------:R2:W3:Y:S03]  /*bbb0*/  SYNCS.PHASECHK.TRANS64.TRYWAIT P3, [R5+URZ+0x16830], R0 ;  /* 0x01683000050075a7 */ /* 0x0004e6000806017f */
[----:B---3--:R-:W-:Y:S05]  /*bbc0*/  @!P3 NANOSLEEP.SYNCS 0x989680 ;  /* 0x009896800000b95d */ /* 0x008fea0003900000 */
[----:B------:R-:W3:Y:S02]  /*bbd0*/  @!P3 SYNCS.PHASECHK.TRANS64 P3, [R5+URZ+0x16830], R0 ;  /* 0x016830000500b5a7 */ /* 0x000ee4000806007f */
[----:B---3--:R-:W-:Y:S05]  /*bbe0*/  @!P3 BRA `(.L_x_1582) ;  /* 0xfffffffc00ecb947 */ /* 0x008fea000383ffff */
[----:B------:R-:W-:Y:S05]  /*bbf0*/  BRA `(.L_x_1579) ;  /* 0xffffffa000d07947 */ /* 0x000fea000383ffff */
.L_x_1586:
[----:B--2---:R-:W-:-:S04]  /*bc00*/  IMAD.U32 R5, RZ, RZ, UR6 ;  /* 0x00000006ff057e24 */ /* 0x004fc8000f8e00ff */
[----:B------:R2:W3:Y:S03]  /*bc10*/  SYNCS.PHASECHK.TRANS64.TRYWAIT P2, [R5+URZ+0x16850], R0 ;  /* 0x01685000050075a7 */ /* 0x0004e6000804017f */
[----:B---3--:R-:W-:Y:S05]  /*bc20*/  @!P2 NANOSLEEP.SYNCS 0x989680 ;  /* 0x009896800000a95d */ /* 0x008fea0003900000 */
[----:B------:R-:W3:Y:S02]  /*bc30*/  @!P2 SYNCS.PHASECHK.TRANS64 P2, [R5+URZ+0x16850], R0 ;  /* 0x016850000500a5a7 */ /* 0x000ee4000804007f */
[----:B---3--:R-:W-:Y:S05]  /*bc40*/  @!P2 BRA `(.L_x_1586) ;  /* 0xfffffffc00eca947 */ /* 0x008fea000383ffff */
[----:B------:R-:W-:Y:S05]  /*bc50*/  BRA `(.L_x_1583) ;  /* 0xffffffa400407947 */ /* 0x000fea000383ffff */
.L_x_1591:
[----:B--2---:R-:W-:-:S04]  /*bc60*/  IMAD.U32 R7, RZ, RZ, UR5 ;  /* 0x00000005ff077e24 */ /* 0x004fc8000f8e00ff */
[----:B------:R2:W3:Y:S03]  /*bc70*/  SYNCS.PHASECHK.TRANS64.TRYWAIT P0, [R7+URZ+0x16850], R6 ;  /* 0x01685006070075a7 */ /* 0x0004e6000800017f */
[----:B---3--:R-:W-:Y:S05]  /*bc80*/  @!P0 NANOSLEEP.SYNCS 0x989680 ;  /* 0x009896800000895d */ /* 0x008fea0003900000 */
[----:B------:R-:W3:Y:S02]  /*bc90*/  @!P0 SYNCS.PHASECHK.TRANS64 P0, [R7+URZ+0x16850], R6 ;  /* 0x01685006070085a7 */ /* 0x000ee4000800007f */
[----:B---3--:R-:W-:Y:S05]  /*bca0*/  @!P0 BRA `(.L_x_1591) ;  /* 0xfffffffc00ec8947 */ /* 0x008fea000383ffff */
[----:B------:R-:W-:Y:S05]  /*bcb0*/  BRA `(.L_x_1590) ;  /* 0xffffffbc00a47947 */ /* 0x000fea000383ffff */
.L_x_1615:
[----:B------:R-:W-:Y:S02]  /*bcc0*/  IMAD.MOV.U32 R13, RZ, RZ, R16 ;  /* 0x000000ffff0d7224 */ /* 0x000fe400078e0010 */
[----:B------:R-:W-:Y:S02]  /*bcd0*/  IMAD.MOV.U32 R12, RZ, RZ, RZ ;  /* 0x000000ffff0c7224 */ /* 0x000fe400078e00ff */
[----:B------:R-:W-:Y:S02]  /*bce0*/  IMAD.MOV.U32 R11, RZ, RZ, 0x1f ;  /* 0x0000001fff0b7424 */ /* 0x000fe400078e00ff */
[----:B------:R-:W-:-:S07]  /*bcf0*/  IMAD.MOV.U32 R15, RZ, RZ, -0x1 ;  /* 0xffffffffff0f7424 */ /* 0x000fce00078e00ff */
[----:B------:R-:W-:Y:S05]  /*bd00*/  WARPSYNC.COLLECTIVE R15, `(.L_x_1665) ;  /* 0x000000000f087348 */ /* 0x000fea0003c00000 */
[----:B------:R1:W2:Y:S02]  /*bd10*/  SHFL.IDX P6, R14, R13, R12, R11 ;  /* 0x0000000c0d0e7389 */ /* 0x0002a400000c000b */
[----:B-12---:R-:W-:Y:S01]  /*bd20*/  ENDCOLLECTIVE ;  /* 0x000000000000791b */ /* 0x006fe20003800000 */
.L_x_1665:
[----:B------:R-:W-:Y:S05]  /*bd30*/  BRA `(.L_x_1666) ;  /* 0xffffffdc00ec7947 */ /* 0x000fea000383ffff */
.L_x_1616:
[----:B------:R-:W-:Y:S01]  /*bd40*/  BSSY B0, `(.L_x_1667) ;  /* 0x0000006000007945 */ /* 0x000fe20003800000 */
[----:B------:R-:W-:-:S07]  /*bd50*/  IMAD.MOV.U32 R15, RZ, RZ, -0x1 ;  /* 0xffffffffff0f7424 */ /* 0x000fce00078e00ff */
[----:B------:R-:W-:Y:S05]  /*bd60*/  WARPSYNC.COLLECTIVE R15, `(.L_x_1668) ;  /* 0x000000000f0c7348 */ /* 0x000fea0003c00000 */
[----:B------:R-:W-:Y:S02]  /*bd70*/  ELECT P6, UR62, PT ;  /* 0x00000000003e782f */ /* 0x000fe400038c0000 */
[----:B------:R-:W-:Y:S01]  /*bd80*/  MOV R14, UR62 ;  /* 0x0000003e000e7c02 */ /* 0x000fe20008000f00 */
[----:B------:R-:W-:Y:S10]  /*bd90*/  ENDCOLLECTIVE ;  /* 0x000000000000791b */ /* 0x000ff40003800000 */
.L_x_1668:
[----:B------:R-:W-:Y:S05]  /*bda0*/  BSYNC B0 ;  /* 0x0000000000007941 */ /* 0x000fea0003800000 */
.L_x_1667:
[----:B------:R-:W-:Y:S01]  /*bdb0*/  PLOP3.LUT P0, PT, P6, PT, PT, 0x80, 0x0 ;  /* 0x000000000000781c */ /* 0x000fe2000370f070 */
[----:B------:R-:W-:-:S12]  /*bdc0*/  BRA `(.L_x_1669) ;  /* 0xffffffdc00d87947 */ /* 0x000fd8000383ffff */
.L_x_1619:
[----:B--2---:R2:W3:Y:S02]  /*bdd0*/  SYNCS.PHASECHK.TRANS64.TRYWAIT P4, [R13+URZ+0x16840], R12 ;  /* 0x0168400c0d0075a7 */ /* 0x0044e4000808017f */
[----:B---3--:R-:W-:Y:S05]  /*bde0*/  @!P4 NANOSLEEP.SYNCS 0x989680 ;  /* 0x009896800000c95d */ /* 0x008fea0003900000 */
[----:B------:R-:W3:Y:S02]  /*bdf0*/  @!P4 SYNCS.PHASECHK.TRANS64 P4, [R13+URZ+0x16840], R12 ;  /* 0x0168400c0d00c5a7 */ /* 0x000ee4000808007f */
[----:B---3--:R-:W-:Y:S05]  /*be00*/  @!P4 BRA `(.L_x_1619) ;  /* 0xfffffffc00f0c947 */ /* 0x008fea000383ffff */
[----:B------:R-:W-:Y:S05]  /*be10*/  BRA `(.L_x_1670) ;  /* 0xffffffe0002c7947 */ /* 0x000fea000383ffff */
.L_x_1621:
[----:B-1----:R-:W-:-:S04]  /*be20*/  IMAD.U32 R5, RZ, RZ, UR39 ;  /* 0x00000027ff057e24 */ /* 0x002fc8000f8e00ff */
[----:B------:R1:W3:Y:S03]  /*be30*/  SYNCS.PHASECHK.TRANS64.TRYWAIT P3, [R5+URZ+0x16820], R4 ;  /* 0x01682004050075a7 */ /* 0x0002e6000806017f */
[----:B---3--:R-:W-:Y:S05]  /*be40*/  @!P3 NANOSLEEP.SYNCS 0x989680 ;  /* 0x009896800000b95d */ /* 0x008fea0003900000 */
[----:B------:R-:W3:Y:S02]  /*be50*/  @!P3 SYNCS.PHASECHK.TRANS64 P3, [R5+URZ+0x16820], R4 ;  /* 0x016820040500b5a7 */ /* 0x000ee4000806007f */
[----:B---3--:R-:W-:Y:S05]  /*be60*/  @!P3 BRA `(.L_x_1621) ;  /* 0xfffffffc00ecb947 */ /* 0x008fea000383ffff */
[----:B------:R-:W-:Y:S05]  /*be70*/  BRA `(.L_x_1671) ;  /* 0xffffffe000cc7947 */ /* 0x000fea000383ffff */
.L_x_1627:
[----:B-1----:R1:W3:Y:S02]  /*be80*/  SYNCS.PHASECHK.TRANS64.TRYWAIT P4, [R3+URZ+0x16840], R2 ;  /* 0x01684002030075a7 */ /* 0x0022e4000808017f */
[----:B---3--:R-:W-:Y:S05]  /*be90*/  @!P4 NANOSLEEP.SYNCS 0x989680 ;  /* 0x009896800000c95d */ /* 0x008fea0003900000 */
[----:B------:R-:W3:Y:S02]  /*bea0*/  @!P4 SYNCS.PHASECHK.TRANS64 P4, [R3+URZ+0x16840], R2 ;  /* 0x016840020300c5a7 */ /* 0x000ee4000808007f */
[----:B---3--:R-:W-:Y:S05]  /*beb0*/  @!P4 BRA `(.L_x_1627) ;  /* 0xfffffffc00f0c947 */ /* 0x008fea000383ffff */
[----:B------:R-:W-:Y:S05]  /*bec0*/  BRA `(.L_x_1672) ;  /* 0xffffffe4006c7947 */ /* 0x000fea000383ffff */
.L_x_1629:
[----:B-1----:R1:W3:Y:S02]  /*bed0*/  SYNCS.PHASECHK.TRANS64.TRYWAIT P4, [R2+URZ+0x60], R3 ;  /* 0x00006003020075a7 */ /* 0x0022e4000808017f */
[----:B---3--:R-:W-:Y:S05]  /*bee0*/  @!P4 NANOSLEEP.SYNCS 0x989680 ;  /* 0x009896800000c95d */ /* 0x008fea0003900000 */
[----:B------:R-:W3:Y:S02]  /*bef0*/  @!P4 SYNCS.PHASECHK.TRANS64 P4, [R2+URZ+0x60], R3 ;  /* 0x000060030200c5a7 */ /* 0x000ee4000808007f */
[----:B---3--:R-:W-:Y:S05]  /*bf00*/  @!P4 BRA `(.L_x_1629) ;  /* 0xfffffffc00f0c947 */ /* 0x008fea000383ffff */
[----:B------:R-:W-:Y:S05]  /*bf10*/  BRA `(.L_x_1673) ;  /* 0xffffffe400c07947 */ /* 0x000fea000383ffff */
.L_x_1635:
[----:B-1----:R1:W2:Y:S02]  /*bf20*/  SYNCS.PHASECHK.TRANS64.TRYWAIT P4, [R4+URZ+0x16840], R3 ;  /* 0x01684003040075a7 */ /* 0x0022a4000808017f */
[----:B--2---:R-:W-:Y:S05]  /*bf30*/  @!P4 NANOSLEEP.SYNCS 0x989680 ;  /* 0x009896800000c95d */ /* 0x004fea0003900000 */
[----:B------:R-:W2:Y:S02]  /*bf40*/  @!P4 SYNCS.PHASECHK.TRANS64 P4, [R4+URZ+0x16840], R3 ;  /* 0x016840030400c5a7 */ /* 0x000ea4000808007f */
[----:B--2---:R-:W-:Y:S05]  /*bf50*/  @!P4 BRA `(.L_x_1635) ;  /* 0xfffffffc00f0c947 */ /* 0x004fea000383ffff */
[----:B------:R-:W-:Y:S05]  /*bf60*/  BRA `(.L_x_1674) ;  /* 0xffffffe800b87947 */ /* 0x000fea000383ffff */
.L_x_1637:
[----:B-1----:R1:W2:Y:S02]  /*bf70*/  SYNCS.PHASECHK.TRANS64.TRYWAIT P4, [R4+URZ+0x60], R19 ;  /* 0x00006013040075a7 */ /* 0x0022a4000808017f */
[----:B--2---:R-:W-:Y:S05]  /*bf80*/  @!P4 NANOSLEEP.SYNCS 0x989680 ;  /* 0x009896800000c95d */ /* 0x004fea0003900000 */
[----:B------:R-:W2:Y:S02]  /*bf90*/  @!P4 SYNCS.PHASECHK.TRANS64 P4, [R4+URZ+0x60], R19 ;  /* 0x000060130400c5a7 */ /* 0x000ea4000808007f */
[----:B--2---:R-:W-:Y:S05]  /*bfa0*/  @!P4 BRA `(.L_x_1637) ;  /* 0xfffffffc00f0c947 */ /* 0x004fea000383ffff */
[----:B------:R-:W-:Y:S05]  /*bfb0*/  BRA `(.L_x_1675) ;  /* 0xffffffec000c7947 */ /* 0x000fea000383ffff */
.L_x_1642:
[----:B-1----:R1:W2:Y:S02]  /*bfc0*/  SYNCS.PHASECHK.TRANS64.TRYWAIT P4, [R3+URZ+0x16840], R4 ;  /* 0x01684004030075a7 */ /* 0x0022a4000808017f */
[----:B--2---:R-:W-:Y:S05]  /*bfd0*/  @!P4 NANOSLEEP.SYNCS 0x989680 ;  /* 0x009896800000c95d */ /* 0x004fea0003900000 */
[----:B------:R-:W2:Y:S02]  /*bfe0*/  @!P4 SYNCS.PHASECHK.TRANS64 P4, [R3+URZ+0x16840], R4 ;  /* 0x016840040300c5a7 */ /* 0x000ea4000808007f */
[----:B--2---:R-:W-:Y:S05]  /*bff0*/  @!P4 BRA `(.L_x_1642) ;  /* 0xfffffffc00f0c947 */ /* 0x004fea000383ffff */
[----:B------:R-:W-:Y:S05]  /*c000*/  BRA `(.L_x_1676) ;  /* 0xffffffec00dc7947 */ /* 0x000fea000383ffff */
.L_x_1644:
[----:B-1----:R1:W2:Y:S02]  /*c010*/  SYNCS.PHASECHK.TRANS64.TRYWAIT P4, [R3+URZ+0x60], R12 ;  /* 0x0000600c030075a7 */ /* 0x0022a4000808017f */
[----:B--2---:R-:W-:Y:S05]  /*c020*/  @!P4 NANOSLEEP.SYNCS 0x989680 ;  /* 0x009896800000c95d */ /* 0x004fea0003900000 */
[----:B------:R-:W2:Y:S02]  /*c030*/  @!P4 SYNCS.PHASECHK.TRANS64 P4, [R3+URZ+0x60], R12 ;  /* 0x0000600c0300c5a7 */ /* 0x000ea4000808007f */
[----:B--2---:R-:W-:Y:S05]  /*c040*/  @!P4 BRA `(.L_x_1644) ;  /* 0xfffffffc00f0c947 */ /* 0x004fea000383ffff */
[----:B------:R-:W-:Y:S05]  /*c050*/  BRA `(.L_x_1677) ;  /* 0xfffffff000307947 */ /* 0x000fea000383ffff */
.L_x_1651:
[----:B-1----:R1:W2:Y:S02]  /*c060*/  SYNCS.PHASECHK.TRANS64.TRYWAIT P0, [R3+URZ+0x16860], R0 ;  /* 0x01686000030075a7 */ /* 0x0022a4000800017f */
[----:B--2---:R-:W-:Y:S05]  /*c070*/  @!P0 NANOSLEEP.SYNCS 0x989680 ;  /* 0x009896800000895d */ /* 0x004fea0003900000 */
[----:B------:R-:W2:Y:S02]  /*c080*/  @!P0 SYNCS.PHASECHK.TRANS64 P0, [R3+URZ+0x16860], R0 ;  /* 0x01686000030085a7 */ /* 0x000ea4000800007f */
[----:B--2---:R-:W-:Y:S05]  /*c090*/  @!P0 BRA `(.L_x_1651) ;  /* 0xfffffffc00f08947 */ /* 0x004fea000383ffff */
[----:B------:R-:W-:Y:S05]  /*c0a0*/  BRA `(.L_x_1678) ;  /* 0xfffffff000e87947 */ /* 0x000fea000383ffff */
.L_x_1653:
[----:B------:R-:W-:Y:S01]  /*c0b0*/  BSSY B0, `(.L_x_1679) ;  /* 0x0000007000007945 */ /* 0x000fe20003800000 */
[----:B------:R-:W-:Y:S02]  /*c0c0*/  IMAD.MOV.U32 R12, RZ, RZ, RZ ;  /* 0x000000ffff0c7224 */ /* 0x000fe400078e00ff */
[----:B------:R-:W-:Y:S02]  /*c0d0*/  IMAD.MOV.U32 R11, RZ, RZ, 0x1f ;  /* 0x0000001fff0b7424 */ /* 0x000fe400078e00ff */
[----:B------:R-:W-:-:S07]  /*c0e0*/  IMAD.MOV.U32 R15, RZ, RZ, -0x1 ;  /* 0xffffffffff0f7424 */ /* 0x000fce00078e00ff */
[----:B---3--:R-:W-:Y:S05]  /*c0f0*/  WARPSYNC.COLLECTIVE R15, `(.L_x_1680) ;  /* 0x000000000f087348 */ /* 0x008fea0003c00000 */
[----:B------:R1:W2:Y:S02]  /*c100*/  SHFL.IDX P6, R14, R13, R12, R11 ;  /* 0x0000000c0d0e7389 */ /* 0x0002a400000c000b */
[----:B-123--:R-:W-:Y:S01]  /*c110*/  ENDCOLLECTIVE ;  /* 0x000000000000791b */ /* 0x00efe20003800000 */
.L_x_1680:
[----:B------:R-:W-:Y:S05]  /*c120*/  BSYNC B0 ;  /* 0x0000000000007941 */ /* 0x000fea0003800000 */
.L_x_1679:
[----:B------:R-:W-:Y:S05]  /*c130*/  BRA `(.L_x_1681) ;  /* 0xfffffff400487947 */ /* 0x000fea000383ffff */
.L_x_1655:
[----:B--2---:R2:W3:Y:S02]  /*c140*/  SYNCS.PHASECHK.TRANS64.TRYWAIT P0, [R7+URZ+0x16820], R0 ;  /* 0x01682000070075a7 */ /* 0x0044e4000800017f */
[----:B---3--:R-:W-:Y:S05]  /*c150*/  @!P0 NANOSLEEP.SYNCS 0x989680 ;  /* 0x009896800000895d */ /* 0x008fea0003900000 */
[----:B------:R-:W3:Y:S02]  /*c160*/  @!P0 SYNCS.PHASECHK.TRANS64 P0, [R7+URZ+0x16820], R0 ;  /* 0x01682000070085a7 */ /* 0x000ee4000800007f */
[----:B---3--:R-:W-:Y:S05]  /*c170*/  @!P0 BRA `(.L_x_1655) ;  /* 0xfffffffc00f08947 */ /* 0x008fea000383ffff */
[----:B------:R-:W-:Y:S05]  /*c180*/  BRA `(.L_x_1682) ;  /* 0xfffffff400907947 */ /* 0x000fea000383ffff */
.L_x_1659:
[----:B--2---:R2:W3:Y:S02]  /*c190*/  SYNCS.PHASECHK.TRANS64.TRYWAIT P1, [R5+URZ], R4 ;  /* 0x00000004050075a7 */ /* 0x0044e4000802017f */
[----:B---3--:R-:W-:Y:S05]  /*c1a0*/  @!P1 NANOSLEEP.SYNCS 0x989680 ;  /* 0x009896800000995d */ /* 0x008fea0003900000 */
[----:B------:R-:W3:Y:S02]  /*c1b0*/  @!P1 SYNCS.PHASECHK.TRANS64 P1, [R5+URZ], R4 ;  /* 0x00000004050095a7 */ /* 0x000ee4000802007f */
[----:B---3--:R-:W-:Y:S05]  /*c1c0*/  @!P1 BRA `(.L_x_1659) ;  /* 0xfffffffc00f09947 */ /* 0x008fea000383ffff */
[----:B------:R-:W-:Y:S05]  /*c1d0*/  BRA `(.L_x_1683) ;  /* 0xfffffff400d87947 */ /* 0x000fea000383ffff */
.L_x_1660:
[----:B---3--:R3:W4:Y:S02]  /*c1e0*/  SYNCS.PHASECHK.TRANS64.TRYWAIT P1, [R3+URZ], R0 ;  /* 0x00000000030075a7 */ /* 0x008724000802017f */
[----:B----4-:R-:W-:Y:S05]  /*c1f0*/  @!P1 NANOSLEEP.SYNCS 0x989680 ;  /* 0x009896800000995d */ /* 0x010fea0003900000 */
[----:B------:R-:W4:Y:S02]  /*c200*/  @!P1 SYNCS.PHASECHK.TRANS64 P1, [R3+URZ], R0 ;  /* 0x00000000030095a7 */ /* 0x000f24000802007f */
[----:B----4-:R-:W-:Y:S05]  /*c210*/  @!P1 BRA `(.L_x_1660) ;  /* 0xfffffffc00f09947 */ /* 0x010fea000383ffff */
[----:B------:R-:W-:Y:S05]  /*c220*/  BRA `(.L_x_1684) ;  /* 0xfffffff400cc7947 */ /* 0x000fea000383ffff */
.L_x_1662:
[----:B--2---:R2:W3:Y:S02]  /*c230*/  SYNCS.PHASECHK.TRANS64.TRYWAIT P0, [R5+URZ], R4 ;  /* 0x00000004050075a7 */ /* 0x0044e4000800017f */
[----:B---3--:R-:W-:Y:S05]  /*c240*/  @!P0 NANOSLEEP.SYNCS 0x989680 ;  /* 0x009896800000895d */ /* 0x008fea0003900000 */
[----:B------:R-:W3:Y:S02]  /*c250*/  @!P0 SYNCS.PHASECHK.TRANS64 P0, [R5+URZ], R4 ;  /* 0x00000004050085a7 */ /* 0x000ee4000800007f */
[----:B---3--:R-:W-:Y:S05]  /*c260*/  @!P0 BRA `(.L_x_1662) ;  /* 0xfffffffc00f08947 */ /* 0x008fea000383ffff */
[----:B------:R-:W-:Y:S05]  /*c270*/  BRA `(.L_x_1685) ;  /* 0xfffffff400d07947 */ /* 0x000fea000383ffff */
.L_x_1686:
        /* <DEDUP_REMOVED lines=16> */
.L_x_2282:


//--------------------- .text._ZN7cutlass13device_kernelIN5flash11enable_sm90INS1_16FlashAttnFwdSm90INS1_25CollectiveMainloopFwdSm90ILi2EN4cute5tupleIJNS5_1CILi1EEES8_S8_EEENS6_IJNS7_ILi192EEENS7_ILi128EEENS7_ILi64EEEEEELi64ENS_10bfloat16_tEfNS_4arch4Sm90ELb1ELb0ELb0ELb1ELb0ELb0ELb0ELb1ELb1ELb0ELb0ELb0EEENS1_21CollectiveEpilogueFwdINS6_IJSA_SC_SB_EEES9_SE_SG_Li384ELb1ELb0ELb0ELb0EEENS1_36VarlenDynamicPersistentTileSchedulerILi192ELi128ELi384ELi32ELb0ELb0ELb1ELb1ELb1ELb1EEEEEEEEEvNT_6ParamsE --------------------------
	.section	.text._ZN7cutlass13device_kernelIN5flash11enable_sm90INS1_16FlashAttnFwdSm90INS1_25CollectiveMainloopFwdSm90ILi2EN4cute5tupleIJNS5_1CILi1EEES8_S8_EEENS6_IJNS7_ILi192EEENS7_ILi128EEENS7_ILi64EEEEEELi64ENS_10bfloat16_tEfNS_4arch4Sm90ELb1ELb0ELb0ELb1ELb0ELb0ELb0ELb1ELb1ELb0ELb0ELb0EEENS1_21CollectiveEpilogueFwdINS6_IJSA_SC_SB_EEES9_SE_SG_Li384ELb1ELb0ELb0ELb0EEENS1_36VarlenDynamicPersistentTileSchedulerILi192ELi128ELi384ELi32ELb0ELb0ELb1ELb1ELb1ELb1EEEEEEEEEvNT_6ParamsE,"ax",@progbits
	.align	128
.text._ZN7cutlass13device_kernelIN5flash11enable_sm90INS1_16FlashAttnFwdSm90INS1_25CollectiveMainloopFwdSm90ILi2EN4cute5tupleIJNS5_1CILi1EEES8_S8_EEENS6_IJNS7_ILi192EEENS7_ILi128EEENS7_ILi64EEEEEELi64ENS_10bfloat16_tEfNS_4arch4Sm90ELb1ELb0ELb0ELb1ELb0ELb0ELb0ELb1ELb1ELb0ELb0ELb0EEENS1_21CollectiveEpilogueFwdINS6_IJSA_SC_SB_EEES9_SE_SG_Li384ELb1ELb0ELb0ELb0EEENS1_36VarlenDynamicPersistentTileSchedulerILi192ELi128ELi384ELi32ELb0ELb0ELb1ELb1ELb1ELb1EEEEEEEEEvNT_6ParamsE:
        .type           _ZN7cutlass13device_kernelIN5flash11enable_sm90INS1_16FlashAttnFwdSm90INS1_25CollectiveMainloopFwdSm90ILi2EN4cute5tupleIJNS5_1CILi1EEES8_S8_EEENS6_IJNS7_ILi192EEENS7_ILi128EEENS7_ILi64EEEEEELi64ENS_10bfloat16_tEfNS_4arch4Sm90ELb1ELb0ELb0ELb1ELb0ELb0ELb0ELb1ELb1ELb0ELb0ELb0EEENS1_21CollectiveEpilogueFwdINS6_IJSA_SC_SB_EEES9_SE_SG_Li384ELb1ELb0ELb0ELb0EEENS1_36VarlenDynamicPersistentTileSchedulerILi192ELi128ELi384ELi32ELb0ELb0ELb1ELb1ELb1ELb1EEEEEEEEEvNT_6ParamsE,@function
        .size           _ZN7cutlass13device_kernelIN5flash11enable_sm90INS1_16FlashAttnFwdSm90INS1_25CollectiveMainloopFwdSm90ILi2EN4cute5tupleIJNS5_1CILi1EEES8_S8_EEENS6_IJNS7_ILi192EEENS7_ILi128EEENS7_ILi64EEEEEELi64ENS_10bfloat16_tEfNS_4arch4Sm90ELb1ELb0ELb0ELb1ELb0ELb0ELb0ELb1ELb1ELb0ELb0ELb0EEENS1_21CollectiveEpilogueFwdINS6_IJSA_SC_SB_EEES9_SE_SG_Li384ELb1ELb0ELb0ELb0EEENS1_36VarlenDynamicPersistentTileSchedulerILi192ELi128ELi384ELi32ELb0ELb0ELb1ELb1ELb1ELb1EEEEEEEEEvNT_6ParamsE,(.L_x_2283 - _ZN7cutlass13device_kernelIN5flash11enable_sm90INS1_16FlashAttnFwdSm90INS1_25CollectiveMainloopFwdSm90ILi2EN4cute5tupleIJNS5_1CILi1EEES8_S8_EEENS6_IJNS7_ILi192EEENS7_ILi128EEENS7_ILi64EEEEEELi64ENS_10bfloat16_tEfNS_4arch4Sm90ELb1ELb0ELb0ELb1ELb0ELb0ELb0ELb1ELb1ELb0ELb0ELb0EEENS1_21CollectiveEpilogueFwdINS6_IJSA_SC_SB_EEES9_SE_SG_Li384ELb1ELb0ELb0ELb0EEENS1_36VarlenDynamicPersistentTileSchedulerILi192ELi128ELi384ELi32ELb0ELb0ELb1ELb1ELb1ELb1EEEEEEEEEvNT_6ParamsE)
        .other          _ZN7cutlass13device_kernelIN5flash11enable_sm90INS1_16FlashAttnFwdSm90INS1_25CollectiveMainloopFwdSm90ILi2EN4cute5tupleIJNS5_1CILi1EEES8_S8_EEENS6_IJNS7_ILi192EEENS7_ILi128EEENS7_ILi64EEEEEELi64ENS_10bfloat16_tEfNS_4arch4Sm90ELb1ELb0ELb0ELb1ELb0ELb0ELb0ELb1ELb1ELb0ELb0ELb0EEENS1_21CollectiveEpilogueFwdINS6_IJSA_SC_SB_EEES9_SE_SG_Li384ELb1ELb0ELb0ELb0EEENS1_36VarlenDynamicPersistentTileSchedulerILi192ELi128ELi384ELi32ELb0ELb0ELb1ELb1ELb1ELb1EEEEEEEEEvNT_6ParamsE,@"STO_CUDA_ENTRY STV_DEFAULT"
_ZN7cutlass13device_kernelIN5flash11enable_sm90INS1_16FlashAttnFwdSm90INS1_25CollectiveMainloopFwdSm90ILi2EN4cute5tupleIJNS5_1CILi1EEES8_S8_EEENS6_IJNS7_ILi192EEENS7_ILi128EEENS7_ILi64EEEEEELi64ENS_10bfloat16_tEfNS_4arch4Sm90ELb1ELb0ELb0ELb1ELb0ELb0ELb0ELb1ELb1ELb0ELb0ELb0EEENS1_21CollectiveEpilogueFwdINS6_IJSA_SC_SB_EEES9_SE_SG_Li384ELb1ELb0ELb0ELb0EEENS1_36VarlenDynamicPersistentTileSchedulerILi192ELi128ELi384ELi32ELb0ELb0ELb1ELb1ELb1ELb1EEEEEEEEEvNT_6ParamsE:
        /* <DEDUP_REMOVED lines=21> */
.L_x_1688:
[----:B------:R-:W-:Y:S05]  /*0150*/  BSYNC B0 ;  /* 0x0000000000007941 */ /* 0x000fea0003800000 */
.L_x_1687:
        /* <DEDUP_REMOVED lines=41> */
.L_x_1689:
        /* <DEDUP_REMOVED lines=22> */
.L_x_1690:
        /* <DEDUP_REMOVED lines=18> */
.L_x_1691:
        /* <DEDUP_REMOVED lines=22> */
.L_x_1692:
        /* <DEDUP_REMOVED lines=22> */
.L_x_1693:
[----:B------:R-:W-:Y:S01]  /*0930*/  PLOP3.LUT P0, PT, PT, PT, UP0, 0x80, 0x0 ;  /* 0x000000000000781c */ /* 0x000fe20003f0f008 */
[----:B------:R-:W-:Y:S01]  /*0940*/  UMOV UR36, 0x1 ;  /* 0x0000000100247882 */ /* 0x000fe20000000000 */
[----:B------:R-:W-:Y:S01]  /*0950*/  NOP ;  /* 0x0000000000007918 */ /* 0x000fe20000000000 */
[----:B------:R-:W-:Y:S01]  /*0960*/  USEL UR36, UR36, 0x2, !UP0 ;  /* 0x0000000224247887 */ /* 0x000fe2000c000000 */
[----:B------:R-:W-:Y:S01]  /*0970*/  ULDC.64 UR38, c[0x0][0x208] ;  /* 0x0000820000267ab9 */ /* 0x000fe20000000a00 */
[----:B012-4-:R-:W-:Y:S08]  /*0980*/  BAR.SYNC.DEFER_BLOCKING 0x0 ;  /* 0x0000000000007b1d */ /* 0x017ff00000010000 */
[----:B------:R-:W-:Y:S05]  /*0990*/  @!P0 BRA `(.L_x_1694) ;  /* 0x0000009000dc8947 */ /* 0x000fea0003800000 */
.L_x_1695:
        /* <DEDUP_REMOVED lines=29> */
[----:B------:R-:W-:Y:S01]  /*0b70*/  LEA.HI R2, R0, R155, RZ, 0x4 ;  /* 0x0000009b00027211 */ /* 0x000fe200078f20ff */
[----:B------:R-:W-:Y:S01]  /*0b80*/  IMAD.SHL.U32 R5, R3, 0x20, RZ ;  /* 0x0000002003057824 */ /* 0x000fe200078e00ff */
[----:B------:R-:W-:Y:S01]  /*0b90*/  SHF.R.S32.HI R153, RZ, 0x7, R153 ;  /* 0x00000007ff997819 */ /* 0x000fe20000011499 */
[----:B------:R-:W-:Y:S01]  /*0ba0*/  IMAD.IADD R152, R155, 0x1, -R152 ;  /* 0x000000019b987824 */ /* 0x000fe200078e0a98 */
[----:B------:R-:W-:Y:S02]  /*0bb0*/  SHF.R.S32.HI R3, RZ, 0x4, R2 ;  /* 0x00000004ff037819 */ /* 0x000fe40000011402 */
[----:B------:R-:W-:Y:S02]  /*0bc0*/  LOP3.LUT R4, R2, 0x3fffff0, RZ, 0xc0, !PT ;  /* 0x03fffff002047812 */ /* 0x000fe400078ec0ff */
[----:B------:R-:W-:-:S02]  /*0bd0*/  SHF.R.S32.HI R7, RZ, 0x1f, R152 ;  /* 0x0000001fff077819 */ /* 0x000fc40000011498 */
[----:B------:R-:W-:Y:S01]  /*0be0*/  LEA.HI R2, R2, R3, RZ, 0x1 ;  /* 0x0000000302027211 */ /* 0x000fe200078f08ff */
[----:B------:R-:W-:Y:S01]  /*0bf0*/  IMAD.IADD R4, R155, 0x1, -R4 ;  /* 0x000000019b047824 */ /* 0x000fe200078e0a04 */
[----:B------:R-:W-:Y:S02]  /*0c00*/  LEA.HI R8, R7, R152, RZ, 0x2 ;  /* 0x0000009807087211 */ /* 0x000fe400078f10ff */
[----:B------:R-:W-:Y:S02]  /*0c10*/  LOP3.LUT R5, R5, 0xfffffc00, RZ, 0xc0, !PT ;  /* 0xfffffc0005057812 */ /* 0x000fe400078ec0ff */
[--C-:B------:R-:W-:Y:S02]  /*0c20*/  SHF.R.S32.HI R9, RZ, 0x2, R8.reuse ;  /* 0x00000002ff097819 */ /* 0x100fe40000011408 */
[----:B------:R-:W-:Y:S01]  /*0c30*/  SHF.R.S32.HI R6, RZ, 0x1f, R8 ;  /* 0x0000001fff067819 */ /* 0x000fe20000011408 */
[----:B------:R-:W-:Y:S01]  /*0c40*/  IMAD R5, R4, 0x40, R5 ;  /* 0x0000004004057824 */ /* 0x000fe200078e0205 */
[----:B------:R-:W-:-:S02]  /*0c50*/  LOP3.LUT R2, R2, 0x1ffffffe, RZ, 0xc0, !PT ;  /* 0x1ffffffe02027812 */ /* 0x000fc400078ec0ff */
[----:B------:R-:W-:Y:S01]  /*0c60*/  LEA.HI R10, R6, R9, RZ, 0x3 ;  /* 0x00000009060a7211 */ /* 0x000fe200078f18ff */
[----:B------:R-:W-:Y:S01]  /*0c70*/  IMAD.HI R6, R153, 0x55555556, RZ ;  /* 0x5555555699067827 */ /* 0x000fe200078e02ff */
[----:B------:R-:W-:Y:S02]  /*0c80*/  LEA.HI R7, R7, R152, RZ, 0x5 ;  /* 0x0000009807077211 */ /* 0x000fe400078f28ff */
[----:B------:R-:W-:Y:S01]  /*0c90*/  LOP3.LUT R10, R10, 0xfffffff8, RZ, 0xc0, !PT ;  /* 0xfffffff80a0a7812 */ /* 0x000fe200078ec0ff */
[----:B------:R-:W-:Y:S01]  /*0ca0*/  IMAD.IADD R2, R3, 0x1, -R2 ;  /* 0x0000000103027824 */ /* 0x000fe200078e0a02 */
[----:B------:R-:W-:Y:S02]  /*0cb0*/  LEA.HI R0, R0, R155, RZ, 0x3 ;  /* 0x0000009b00007211 */ /* 0x000fe400078f18ff */
[----:B------:R-:W-:Y:S01]  /*0cc0*/  LEA.HI R6, R6, R6, RZ, 0x1 ;  /* 0x0000000606067211 */ /* 0x000fe200078f08ff */
[----:B------:R-:W-:Y:S01]  /*0cd0*/  IMAD R154, R2, 0x8, R5 ;  /* 0x00000008029a7824 */ /* 0x000fe200078e0205 */
[----:B------:R-:W-:Y:S01]  /*0ce0*/  SHF.R.S32.HI R7, RZ, 0x5, R7 ;  /* 0x00000005ff077819 */ /* 0x000fe20000011407 */
[----:B------:R-:W-:Y:S01]  /*0cf0*/  IMAD.IADD R10, R9, 0x1, -R10 ;  /* 0x00000001090a7824 */ /* 0x000fe200078e0a0a */
[----:B------:R-:W-:Y:S01]  /*0d00*/  LOP3.LUT R2, R0, 0x1ffffff8, RZ, 0xc0, !PT ;  /* 0x1ffffff800027812 */ /* 0x000fe200078ec0ff */
[----:B------:R-:W-:Y:S01]  /*0d10*/  IMAD R6, R6, -0x3, R153 ;  /* 0xfffffffd06067824 */ /* 0x000fe200078e0299 */
[----:B------:R-:W-:Y:S01]  /*0d20*/  LOP3.LUT R3, R8, 0x7ffffffc, RZ, 0xc0, !PT ;  /* 0x7ffffffc08037812 */ /* 0x000fe200078ec0ff */
[----:B------:R-:W-:Y:S01]  /*0d30*/  IMAD R7, R7, 0x10, R10 ;  /* 0x0000001007077824 */ /* 0x000fe200078e020a */
[----:B------:R-:W-:Y:S01]  /*0d40*/  SHF.R.S32.HI R16, RZ, 0x3, R0 ;  /* 0x00000003ff107819 */ /* 0x000fe20000011400 */
[----:B------:R-:W-:-:S02]  /*0d50*/  IMAD.IADD R2, R155, 0x1, -R2 ;  /* 0x000000019b027824 */ /* 0x000fc400078e0a02 */
[----:B------:R-:W-:Y:S02]  /*0d60*/  IMAD R19, R6, 0x40, R7 ;  /* 0x0000004006137824 */ /* 0x000fe400078e0207 */
[----:B------:R-:W-:Y:S02]  /*0d70*/  IMAD.SHL.U32 R22, R2, 0x8, RZ ;  /* 0x0000000802167824 */ /* 0x000fe400078e00ff */
[----:B------:R-:W-:-:S07]  /*0d80*/  IMAD.IADD R18, R152, 0x1, -R3 ;  /* 0x0000000198127824 */ /* 0x000fce00078e0a03 */
.L_x_1749:
[----:B0-----:R-:W0:Y:S01]  /*0d90*/  LDC.64 R2, c[0x0][0xc60] ;  /* 0x00031800ff027b82 */ /* 0x001e220000000a00 */
        /* <DEDUP_REMOVED lines=13> */
[----:B------:R-:W-:-:S04]  /*0e70*/  @UP0 ULEA UR6, UP2, UR46, UR6, 0x2 ;  /* 0x000000062e060291 */ /* 0x000fc8000f84103f */
[----:B------:R-:W-:Y:S02]  /*0e80*/  @UP0 ULEA.HI.X UR7, UR46, UR7, UR45, 0x2, UP2 ;  /* 0x000000072e070291 */ /* 0x000fe400090f142d */
[----:B------:R-:W-:Y:S01]  /*0e90*/  @UP1 ULEA UR8, UP0, UR46, UR8, 0x2 ;  /* 0x000000082e081291 */ /* 0x000fe2000f80103f */
[----:B------:R-:W-:-:S03]  /*0ea0*/  IMAD.U32 R2, RZ, RZ, UR6 ;  /* 0x00000006ff027e24 */ /* 0x000fc6000f8e00ff */
[----:B------:R-:W-:Y:S01]  /*0eb0*/  @UP1 ULEA.HI.X UR9, UR46, UR9, UR45, 0x2, UP0 ;  /* 0x000000092e091291 */ /* 0x000fe200080f142d */
[----:B------:R-:W-:Y:S01]  /*0ec0*/  IMAD.U32 R3, RZ, RZ, UR7 ;  /* 0x00000007ff037e24 */ /* 0x000fe2000f8e00ff */
[----:B------:R-:W-:Y:S01]  /*0ed0*/  ULDC.64 UR6, c[0x0][0x3f8] ;  /* 0x0000fe0000067ab9 */ /* 0x000fe20000000a00 */
[----:B---345:R-:W-:-:S03]  /*0ee0*/  IMAD.U32 R4, RZ, RZ, UR8 ;  /* 0x00000008ff047e24 */ /* 0x038fc6000f8e00ff */
[----:B------:R-:W-:Y:S01]  /*0ef0*/  IMAD.U32 R5, RZ, RZ, UR9 ;  /* 0x00000009ff057e24 */ /* 0x000fe2000f8e00ff */
[----:B------:R-:W2:Y:S01]  /*0f00*/  @P0 LDG.E R2, desc[UR38][R2.64] ;  /* 0x0000002602020981 */ /* 0x000ea2000c1e1900 */
[----:B------:R-:W-:Y:S01]  /*0f10*/  UISETP.NE.U32.AND UP0, UPT, UR6, URZ, UPT ;  /* 0x0000003f0600728c */ /* 0x000fe2000bf05070 */
[----:B------:R-:W-:Y:S02]  /*0f20*/  ULDC.64 UR8, c[0x0][0xa20] ;  /* 0x0002880000087ab9 */ /* 0x000fe40000000a00 */
[----:B------:R-:W3:Y:S01]  /*0f30*/  @P2 LDG.E R4, desc[UR38][R4.64] ;  /* 0x0000002604042981 */ /* 0x000ee2000c1e1900 */
[----:B------:R-:W-:Y:S01]  /*0f40*/  UISETP.NE.AND.EX UP0, UPT, UR7, URZ, UPT, UP0 ;  /* 0x0000003f0700728c */ /* 0x000fe2000bf05300 */
[----:B------:R-:W-:Y:S01]  /*0f50*/  ISETP.NE.U32.AND P1, PT, RZ, UR8, PT ;  /* 0x00000008ff007c0c */ /* 0x000fe2000bf25070 */
[----:B------:R-:W-:Y:S01]  /*0f60*/  ULDC UR6, c[0x0][0x2e0] ;  /* 0x0000b80000067ab9 */ /* 0x000fe20000000800 */
[----:B------:R-:W-:Y:S01]  /*0f70*/  UMOV UR49, URZ ;  /* 0x0000003f00317c82 */ /* 0x000fe20008000000 */
[----:B------:R-:W-:Y:S01]  /*0f80*/  USEL UR4, UR4, 0x1, UP0 ;  /* 0x0000000104047887 */ /* 0x000fe20008000000 */
[----:B------:R-:W-:Y:S01]  /*0f90*/  ISETP.NE.AND.EX P1, PT, RZ, UR9, PT, P1 ;  /* 0x00000009ff007c0c */ /* 0x000fe2000bf25310 */
[----:B------:R-:W-:Y:S01]  /*0fa0*/  ULDC UR50, c[0x0][0x288] ;  /* 0x0000a20000327ab9 */ /* 0x000fe20000000800 */
[----:B------:R-:W-:Y:S01]  /*0fb0*/  UMOV UR44, UR5 ;  /* 0x00000005002c7c82 */ /* 0x000fe20008000000 */
[----:B------:R-:W-:Y:S01]  /*0fc0*/  UIMAD UR6, UR4, UR6, URZ ;  /* 0x00000006040672a4 */ /* 0x000fe2000f8e023f */
[----:B--2---:R-:W-:-:S02]  /*0fd0*/  @P0 R2UR UR49, R2 ;  /* 0x00000000023102ca */ /* 0x004fc400000e0000 */
[----:B---3--:R-:W-:Y:S01]  /*0fe0*/  @P2 R2UR UR50, R4 ;  /* 0x00000000043222ca */ /* 0x008fe200000e0000 */
[----:B-1----:R-:W-:-:S14]  /*0ff0*/  @P2 BRA `(.L_x_1696) ;  /* 0x0000000000342947 */ /* 0x002fdc0003800000 */
        /* <DEDUP_REMOVED lines=13> */
.L_x_1696:
[----:B------:R-:W-:Y:S01]  /*10d0*/  UMOV UR43, UR51 ;  /* 0x00000033002b7c82 */ /* 0x000fe20008000000 */
[----:B------:R-:W-:Y:S05]  /*10e0*/  @!P1 BRA `(.L_x_1697) ;  /* 0x00000000001c9947 */ /* 0x000fea0003800000 */
[----:B------:R-:W-:-:S04]  /*10f0*/  ULEA UR4, UP0, UR46, UR8, 0x2 ;  /* 0x000000082e047291 */ /* 0x000fc8000f80103f */
[----:B------:R-:W-:Y:S02]  /*1100*/  ULEA.HI.X UR5, UR46, UR9, UR45, 0x2, UP0 ;  /* 0x000000092e057291 */ /* 0x000fe400080f142d */
[----:B------:R-:W-:-:S04]  /*1110*/  IMAD.U32 R2, RZ, RZ, UR4 ;  /* 0x00000004ff027e24 */ /* 0x000fc8000f8e00ff */
[----:B------:R-:W-:-:S05]  /*1120*/  IMAD.U32 R3, RZ, RZ, UR5 ;  /* 0x00000005ff037e24 */ /* 0x000fca000f8e00ff */
[----:B------:R-:W2:Y:S02]  /*1130*/  LDG.E R2, desc[UR38][R2.64] ;  /* 0x0000002602027981 */ /* 0x000ea4000c1e1900 */
[----:B--2---:R-:W-:Y:S01]  /*1140*/  R2UR UR6, R2 ;  /* 0x00000000020672ca */ /* 0x004fe200000e0000 */
[----:B------:R-:W-:-:S14]  /*1150*/  BRA `(.L_x_1698) ;  /* 0x0000000000347947 */ /* 0x000fdc0003800000 */
.L_x_1697:
        /* <DEDUP_REMOVED lines=13> */
.L_x_1698:
[----:B------:R-:W-:Y:S01]  /*1230*/  UMOV UR5, 0xc0 ;  /* 0x000000c000057882 */ /* 0x000fe20000000000 */
[----:B------:R-:W-:Y:S01]  /*1240*/  UIADD3 UR49, -UR49, UR6, URZ ;  /* 0x0000000631317290 */ /* 0x000fe2000fffe13f */
[----:B------:R-:W-:Y:S01]  /*1250*/  PLOP3.LUT P0, PT, PT, PT, PT, 0x80, 0x0 ;  /* 0x000000000000781c */ /* 0x000fe20003f0f070 */
[----:B------:R-:W-:Y:S01]  /*1260*/  UIMAD UR5, UR51, UR5, 0x13f ;  /* 0x0000013f330574a4 */ /* 0x000fe2000f8e0205 */
[----:B------:R-:W-:Y:S01]  /*1270*/  CS2R R2, SRZ ;  /* 0x0000000000027805 */ /* 0x000fe2000001ff00 */
[----:B------:R-:W-:Y:S01]  /*1280*/  UIADD3 UR4, UR49, 0x7f, URZ ;  /* 0x0000007f31047890 */ /* 0x000fe2000fffe03f */
[----:B------:R-:W-:Y:S01]  /*1290*/  IMAD.MOV.U32 R119, RZ, RZ, RZ ;  /* 0x000000ffff777224 */ /* 0x000fe200078e00ff */
[----:B------:R-:W-:Y:S01]  /*12a0*/  UIADD3 UR6, UR49, UR5, -UR50 ;  /* 0x0000000531067290 */ /* 0x000fe2000fffe832 */
        /* <DEDUP_REMOVED lines=19> */
[----:B------:R-:W-:Y:S01]  /*13e0*/  USEL UR52, UR5, UR7, UP0 ;  /* 0x0000000705347287 */ /* 0x000fe20008000000 */
[----:B------:R-:W-:Y:S01]  /*13f0*/  CS2R R6, SRZ ;  /* 0x0000000000067805 */ /* 0x000fe2000001ff00 */
[----:B------:R-:W-:Y:S01]  /*1400*/  IMAD.MOV.U32 R14, RZ, RZ, RZ ;  /* 0x000000ffff0e7224 */ /* 0x000fe200078e00ff */
[----:B------:R-:W-:Y:S01]  /*1410*/  CS2R R50, SRZ ;  /* 0x0000000000327805 */ /* 0x000fe2000001ff00 */
[----:B------:R-:W-:Y:S01]  /*1420*/  UISETP.GE.AND UP0, UPT, UR52, 0x1, UPT ;  /* 0x000000013400788c */ /* 0x000fe2000bf06270 */
[----:B------:R-:W-:-:S05]  /*1430*/  CS2R R52, SRZ ;  /* 0x0000000000347805 */ /* 0x000fca000001ff00 */
[----:B------:R-:W-:-:S13]  /*1440*/  PLOP3.LUT P1, PT, PT, PT, UP0, 0x80, 0x0 ;  /* 0x000000000000781c */ /* 0x000fda0003f2f008 */
[----:B------:R-:W-:Y:S05]  /*1450*/  @!P1 BRA `(.L_x_1699) ;  /* 0x0000006c00cc9947 */ /* 0x000fea0003800000 */
[----:B------:R-:W0:Y:S01]  /*1460*/  SHFL.IDX PT, R0, R153, RZ, 0x1f ;  /* 0x00001fff99007589 */ /* 0x000e2200000e0000 */
[----:B------:R-:W1:Y:S01]  /*1470*/  S2UR UR6, SR_CgaCtaId ;  /* 0x00000000000679c3 */ /* 0x000e620000008800 */
[----:B------:R-:W-:Y:S01]  /*1480*/  UMOV UR41, 0x400 ;  /* 0x0000040000297882 */ /* 0x000fe20000000000 */
[----:B0-----:R-:W-:Y:S01]  /*1490*/  R2UR UR42, R0 ;  /* 0x00000000002a72ca */ /* 0x001fe200000e0000 */
[----:B-1----:R-:W-:-:S12]  /*14a0*/  ULEA UR41, UR6, UR41, 0x18 ;  /* 0x0000002906297291 */ /* 0x002fd8000f8ec03f */
        /* <DEDUP_REMOVED lines=26> */
.L_x_1700:
        /* <DEDUP_REMOVED lines=9> */
.L_x_1835:
[----:B------:R-:W-:Y:S05]  /*16e0*/  @!P0 BRA `(.L_x_1702) ;  /* 0x0000000000048947 */ /* 0x000fea0003800000 */
[----:B------:R-:W-:Y:S01]  /*16f0*/  BPT.TRAP 0x1 ;  /* 0x000000040000795c */ /* 0x000fe20000300000 */
.L_x_1702:
[----:B------:R-:W-:Y:S02]  /*1700*/  IMAD.U32 R2, RZ, RZ, UR37 ;  /* 0x00000025ff027e24 */ /* 0x000fe4000f8e00ff */
[----:B0-----:R-:W-:-:S03]  /*1710*/  IMAD.U32 R3, RZ, RZ, UR40 ;  /* 0x00000028ff037e24 */ /* 0x001fc6000f8e00ff */
[----:B------:R-:W-:Y:S02]  /*1720*/  LEA R2, R2, UR41, 0x3 ;  /* 0x0000002902027c11 */ /* 0x000fe4000f8e18ff */
[----:B------:R-:W-:-:S04]  /*1730*/  SHF.L.U32 R3, R3, 0x1f, RZ ;  /* 0x0000001f03037819 */ /* 0x000fc800000006ff */
[----:B------:R0:W1:Y:S01]  /*1740*/  SYNCS.PHASECHK.TRANS64.TRYWAIT P2, [R2+URZ+0x16830], R3 ;  /* 0x01683003020075a7 */ /* 0x000062000804017f */
[----:B------:R-:W-:Y:S05]  /*1750*/  @!P0 BRA `(.L_x_1703) ;  /* 0x0000000000048947 */ /* 0x000fea0003800000 */
[----:B------:R-:W-:Y:S01]  /*1760*/  BPT.TRAP 0x1 ;  /* 0x000000040000795c */ /* 0x000fe20000300000 */
.L_x_1703:
[----:B------:R-:W2:Y:S01]  /*1770*/  S2R R0, SR_TID.X ;  /* 0x0000000000007919 */ /* 0x000ea20000002100 */
[----:B------:R-:W-:Y:S01]  /*1780*/  IMAD.MOV.U32 R119, RZ, RZ, RZ ;  /* 0x000000ffff777224 */ /* 0x000fe200078e00ff */
[----:B--2---:R-:W-:Y:S01]  /*1790*/  LOP3.LUT P1, RZ, R0, 0x7f, RZ, 0xc0, !PT ;  /* 0x0000007f00ff7812 */ /* 0x004fe2000782c0ff */
[----:B-1----:R-:W-:-:S12]  /*17a0*/  @P2 BRA `(.L_x_1704) ;  /* 0x0000000000082947 */ /* 0x002fd80003800000 */
[----:B------:R-:W1:Y:S02]  /*17b0*/  SYNCS.PHASECHK.TRANS64.TRYWAIT P2, [R2+URZ+0x16830], R3 ;  /* 0x01683003020075a7 */ /* 0x000e64000804017f */
[----:B-1----:R-:W-:Y:S05]  /*17c0*/  @!P2 BRA `(.L_x_1705) ;  /* 0x000000c8002ca947 */ /* 0x002fea0003800000 */
.L_x_1704:
[----:B------:R-:W-:Y:S05]  /*17d0*/  WARPSYNC.ALL ;  /* 0x0000000000007948 */ /* 0x000fea0003800000 */
[----:B------:R-:W-:Y:S01]  /*17e0*/  UIADD3 UR4, UR41, 0xe400, URZ ;  /* 0x0000e40029047890 */ /* 0x000fe2000fffe03f */
[----:B------:R-:W-:Y:S01]  /*17f0*/  WARPGROUP.ARRIVE ;  /* 0x00000000000079c5 */ /* 0x000fe20000000000 */
[----:B------:R-:W-:Y:S01]  /*1800*/  ULOP3.LUT UR16, UR53, 0x10000, URZ, 0xfc, !UPT ;  /* 0x0001000035107892 */ /* 0x000fe2000f8efc3f */
[----:B------:R-:W-:Y:S01]  /*1810*/  IMAD.U32 R0, RZ, RZ, UR51 ;  /* 0x00000033ff007e24 */ /* 0x000fe2000f8e00ff */
[----:B------:R-:W-:Y:S01]  /*1820*/  USHF.R.U32.HI UR4, URZ, 0x4, UR4 ;  /* 0x000000043f047899 */ /* 0x000fe20008011604 */
[----:B01----:R-:W-:Y:S01]  /*1830*/  @!P1 VIADD R2, R2, 0x16840 ;  /* 0x0001684002029836 */ /* 0x003fe20000000000 */
[----:B------:R-:W-:Y:S01]  /*1840*/  UMOV UR17, 0x40000040 ;  /* 0x4000004000117882 */ /* 0x000fe20000000000 */
[----:B------:R-:W-:Y:S01]  /*1850*/  UMOV UR19, 0x40000040 ;  /* 0x4000004000137882 */ /* 0x000fe20000000000 */
[----:B------:R-:W-:Y:S01]  /*1860*/  ULOP3.LUT UR4, UR4, 0x3fff, URZ, 0xc0, !UPT ;  /* 0x00003fff04047892 */ /* 0x000fe2000f8ec03f */
[----:B------:R-:W-:Y:S01]  /*1870*/  IMAD R5, R0, 0xc0, R19 ;  /* 0x000000c000057824 */ /* 0x000fe200078e0213 */
        /* <DEDUP_REMOVED lines=40> */
[----:B------:R-:W-:Y:S02]  /*1b00*/  WARPGROUP.DEPBAR.LE gsb0, 0x0 ;  /* 0x00008000000079c5 */ /* 0x000fe40000010000 */
[----:B------:R-:W-:-:S06]  /*1b10*/  WARPGROUP.ARRIVE ;  /* 0x00000000000079c5 */ /* 0x000fcc0000000000 */
[----:B------:R-:W-:Y:S01]  /*1b20*/  HGMMA.64x128x16.F32.BF16 R24, gdesc[UR4], R24, gsb0 ;  /* 0x01e00000041879f0 */ /* 0x000fe20008001818 */
[----:B------:R-:W-:Y:S02]  /*1b30*/  UMOV UR6, 0xffffff80 ;  /* 0xffffff8000067882 */ /* 0x000fe40000000000 */
[----:B------:R-:W-:-:S04]  /*1b40*/  UIMAD UR6, UR52, UR6, 0x80 ;  /* 0x00000080340674a4 */ /* 0x000fc8000f8e0206 */
[----:B------:R-:W-:-:S04]  /*1b50*/  UIADD3 UR6, UR49, UR6, URZ ;  /* 0x0000000631067290 */ /* 0x000fc8000fffe03f */
[----:B------:R-:W-:Y:S02]  /*1b60*/  UIADD3 UR7, -UR50, 0x1, UR6 ;  /* 0x0000000132077890 */ /* 0x000fe4000fffe106 */
[----:B------:R-:W-:Y:S01]  /*1b70*/  IMAD.U32 R9, RZ, RZ, UR6 ;  /* 0x00000006ff097e24 */ /* 0x000fe2000f8e00ff */
[----:B------:R-:W-:-:S03]  /*1b80*/  UIADD3 UR6, UR49, -UR50, URZ ;  /* 0x8000003231067290 */ /* 0x000fc6000fffe03f */
[----:B------:R-:W-:Y:S01]  /*1b90*/  IMAD.U32 R3, RZ, RZ, UR7 ;  /* 0x00000007ff037e24 */ /* 0x000fe2000f8e00ff */
[----:B------:R-:W-:Y:S01]  /*1ba0*/  UIMAD UR6, UR51, 0xc0, UR6 ;  /* 0x000000c0330678a4 */ /* 0x000fe2000f8e0206 */
[C---:B------:R-:W-:Y:S02]  /*1bb0*/  IMAD R9, R18.reuse, -0x2, R9 ;  /* 0xfffffffe12097824 */ /* 0x040fe400078e0209 */
[----:B------:R-:W-:Y:S01]  /*1bc0*/  IMAD R8, R18, -0x2, R3 ;  /* 0xfffffffe12087824 */ /* 0x000fe200078e0203 */
[----:B------:R-:W-:-:S04]  /*1bd0*/  USHF.R.S32.HI UR7, URZ, 0x1f, UR6 ;  /* 0x0000001f3f077899 */ /* 0x000fc80008011406 */
[----:B------:R-:W-:Y:S01]  /*1be0*/  IADD3 R0, R8, 0x8, R5 ;  /* 0x0000000808007810 */ /* 0x000fe20007ffe005 */
[----:B------:R-:W-:-:S03]  /*1bf0*/  ULEA.HI UR7, UR7, UR6, URZ, 0x7 ;  /* 0x0000000607077291 */ /* 0x000fc6000f8f383f */
[----:B------:R-:W-:Y:S01]  /*1c00*/  VIMNMX R3, R9, R0, PT ;  /* 0x0000000009037248 */ /* 0x000fe20003fe0100 */
[----:B------:R-:W-:Y:S01]  /*1c10*/  USHF.R.S32.HI UR7, URZ, 0x7, UR7 ;  /* 0x000000073f077899 */ /* 0x000fe20008011407 */
[----:B------:R-:W-:Y:S02]  /*1c20*/  VIADDMNMX R9, R5, R8, R9, PT ;  /* 0x0000000805097246 */ /* 0x000fe40003800109 */
[C---:B------:R-:W-:Y:S01]  /*1c30*/  ISETP.GT.AND P2, PT, R3.reuse, RZ, PT ;  /* 0x000000ff0300720c */ /* 0x040fe20003f44270 */
[----:B------:R-:W-:Y:S01]  /*1c40*/  UISETP.LT.AND UP0, UPT, URZ, UR7, UPT ;  /* 0x000000073f00728c */ /* 0x000fe2000bf01270 */
[C---:B------:R-:W-:Y:S02]  /*1c50*/  ISETP.GT.AND P3, PT, R3.reuse, 0x1, PT ;  /* 0x000000010300780c */ /* 0x040fe40003f64270 */
[----:B------:R-:W-:Y:S01]  /*1c60*/  ISETP.GT.AND P4, PT, R3, 0x8, PT ;  /* 0x000000080300780c */ /* 0x000fe20003f84270 */
[----:B------:R-:W-:-:S04]  /*1c70*/  USEL UR22, URZ, UR7, !UP0 ;  /* 0x000000073f167287 */ /* 0x000fc8000c000000 */
[----:B------:R-:W-:Y:S01]  /*1c80*/  UISETP.GE.AND UP0, UPT, UR24, UR22, UPT ;  /* 0x000000161800728c */ /* 0x000fe2000bf06270 */
[----:B------:R-:W-:Y:S02]  /*1c90*/  WARPGROUP.DEPBAR.LE gsb0, 0x0 ;  /* 0x00008000000079c5 */ /* 0x000fe40000010000 */
[----:B------:R-:W-:-:S06]  /*1ca0*/  WARPGROUP.ARRIVE ;  /* 0x00000000000079c5 */ /* 0x000fcc0000000000 */
[----:B------:R-:W-:Y:S03]  /*1cb0*/  HGMMA.64x128x16.F32.BF16 R24, gdesc[UR8], R24, gsb0 ;  /* 0x01e00000081879f0 */ /* 0x000fe60008001818 */
[----:B------:R-:W-:Y:S02]  /*1cc0*/  WARPGROUP.DEPBAR.LE gsb0, 0x0 ;  /* 0x00008000000079c5 */ /* 0x000fe40000010000 */
[----:B------:R-:W-:-:S07]  /*1cd0*/  WARPGROUP.ARRIVE ;  /* 0x00000000000079c5 */ /* 0x000fce0000000000 */
        /* <DEDUP_REMOVED lines=92> */
[----:B------:R-:W-:Y:S02]  /*22a0*/  FSEL R87, R87, -INF , P2 ;  /* 0xff80000057577808 */ /* 0x000fe40001000000 */
[----:B------:R-:W-:Y:S02]  /*22b0*/  FMNMX.FTZ R6, R86, R7, !PT ;  /* 0x0000000756067209 */ /* 0x000fe40007810000 */
[----:B------:R-:W-:Y:S02]  /*22c0*/  ISETP.GT.AND P3, PT, R9, 0x1, PT ;  /* 0x000000010900780c */ /* 0x000fe40003f64270 */
[----:B------:R-:W-:Y:S02]  /*22d0*/  FMNMX.FTZ R7, R87, R6, !PT ;  /* 0x0000000657077209 */ /* 0x000fe40007810000 */
[----:B------:R-:W-:-:S02]  /*22e0*/  ISETP.GT.AND P4, PT, R9, 0x8, PT ;  /* 0x000000080900780c */ /* 0x000fc40003f84270 */
[----:B------:R-:W-:Y:S01]  /*22f0*/  FSEL R42, R25, -INF , P3 ;  /* 0xff800000192a7808 */ /* 0x000fe20001800000 */
[----:B------:R-:W1:Y:S01]  /*2300*/  SHFL.BFLY PT, R6, R7, 0x2, 0x1f ;  /* 0x0c401f0007067f89 */ /* 0x000e6200000e0000 */
[----:B------:R-:W-:Y:S02]  /*2310*/  FSEL R28, R28, -INF , P4 ;  /* 0xff8000001c1c7808 */ /* 0x000fe40002000000 */
[----:B------:R-:W-:-:S04]  /*2320*/  ISETP.GT.AND P3, PT, R9, 0x10, PT ;  /* 0x000000100900780c */ /* 0x000fc80003f64270 */
[----:B------:R-:W-:Y:S02]  /*2330*/  FSEL R32, R32, -INF , P3 ;  /* 0xff80000020207808 */ /* 0x000fe40001800000 */
[----:B------:R-:W-:Y:S02]  /*2340*/  ISETP.GT.AND P3, PT, R9, 0x18, PT ;  /* 0x000000180900780c */ /* 0x000fe40003f64270 */
[----:B-1----:R-:W-:-:S05]  /*2350*/  FMNMX.FTZ R11, R7, R6, !PT ;  /* 0x00000006070b7209 */ /* 0x002fca0007810000 */
[----:B------:R-:W1:Y:S02]  /*2360*/  SHFL.BFLY PT, R6, R11, 0x1, 0x1f ;  /* 0x0c201f000b067f89 */ /* 0x000e6400000e0000 */
[----:B-1----:R-:W-:-:S04]  /*2370*/  FMNMX.FTZ R6, R11, R6, !PT ;  /* 0x000000060b067209 */ /* 0x002fc80007810000 */
[C---:B------:R-:W-:Y:S01]  /*2380*/  FSETP.NEU.FTZ.AND P2, PT, R6.reuse, -INF , PT ;  /* 0xff8000000600780b */ /* 0x040fe20003f5d000 */
[----:B------:R-:W-:-:S05]  /*2390*/  FMUL.FTZ R3, R6, UR21 ;  /* 0x0000001506037c20 */ /* 0x000fca0008410000 */
[----:B------:R-:W-:Y:S02]  /*23a0*/  FSEL R3, R3, RZ, P2 ;  /* 0x000000ff03037208 */ /* 0x000fe40001000000 */
[----:B------:R-:W-:-:S03]  /*23b0*/  ISETP.GT.AND P2, PT, R9, RZ, PT ;  /* 0x000000ff0900720c */ /* 0x000fc60003f44270 */
[--C-:B------:R-:W-:Y:S01]  /*23c0*/  FFMA.FTZ R13, R90, UR21, -R3.reuse ;  /* 0x000000155a0d7c23 */ /* 0x100fe20008010803 */
[----:B------:R-:W-:Y:S01]  /*23d0*/  FSEL R5, R24, -INF , P2 ;  /* 0xff80000018057808 */ /* 0x000fe20001000000 */
[--C-:B------:R-:W-:Y:S01]  /*23e0*/  FFMA.FTZ R143, R88, UR21, -R3.reuse ;  /* 0x00000015588f7c23 */ /* 0x100fe20008010803 */
[----:B------:R-:W-:Y:S01]  /*23f0*/  ISETP.GT.AND P2, PT, R9, 0x9, PT ;  /* 0x000000090900780c */ /* 0x000fe20003f44270 */
[--C-:B------:R-:W-:Y:S01]  /*2400*/  FFMA.FTZ R137, R50, UR21, -R3.reuse ;  /* 0x0000001532897c23 */ /* 0x100fe20008010803 */
[----:B------:R-:W-:Y:S01]  /*2410*/  FMNMX.FTZ R7, R5, R42, !PT ;  /* 0x0000002a05077209 */ /* 0x000fe20007810000 */
[--C-:B------:R-:W-:Y:S01]  /*2420*/  FFMA.FTZ R139, R54, UR21, -R3.reuse ;  /* 0x00000015368b7c23 */ /* 0x100fe20008010803 */
[----:B------:R-:W-:Y:S01]  /*2430*/  FSEL R29, R29, -INF , P2 ;  /* 0xff8000001d1d7808 */ /* 0x000fe20001000000 */
[--C-:B------:R-:W-:Y:S01]  /*2440*/  FFMA.FTZ R4, R4, UR21, -R3.reuse ;  /* 0x0000001504047c23 */ /* 0x100fe20008010803 */
[----:B------:R-:W-:Y:S01]  /*2450*/  FMNMX.FTZ R24, R28, R7, !PT ;  /* 0x000000071c187209 */ /* 0x000fe20007810000 */
[--C-:B------:R-:W-:Y:S01]  /*2460*/  FFMA.FTZ R149, R100, UR21, -R3.reuse ;  /* 0x0000001564957c23 */ /* 0x100fe20008010803 */
[----:B------:R-:W-:Y:S01]  /*2470*/  ISETP.GT.AND P2, PT, R9, 0x11, PT ;  /* 0x000000110900780c */ /* 0x000fe20003f44270 */
[--C-:B------:R-:W-:Y:S01]  /*2480*/  FFMA.FTZ R151, R102, UR21, -R3.reuse ;  /* 0x0000001566977c23 */ /* 0x100fe20008010803 */
[----:B------:R-:W-:Y:S01]  /*2490*/  FMNMX.FTZ R7, R29, R24, !PT ;  /* 0x000000181d077209 */ /* 0x000fe20007810000 */
[----:B------:R-:W-:Y:S01]  /*24a0*/  MUFU.EX2 R4, R4 ;  /* 0x0000000400047308 */ /* 0x000fe20000000800 */
[----:B------:R-:W-:Y:S01]  /*24b0*/  FSEL R33, R33, -INF , P2 ;  /* 0xff80000021217808 */ /* 0x000fe20001000000 */
[--C-:B------:R-:W-:Y:S01]  /*24c0*/  FFMA.FTZ R135, R62, UR21, -R3.reuse ;  /* 0x000000153e877c23 */ /* 0x100fe20008010803 */
[----:B------:R-:W-:Y:S01]  /*24d0*/  FMNMX.FTZ R24, R32, R7, !PT ;  /* 0x0000000720187209 */ /* 0x000fe20007810000 */
[--C-:B------:R-:W-:Y:S01]  /*24e0*/  FFMA.FTZ R8, R104, UR21, -R3.reuse ;  /* 0x0000001568087c23 */ /* 0x100fe20008010803 */
[----:B------:R-:W-:Y:S01]  /*24f0*/  ISETP.GT.AND P2, PT, R9, 0x19, PT ;  /* 0x000000190900780c */ /* 0x000fe20003f44270 */
[--C-:B------:R-:W-:Y:S01]  /*2500*/  FFMA.FTZ R145, R98, UR21, -R3.reuse ;  /* 0x0000001562917c23 */ /* 0x100fe20008010803 */
[----:B------:R-:W-:Y:S01]  /*2510*/  FSEL R7, R36, -INF , P3 ;  /* 0xff80000024077808 */ /* 0x000fe20001800000 */
[----:B------:R-:W1:Y:S01]  /*2520*/  MUFU.EX2 R149, R149 ;  /* 0x0000009500957308 */ /* 0x000e620000000800 */
[----:B------:R-:W-:Y:S01]  /*2530*/  FMNMX.FTZ R24, R33, R24, !PT ;  /* 0x0000001821187209 */ /* 0x000fe20007810000 */
[--C-:B------:R-:W-:Y:S01]  /*2540*/  FFMA.FTZ R133, R58, UR21, -R3.reuse ;  /* 0x000000153a857c23 */ /* 0x100fe20008010803 */
[----:B------:R-:W-:Y:S01]  /*2550*/  ISETP.GT.AND P3, PT, R9, 0x20, PT ;  /* 0x000000200900780c */ /* 0x000fe20003f64270 */
[--C-:B------:R-:W-:Y:S01]  /*2560*/  FFMA.FTZ R10, R10, UR21, -R3.reuse ;  /* 0x000000150a0a7c23 */ /* 0x100fe20008010803 */
[----:B------:R-:W-:Y:S01]  /*2570*/  FSEL R37, R37, -INF , P2 ;  /* 0xff80000025257808 */ /* 0x000fe20001000000 */
[--C-:B------:R-:W-:Y:S01]  /*2580*/  FFMA.FTZ R147, R96, UR21, -R3.reuse ;  /* 0x0000001560937c23 */ /* 0x100fe20008010803 */
[----:B------:R-:W-:Y:S01]  /*2590*/  FMNMX.FTZ R24, R7, R24, !PT ;  /* 0x0000001807187209 */ /* 0x000fe20007810000 */
[----:B------:R-:W2:Y:S01]  /*25a0*/  MUFU.EX2 R151, R151 ;  /* 0x0000009700977308 */ /* 0x000ea20000000800 */
[----:B------:R-:W-:Y:S01]  /*25b0*/  ISETP.GT.AND P2, PT, R9, 0x21, PT ;  /* 0x000000210900780c */ /* 0x000fe20003f44270 */
[--C-:B------:R-:W-:Y:S01]  /*25c0*/  FFMA.FTZ R94, R94, UR21, -R3.reuse ;  /* 0x000000155e5e7c23 */ /* 0x100fe20008010803 */
[----:B------:R-:W-:Y:S01]  /*25d0*/  FSEL R40, R40, -INF , P3 ;  /* 0xff80000028287808 */ /* 0x000fe20001800000 */
[--C-:B------:R-:W-:Y:S01]  /*25e0*/  FFMA.FTZ R141, R92, UR21, -R3.reuse ;  /* 0x000000155c8d7c23 */ /* 0x100fe20008010803 */
[----:B------:R-:W-:Y:S01]  /*25f0*/  FMNMX.FTZ R11, R37, R24, !PT ;  /* 0x00000018250b7209 */ /* 0x000fe20007810000 */
[--C-:B------:R-:W-:Y:S01]  /*2600*/  FFMA.FTZ R46, R46, UR21, -R3.reuse ;  /* 0x000000152e2e7c23 */ /* 0x100fe20008010803 */
[----:B------:R-:W-:Y:S01]  /*2610*/  ISETP.GT.AND P3, PT, R9, 0x28, PT ;  /* 0x000000280900780c */ /* 0x000fe20003f64270 */
[----:B------:R-:W3:Y:S01]  /*2620*/  MUFU.EX2 R8, R8 ;  /* 0x0000000800087308 */ /* 0x000ee20000000800 */
[----:B------:R-:W-:Y:S01]  /*2630*/  FSEL R41, R41, -INF , P2 ;  /* 0xff80000029297808 */ /* 0x000fe20001000000 */
[--C-:B------:R-:W-:Y:S01]  /*2640*/  FFMA.FTZ R38, R38, UR21, -R3.reuse ;  /* 0x0000001526267c23 */ /* 0x100fe20008010803 */
[----:B------:R-:W-:Y:S01]  /*2650*/  FMNMX.FTZ R24, R40, R11, !PT ;  /* 0x0000000b28187209 */ /* 0x000fe20007810000 */
[--C-:B------:R-:W-:Y:S01]  /*2660*/  FFMA.FTZ R34, R34, UR21, -R3.reuse ;  /* 0x0000001522227c23 */ /* 0x100fe20008010803 */
[----:B------:R-:W-:Y:S01]  /*2670*/  ISETP.GT.AND P2, PT, R9, 0x29, PT ;  /* 0x000000290900780c */ /* 0x000fe20003f44270 */
[--C-:B------:R-:W-:Y:S01]  /*2680*/  FFMA.FTZ R30, R30, UR21, -R3.reuse ;  /* 0x000000151e1e7c23 */ /* 0x100fe20008010803 */
        /* <DEDUP_REMOVED lines=21> */
[----:B------:R-:W-:Y:S01]  /*27e0*/  FFMA.FTZ R58, R87, UR21, -R3 ;  /* 0x00000015573a7c23 */ /* 0x000fe20008010803 */
[----:B------:R-:W-:Y:S01]  /*27f0*/  ISETP.GT.AND P2, PT, R9, 0x39, PT ;  /* 0x000000390900780c */ /* 0x000fe20003f44270 */
[----:B------:R-:W4:Y:S01]  /*2800*/  MUFU.EX2 R145, R145 ;  /* 0x0000009100917308 */ /* 0x000f220000000800 */
[----:B------:R-:W-:Y:S01]  /*2810*/  FSEL R52, R52, -INF , P3 ;  /* 0xff80000034347808 */ /* 0x000fe20001800000 */
[--C-:B------:R-:W-:Y:S01]  /*2820*/  IMAD.MOV.U32 R104, RZ, RZ, R119.reuse ;  /* 0x000000ffff687224 */ /* 0x100fe200078e0077 */
[----:B------:R-:W-:Y:S01]  /*2830*/  FMNMX.FTZ R11, R49, R36, !PT ;  /* 0x00000024310b7209 */ /* 0x000fe20007810000 */
[--C-:B------:R-:W-:Y:S01]  /*2840*/  IMAD.MOV.U32 R102, RZ, RZ, R119.reuse ;  /* 0x000000ffff667224 */ /* 0x100fe200078e0077 */
[----:B------:R-:W-:Y:S01]  /*2850*/  ISETP.GT.AND P3, PT, R9, 0x40, PT ;  /* 0x000000400900780c */ /* 0x000fe20003f64270 */
[--C-:B------:R-:W-:Y:S01]  /*2860*/  IMAD.MOV.U32 R100, RZ, RZ, R119.reuse ;  /* 0x000000ffff647224 */ /* 0x100fe200078e0077 */
[----:B------:R-:W-:Y:S01]  /*2870*/  FSEL R53, R53, -INF , P2 ;  /* 0xff80000035357808 */ /* 0x000fe20001000000 */
[----:B------:R-:W5:Y:S01]  /*2880*/  MUFU.EX2 R10, R10 ;  /* 0x0000000a000a7308 */ /* 0x000f620000000800 */
[----:B------:R-:W-:Y:S01]  /*2890*/  FMNMX.FTZ R90, R52, R11, !PT ;  /* 0x0000000b345a7209 */ /* 0x000fe20007810000 */
[--C-:B------:R-:W-:Y:S01]  /*28a0*/  IMAD.MOV.U32 R98, RZ, RZ, R119.reuse ;  /* 0x000000ffff627224 */ /* 0x100fe200078e0077 */
[----:B------:R-:W-:Y:S01]  /*28b0*/  ISETP.GT.AND P2, PT, R9, 0x41, PT ;  /* 0x000000410900780c */ /* 0x000fe20003f44270 */
[--C-:B------:R-:W-:Y:S01]  /*28c0*/  IMAD.MOV.U32 R96, RZ, RZ, R119.reuse ;  /* 0x000000ffff607224 */ /* 0x100fe200078e0077 */
[----:B------:R-:W-:Y:S01]  /*28d0*/  FSEL R56, R56, -INF , P3 ;  /* 0xff80000038387808 */ /* 0x000fe20001800000 */
[--C-:B------:R-:W-:Y:S01]  /*28e0*/  IMAD.MOV.U32 R92, RZ, RZ, R119.reuse ;  /* 0x000000ffff5c7224 */ /* 0x100fe200078e0077 */
[----:B------:R-:W-:Y:S01]  /*28f0*/  FMNMX.FTZ R11, R53, R90, !PT ;  /* 0x0000005a350b7209 */ /* 0x000fe20007810000 */
[----:B------:R-:W0:Y:S01]  /*2900*/  MUFU.EX2 R147, R147 ;  /* 0x0000009300937308 */ /* 0x000e220000000800 */
[----:B------:R-:W-:Y:S01]  /*2910*/  ISETP.GT.AND P3, PT, R9, 0x48, PT ;  /* 0x000000480900780c */ /* 0x000fe20003f64270 */
[----:B------:R-:W-:Y:S01]  /*2920*/  IMAD.MOV.U32 R90, RZ, RZ, R119 ;  /* 0x000000ffff5a7224 */ /* 0x000fe200078e0077 */
[----:B------:R-:W-:-:S02]  /*2930*/  FSEL R57, R57, -INF , P2 ;  /* 0xff80000039397808 */ /* 0x000fc40001000000 */
[----:B------:R-:W-:Y:S02]  /*2940*/  FMNMX.FTZ R88, R56, R11, !PT ;  /* 0x0000000b38587209 */ /* 0x000fe40007810000 */
[----:B------:R-:W-:Y:S01]  /*2950*/  ISETP.GT.AND P2, PT, R9, 0x49, PT ;  /* 0x000000490900780c */ /* 0x000fe20003f44270 */
[----:B------:R1:W0:Y:S01]  /*2960*/  MUFU.EX2 R24, R94 ;  /* 0x0000005e00187308 */ /* 0x0002220000000800 */
[----:B------:R-:W-:Y:S02]  /*2970*/  FSEL R60, R60, -INF , P3 ;  /* 0xff8000003c3c7808 */ /* 0x000fe40001800000 */
[----:B------:R-:W-:Y:S02]  /*2980*/  FMNMX.FTZ R11, R57, R88, !PT ;  /* 0x00000058390b7209 */ /* 0x000fe40007810000 */
[----:B------:R-:W-:Y:S02]  /*2990*/  ISETP.GT.AND P3, PT, R9, 0x50, PT ;  /* 0x000000500900780c */ /* 0x000fe40003f64270 */
[----:B------:R-:W-:Y:S01]  /*29a0*/  FSEL R61, R61, -INF , P2 ;  /* 0xff8000003d3d7808 */ /* 0x000fe20001000000 */
[----:B------:R-:W-:Y:S01]  /*29b0*/  MUFU.EX2 R141, R141 ;  /* 0x0000008d008d7308 */ /* 0x000fe20000000800 */
[----:B------:R-:W-:Y:S01]  /*29c0*/  FMNMX.FTZ R88, R60, R11, !PT ;  /* 0x0000000b3c587209 */ /* 0x000fe20007810000 */
[----:B-1----:R-:W-:Y:S01]  /*29d0*/  IMAD.MOV.U32 R94, RZ, RZ, R119 ;  /* 0x000000ffff5e7224 */ /* 0x002fe200078e0077 */
[----:B------:R-:W-:-:S02]  /*29e0*/  ISETP.GT.AND P2, PT, R9, 0x51, PT ;  /* 0x000000510900780c */ /* 0x000fc40003f44270 */
[----:B------:R-:W-:Y:S02]  /*29f0*/  FSEL R64, R64, -INF , P3 ;  /* 0xff80000040407808 */ /* 0x000fe40001800000 */
[----:B------:R-:W-:Y:S01]  /*2a00*/  FMNMX.FTZ R11, R61, R88, !PT ;  /* 0x000000583d0b7209 */ /* 0x000fe20007810000 */
[----:B------:R-:W-:Y:S01]  /*2a10*/  MUFU.EX2 R36, R13 ;  /* 0x0000000d00247308 */ /* 0x000fe20000000800 */
[----:B------:R-:W-:Y:S01]  /*2a20*/  ISETP.GT.AND P3, PT, R9, 0x58, PT ;  /* 0x000000580900780c */ /* 0x000fe20003f64270 */
[----:B------:R-:W-:Y:S01]  /*2a30*/  IMAD.MOV.U32 R88, RZ, RZ, R119 ;  /* 0x000000ffff587224 */ /* 0x000fe200078e0077 */
[----:B------:R-:W-:Y:S02]  /*2a40*/  FSEL R65, R65, -INF , P2 ;  /* 0xff80000041417808 */ /* 0x000fe40001000000 */
[----:B------:R-:W-:Y:S02]  /*2a50*/  FMNMX.FTZ R50, R64, R11, !PT ;  /* 0x0000000b40327209 */ /* 0x000fe40007810000 */
[----:B------:R-:W-:Y:S01]  /*2a60*/  ISETP.GT.AND P2, PT, R9, 0x59, PT ;  /* 0x000000590900780c */ /* 0x000fe20003f44270 */
[----:B------:R-:W-:Y:S01]  /*2a70*/  MUFU.EX2 R143, R143 ;  /* 0x0000008f008f7308 */ /* 0x000fe20000000800 */
[----:B------:R-:W-:-:S02]  /*2a80*/  FSEL R68, R68, -INF , P3 ;  /* 0xff80000044447808 */ /* 0x000fc40001800000 */
[----:B------:R-:W-:Y:S02]  /*2a90*/  FMNMX.FTZ R11, R65, R50, !PT ;  /* 0x00000032410b7209 */ /* 0x000fe40007810000 */
[----:B------:R-:W-:Y:S02]  /*2aa0*/  ISETP.GT.AND P3, PT, R9, 0x60, PT ;  /* 0x000000600900780c */ /* 0x000fe40003f64270 */
[----:B------:R-:W-:Y:S01]  /*2ab0*/  FSEL R69, R69, -INF , P2 ;  /* 0xff80000045457808 */ /* 0x000fe20001000000 */
[----:B------:R-:W-:Y:S01]  /*2ac0*/  MUFU.EX2 R46, R46 ;  /* 0x0000002e002e7308 */ /* 0x000fe20000000800 */
[----:B------:R-:W-:Y:S02]  /*2ad0*/  FMNMX.FTZ R50, R68, R11, !PT ;  /* 0x0000000b44327209 */ /* 0x000fe40007810000 */
[----:B------:R-:W-:Y:S02]  /*2ae0*/  ISETP.GT.AND P2, PT, R9, 0x61, PT ;  /* 0x000000610900780c */ /* 0x000fe40003f44270 */
[----:B------:R-:W-:-:S02]  /*2af0*/  FSEL R72, R72, -INF , P3 ;  /* 0xff80000048487808 */ /* 0x000fc40001800000 */
[----:B------:R-:W-:Y:S01]  /*2b00*/  FMNMX.FTZ R11, R69, R50, !PT ;  /* 0x00000032450b7209 */ /* 0x000fe20007810000 */
[----:B------:R-:W-:Y:S01]  /*2b10*/  MUFU.EX2 R137, R137 ;  /* 0x0000008900897308 */ /* 0x000fe20000000800 */
[----:B------:R-:W-:Y:S02]  /*2b20*/  ISETP.GT.AND P3, PT, R9, 0x68, PT ;  /* 0x000000680900780c */ /* 0x000fe40003f64270 */
        /* <DEDUP_REMOVED lines=16> */
[----:B------:R-:W-:Y:S01]  /*2c30*/  FMNMX.FTZ R50, R80, R11, !PT ;  /* 0x0000000b50327209 */ /* 0x000fe20007810000 */
[----:B------:R-:W-:Y:S01]  /*2c40*/  FFMA.FTZ R11, R0, UR21, -R3 ;  /* 0x00000015000b7c23 */ /* 0x000fe20008010803 */
[----:B------:R-:W-:Y:S01]  /*2c50*/  ISETP.GT.AND P2, PT, R9, 0x79, PT ;  /* 0x000000790900780c */ /* 0x000fe20003f44270 */
[----:B------:R-:W-:Y:S01]  /*2c60*/  MUFU.EX2 R133, R133 ;  /* 0x0000008500857308 */ /* 0x000fe20000000800 */
[----:B------:R-:W-:-:S02]  /*2c70*/  FSEL R84, R84, -INF , P3 ;  /* 0xff80000054547808 */ /* 0x000fc40001800000 */
[----:B------:R-:W-:Y:S02]  /*2c80*/  FMNMX.FTZ R9, R81, R50, !PT ;  /* 0x0000003251097209 */ /* 0x000fe40007810000 */
[----:B------:R-:W-:Y:S02]  /*2c90*/  FSEL R85, R85, -INF , P2 ;  /* 0xff80000055557808 */ /* 0x000fe40001000000 */
[----:B------:R-:W-:Y:S01]  /*2ca0*/  FMNMX.FTZ R50, R84, R9, !PT ;  /* 0x0000000954327209 */ /* 0x000fe20007810000 */
[----:B------:R-:W-:Y:S03]  /*2cb0*/  MUFU.EX2 R30, R30 ;  /* 0x0000001e001e7308 */ /* 0x000fe60000000800 */
[----:B------:R-:W-:-:S05]  /*2cc0*/  FMNMX.FTZ R50, R85, R50, !PT ;  /* 0x0000003255327209 */ /* 0x000fca0007810000 */
[----:B------:R-:W1:Y:S01]  /*2cd0*/  SHFL.BFLY PT, R9, R50, 0x2, 0x1f ;  /* 0x0c401f0032097f89 */ /* 0x000e6200000e0000 */
[----:B------:R-:W-:Y:S08]  /*2ce0*/  MUFU.EX2 R135, R135 ;  /* 0x0000008700877308 */ /* 0x000ff00000000800 */
[----:B------:R-:W-:Y:S08]  /*2cf0*/  MUFU.EX2 R26, R26 ;  /* 0x0000001a001a7308 */ /* 0x000ff00000000800 */
[----:B------:R-:W-:Y:S01]  /*2d00*/  MUFU.EX2 R129, R129 ;  /* 0x0000008100817308 */ /* 0x000fe20000000800 */
[----:B-1----:R-:W-:Y:S01]  /*2d10*/  FMNMX.FTZ R9, R50, R9, !PT ;  /* 0x0000000932097209 */ /* 0x002fe20007810000 */
[----:B------:R-:W-:-:S06]  /*2d20*/  FFMA.FTZ R50, R75, UR21, -R3 ;  /* 0x000000154b327c23 */ /* 0x000fcc0008010803 */
        /* <DEDUP_REMOVED lines=8> */
[----:B------:R1:W-:Y:S03]  /*2db0*/  MUFU.EX2 R54, R11 ;  /* 0x0000000b00367308 */ /* 0x0003e60000000800 */
[----:B------:R-:W-:Y:S02]  /*2dc0*/  FSEL R62, R62, RZ, P2 ;  /* 0x000000ff3e3e7208 */ /* 0x000fe40001000000 */
[----:B------:R-:W-:-:S03]  /*2dd0*/  PLOP3.LUT P2, PT, PT, PT, UP0, 0x80, 0x0 ;  /* 0x000000000000781c */ /* 0x000fc60003f4f008 */
[----:B------:R-:W-:Y:S01]  /*2de0*/  MUFU.EX2 R50, R50 ;  /* 0x0000003200327308 */ /* 0x000fe20000000800 */
[--C-:B------:R-:W-:Y:S01]  /*2df0*/  FFMA.FTZ R148, R5, UR21, -R62.reuse ;  /* 0x0000001505947c23 */ /* 0x100fe2000801083e */
[--C-:B------:R-:W-:Y:S01]  /*2e00*/  FFMA.FTZ R3, R42, UR21, -R62.reuse ;  /* 0x000000152a037c23 */ /* 0x100fe2000801083e */
[--C-:B------:R-:W-:Y:S01]  /*2e10*/  FFMA.FTZ R150, R28, UR21, -R62.reuse ;  /* 0x000000151c967c23 */ /* 0x100fe2000801083e */
[----:B------:R-:W-:Y:S01]  /*2e20*/  FADD.FTZ R28, R4, R149 ;  /* 0x00000095041c7221 */ /* 0x000fe20000010000 */
[--C-:B------:R-:W-:Y:S01]  /*2e30*/  FFMA.FTZ R5, R29, UR21, -R62.reuse ;  /* 0x000000151d057c23 */ /* 0x100fe2000801083e */
[--C-:B------:R-:W-:Y:S01]  /*2e40*/  FFMA.FTZ R144, R32, UR21, -R62.reuse ;  /* 0x0000001520907c23 */ /* 0x100fe2000801083e */
[----:B------:R-:W-:Y:S01]  /*2e50*/  FFMA.FTZ R9, R33, UR21, -R62 ;  /* 0x0000001521097c23 */ /* 0x000fe2000801083e */
[----:B------:R-:W-:Y:S01]  /*2e60*/  MUFU.EX2 R148, R148 ;  /* 0x0000009400947308 */ /* 0x000fe20000000800 */
[----:B--2---:R-:W-:Y:S01]  /*2e70*/  FADD.FTZ R25, R151, R28 ;  /* 0x0000001c97197221 */ /* 0x004fe20000010000 */
[--C-:B------:R-:W-:Y:S01]  /*2e80*/  FFMA.FTZ R146, R7, UR21, -R62.reuse ;  /* 0x0000001507927c23 */ /* 0x100fe2000801083e */
[--C-:B------:R-:W-:Y:S01]  /*2e90*/  FFMA.FTZ R7, R37, UR21, -R62.reuse ;  /* 0x0000001525077c23 */ /* 0x100fe2000801083e */
[--C-:B------:R-:W-:Y:S01]  /*2ea0*/  FFMA.FTZ R140, R40, UR21, -R62.reuse ;  /* 0x00000015288c7c23 */ /* 0x100fe2000801083e */
[----:B---3--:R-:W-:Y:S01]  /*2eb0*/  FADD.FTZ R28, R8, R25 ;  /* 0x00000019081c7221 */ /* 0x008fe20000010000 */
[--C-:B-1----:R-:W-:Y:S01]  /*2ec0*/  FFMA.FTZ R11, R41, UR21, -R62.reuse ;  /* 0x00000015290b7c23 */ /* 0x102fe2000801083e */
[----:B------:R-:W-:Y:S01]  /*2ed0*/  FFMA.FTZ R142, R44, UR21, -R62 ;  /* 0x000000152c8e7c23 */ /* 0x000fe2000801083e */
[----:B------:R-:W1:Y:S01]  /*2ee0*/  MUFU.EX2 R3, R3 ;  /* 0x0000000300037308 */ /* 0x000e620000000800 */
[----:B----4-:R-:W-:Y:S01]  /*2ef0*/  FADD.FTZ R27, R145, R28 ;  /* 0x0000001c911b7221 */ /* 0x010fe20000010000 */
[--C-:B------:R-:W-:Y:S01]  /*2f00*/  FFMA.FTZ R13, R45, UR21, -R62.reuse ;  /* 0x000000152d0d7c23 */ /* 0x100fe2000801083e */
[--C-:B------:R-:W-:Y:S01]  /*2f10*/  FFMA.FTZ R136, R48, UR21, -R62.reuse ;  /* 0x0000001530887c23 */ /* 0x100fe2000801083e */
[--C-:B------:R-:W-:Y:S01]  /*2f20*/  FFMA.FTZ R15, R49, UR21, -R62.reuse ;  /* 0x00000015310f7c23 */ /* 0x100fe2000801083e */
[----:B-----5:R-:W-:Y:S01]  /*2f30*/  FADD.FTZ R28, R10, R27 ;  /* 0x0000001b0a1c7221 */ /* 0x020fe20000010000 */
[--C-:B------:R-:W-:Y:S01]  /*2f40*/  FFMA.FTZ R138, R52, UR21, -R62.reuse ;  /* 0x00000015348a7c23 */ /* 0x100fe2000801083e */
[----:B------:R-:W-:Y:S01]  /*2f50*/  FFMA.FTZ R21, R53, UR21, -R62 ;  /* 0x0000001535157c23 */ /* 0x000fe2000801083e */
[----:B------:R-:W2:Y:S01]  /*2f60*/  MUFU.EX2 R150, R150 ;  /* 0x0000009600967308 */ /* 0x000ea20000000800 */
[----:B0-----:R-:W-:Y:S01]  /*2f70*/  FADD.FTZ R27, R147, R28 ;  /* 0x0000001c931b7221 */ /* 0x001fe20000010000 */
[--C-:B------:R-:W-:Y:S01]  /*2f80*/  FFMA.FTZ R132, R56, UR21, -R62.reuse ;  /* 0x0000001538847c23 */ /* 0x100fe2000801083e */
[--C-:B------:R-:W-:Y:S01]  /*2f90*/  FFMA.FTZ R25, R57, UR21, -R62.reuse ;  /* 0x0000001539197c23 */ /* 0x100fe2000801083e */
[--C-:B------:R-:W-:Y:S01]  /*2fa0*/  FFMA.FTZ R134, R60, UR21, -R62.reuse ;  /* 0x000000153c867c23 */ /* 0x100fe2000801083e */
[----:B------:R-:W-:Y:S01]  /*2fb0*/  FADD.FTZ R32, R24, R27 ;  /* 0x0000001b18207221 */ /* 0x000fe20000010000 */
[--C-:B------:R-:W-:Y:S01]  /*2fc0*/  FFMA.FTZ R27, R61, UR21, -R62.reuse ;  /* 0x000000153d1b7c23 */ /* 0x100fe2000801083e */
[----:B------:R-:W-:Y:S01]  /*2fd0*/  FFMA.FTZ R128, R64, UR21, -R62 ;  /* 0x0000001540807c23 */ /* 0x000fe2000801083e */
[----:B------:R-:W0:Y:S01]  /*2fe0*/  MUFU.EX2 R5, R5 ;  /* 0x0000000500057308 */ /* 0x000e220000000800 */
[----:B-1----:R-:W-:Y:S01]  /*2ff0*/  FADD.FTZ R29, R148, R3 ;  /* 0x00000003941d7221 */ /* 0x002fe20000010000 */
[----:B------:R-:W-:Y:S01]  /*3000*/  FADD.FTZ R31, R141, R32 ;  /* 0x000000208d1f7221 */ /* 0x000fe20000010000 */
[--C-:B------:R-:W-:Y:S01]  /*3010*/  FFMA.FTZ R130, R68, UR21, -R62.reuse ;  /* 0x0000001544827c23 */ /* 0x100fe2000801083e */
[--C-:B------:R-:W-:Y:S01]  /*3020*/  FFMA.FTZ R69, R69, UR21, -R62.reuse ;  /* 0x0000001545457c23 */ /* 0x100fe2000801083e */
[--C-:B------:R-:W-:Y:S01]  /*3030*/  FFMA.FTZ R72, R72, UR21, -R62.reuse ;  /* 0x0000001548487c23 */ /* 0x100fe2000801083e */
[----:B------:R-:W-:Y:S01]  /*3040*/  FADD.FTZ R32, R36, R31 ;  /* 0x0000001f24207221 */ /* 0x000fe20000010000 */
[----:B------:R-:W-:Y:S01]  /*3050*/  F2FP.BF16.F32.PACK_AB R149, R149, R4 ;  /* 0x000000049595723e */ /* 0x000fe200000010ff */
[----:B------:R-:W1:Y:S01]  /*3060*/  MUFU.EX2 R144, R144 ;  /* 0x0000009000907308 */ /* 0x000e620000000800 */
[----:B--2---:R-:W-:Y:S01]  /*3070*/  FADD.FTZ R28, R150, R29 ;  /* 0x0000001d961c7221 */ /* 0x004fe20000010000 */
[--C-:B------:R-:W-:Y:S01]  /*3080*/  FFMA.FTZ R73, R73, UR21, -R62.reuse ;  /* 0x0000001549497c23 */ /* 0x100fe2000801083e */
[--C-:B------:R-:W-:Y:S01]  /*3090*/  FFMA.FTZ R76, R76, UR21, -R62.reuse ;  /* 0x000000154c4c7c23 */ /* 0x100fe2000801083e */
[--C-:B------:R-:W-:Y:S01]  /*30a0*/  FFMA.FTZ R77, R77, UR21, -R62.reuse ;  /* 0x000000154d4d7c23 */ /* 0x100fe2000801083e */
[--C-:B------:R-:W-:Y:S01]  /*30b0*/  FFMA.FTZ R80, R80, UR21, -R62.reuse ;  /* 0x0000001550507c23 */ /* 0x100fe2000801083e */
[--C-:B------:R-:W-:Y:S01]  /*30c0*/  FFMA.FTZ R81, R81, UR21, -R62.reuse ;  /* 0x0000001551517c23 */ /* 0x100fe2000801083e */
[----:B------:R-:W-:Y:S01]  /*30d0*/  FFMA.FTZ R84, R84, UR21, -R62 ;  /* 0x0000001554547c23 */ /* 0x000fe2000801083e */
[----:B------:R-:W2:Y:S01]  /*30e0*/  MUFU.EX2 R9, R9 ;  /* 0x0000000900097308 */ /* 0x000ea20000000800 */
[C---:B0-----:R-:W-:Y:S01]  /*30f0*/  FADD.FTZ R29, R5.reuse, R28 ;  /* 0x0000001c051d7221 */ /* 0x041fe20000010000 */
[----:B------:R-:W-:-:S02]  /*3100*/  F2FP.BF16.F32.PACK_AB R150, R5, R150 ;  /* 0x000000960596723e */ /* 0x000fc400000010ff */
[----:B------:R-:W-:Y:S02]  /*3110*/  F2FP.BF16.F32.PACK_AB R148, R3, R148 ;  /* 0x000000940394723e */ /* 0x000fe400000010ff */
[----:B------:R-:W-:Y:S02]  /*3120*/  F2FP.BF16.F32.PACK_AB R151, R8, R151 ;  /* 0x000000970897723e */ /* 0x000fe400000010ff */
[----:B------:R-:W0:Y:S01]  /*3130*/  MUFU.EX2 R146, R146 ;  /* 0x0000009200927308 */ /* 0x000e220000000800 */
[----:B-1----:R-:W-:Y:S01]  /*3140*/  FADD.FTZ R28, R144, R29 ;  /* 0x0000001d901c7221 */ /* 0x002fe20000010000 */
[----:B------:R-:W-:Y:S01]  /*3150*/  FADD.FTZ R29, R143, R32 ;  /* 0x000000208f1d7221 */ /* 0x000fe20000010000 */
[----:B------:R-:W-:Y:S02]  /*3160*/  F2FP.BF16.F32.PACK_AB R145, R10, R145 ;  /* 0x000000910a91723e */ /* 0x000fe400000010ff */
[----:B------:R-:W-:Y:S01]  /*3170*/  F2FP.BF16.F32.PACK_AB R147, R24, R147 ;  /* 0x000000931893723e */ /* 0x000fe200000010ff */
[----:B------:R-:W-:Y:S01]  /*3180*/  FADD.FTZ R32, R46, R29 ;  /* 0x0000001d2e207221 */ /* 0x000fe20000010000 */
[----:B------:R-:W-:Y:S01]  /*3190*/  FFMA.FTZ R29, R65, UR21, -R62 ;  /* 0x00000015411d7c23 */ /* 0x000fe2000801083e */
[----:B------:R-:W1:Y:S01]  /*31a0*/  MUFU.EX2 R7, R7 ;  /* 0x0000000700077308 */ /* 0x000e620000000800 */
[----:B--2---:R-:W-:Y:S01]  /*31b0*/  FADD.FTZ R31, R9, R28 ;  /* 0x0000001c091f7221 */ /* 0x004fe20000010000 */
[----:B------:R-:W-:Y:S01]  /*31c0*/  FADD.FTZ R33, R137, R32 ;  /* 0x0000002089217221 */ /* 0x000fe20000010000 */
[----:B------:R-:W-:Y:S01]  /*31d0*/  FFMA.FTZ R62, R85, UR21, -R62 ;  /* 0x00000015553e7c23 */ /* 0x000fe2000801083e */
[----:B------:R-:W-:-:S02]  /*31e0*/  F2FP.BF16.F32.PACK_AB R141, R36, R141 ;  /* 0x0000008d248d723e */ /* 0x000fc400000010ff */
[----:B------:R-:W-:Y:S01]  /*31f0*/  FADD.FTZ R32, R38, R33 ;  /* 0x0000002126207221 */ /* 0x000fe20000010000 */
[----:B------:R-:W-:Y:S01]  /*3200*/  F2FP.BF16.F32.PACK_AB R143, R46, R143 ;  /* 0x0000008f2e8f723e */ /* 0x000fe200000010ff */
[----:B------:R-:W2:Y:S01]  /*3210*/  MUFU.EX2 R140, R140 ;  /* 0x0000008c008c7308 */ /* 0x000ea20000000800 */
[----:B0-----:R-:W-:Y:S01]  /*3220*/  FADD.FTZ R28, R146, R31 ;  /* 0x0000001f921c7221 */ /* 0x001fe20000010000 */
[----:B------:R-:W-:Y:S01]  /*3230*/  FADD.FTZ R33, R139, R32 ;  /* 0x000000208b217221 */ /* 0x000fe20000010000 */
[----:B------:R-:W-:Y:S02]  /*3240*/  F2FP.BF16.F32.PACK_AB R137, R38, R137 ;  /* 0x000000892689723e */ /* 0x000fe400000010ff */
[----:B------:R-:W-:Y:S02]  /*3250*/  F2FP.BF16.F32.PACK_AB R139, R34, R139 ;  /* 0x0000008b228b723e */ /* 0x000fe400000010ff */
[----:B------:R-:W-:Y:S01]  /*3260*/  F2FP.BF16.F32.PACK_AB R144, R9, R144 ;  /* 0x000000900990723e */ /* 0x000fe200000010ff */
[----:B------:R-:W0:Y:S01]  /*3270*/  MUFU.EX2 R11, R11 ;  /* 0x0000000b000b7308 */ /* 0x000e220000000800 */
[C---:B-1----:R-:W-:Y:S01]  /*3280*/  FADD.FTZ R31, R7.reuse, R28 ;  /* 0x0000001c071f7221 */ /* 0x042fe20000010000 */
[----:B------:R-:W-:-:S06]  /*3290*/  F2FP.BF16.F32.PACK_AB R146, R7, R146 ;  /* 0x000000920792723e */ /* 0x000fcc00000010ff */
[----:B------:R-:W1:Y:S01]  /*32a0*/  MUFU.EX2 R142, R142 ;  /* 0x0000008e008e7308 */ /* 0x000e620000000800 */
[----:B--2---:R-:W-:-:S07]  /*32b0*/  FADD.FTZ R28, R140, R31 ;  /* 0x0000001f8c1c7221 */ /* 0x004fce0000010000 */
        /* <DEDUP_REMOVED lines=8> */
[----:B------:R-:W-:-:S04]  /*3340*/  FADD.FTZ R28, R30, R33 ;  /* 0x000000211e1c7221 */ /* 0x000fc80000010000 */
[----:B------:R-:W-:Y:S01]  /*3350*/  FADD.FTZ R33, R135, R28 ;  /* 0x0000001c87217221 */ /* 0x000fe20000010000 */
[C---:B------:R-:W-:Y:S01]  /*3360*/  F2FP.BF16.F32.PACK_AB R135, R26.reuse, R135 ;  /* 0x000000871a87723e */ /* 0x040fe200000010ff */
[----:B------:R-:W1:Y:S01]  /*3370*/  MUFU.EX2 R15, R15 ;  /* 0x0000000f000f7308 */ /* 0x000e620000000800 */
[C---:B--2---:R-:W-:Y:S01]  /*3380*/  FADD.FTZ R31, R13.reuse, R2 ;  /* 0x000000020d1f7221 */ /* 0x044fe20000010000 */
[----:B------:R-:W-:Y:S01]  /*3390*/  FADD.FTZ R28, R26, R33 ;  /* 0x000000211a1c7221 */ /* 0x000fe20000010000 */
[----:B------:R-:W-:-:S03]  /*33a0*/  F2FP.BF16.F32.PACK_AB R142, R13, R142 ;  /* 0x0000008e0d8e723e */ /* 0x000fc600000010ff */
[----:B------:R-:W-:Y:S01]  /*33b0*/  FADD.FTZ R33, R129, R28 ;  /* 0x0000001c81217221 */ /* 0x000fe20000010000 */
[----:B------:R-:W-:Y:S01]  /*33c0*/  F2FP.BF16.F32.PACK_AB R129, R20, R129 ;  /* 0x000000811481723e */ /* 0x000fe200000010ff */
[----:B------:R-:W2:Y:S01]  /*33d0*/  MUFU.EX2 R138, R138 ;  /* 0x0000008a008a7308 */ /* 0x000ea20000000800 */
[----:B0-----:R-:W-:Y:S01]  /*33e0*/  FADD.FTZ R2, R136, R31 ;  /* 0x0000001f88027221 */ /* 0x001fe20000010000 */
[----:B------:R-:W-:-:S04]  /*33f0*/  FADD.FTZ R28, R20, R33 ;  /* 0x00000021141c7221 */ /* 0x000fc80000010000 */
[----:B------:R-:W-:Y:S01]  /*3400*/  FADD.FTZ R33, R131, R28 ;  /* 0x0000001c83217221 */ /* 0x000fe20000010000 */
[C---:B------:R-:W-:Y:S01]  /*3410*/  F2FP.BF16.F32.PACK_AB R131, R14.reuse, R131 ;  /* 0x000000830e83723e */ /* 0x040fe200000010ff */
[----:B------:R-:W0:Y:S01]  /*3420*/  MUFU.EX2 R21, R21 ;  /* 0x0000001500157308 */ /* 0x000e220000000800 */
        /* <DEDUP_REMOVED lines=37> */
[----:B--2---:R-:W-:Y:S01]  /*3680*/  FADD.FTZ R33, R121, R4 ;  /* 0x0000000479217221 */ /* 0x004fe20000010000 */
[----:B------:R-:W-:-:S03]  /*3690*/  F2FP.BF16.F32.PACK_AB R121, R54, R121 ;  /* 0x000000793679723e */ /* 0x000fc600000010ff */
[----:B------:R-:W-:-:S03]  /*36a0*/  FADD.FTZ R4, R54, R33 ;  /* 0x0000002136047221 */ /* 0x000fc60000010000 */
        /* <DEDUP_REMOVED lines=18> */
[----:B-1----:R-:W-:Y:S01]  /*37d0*/  FADD.FTZ R4, R84, R3 ;  /* 0x0000000354047221 */ /* 0x002fe20000010000 */
[C---:B--2---:R-:W-:Y:S01]  /*37e0*/  FADD.FTZ R2, R58.reuse, R33 ;  /* 0x000000213a027221 */ /* 0x044fe20000010000 */
[----:B------:R-:W-:Y:S02]  /*37f0*/  F2FP.BF16.F32.PACK_AB R123, R58, R123 ;  /* 0x0000007b3a7b723e */ /* 0x000fe400000010ff */
[C---:B0-----:R-:W-:Y:S01]  /*3800*/  FADD.FTZ R3, R5.reuse, R4 ;  /* 0x0000000405037221 */ /* 0x041fe20000010000 */
        /* <DEDUP_REMOVED lines=22> */
[----:B------:R-:W-:-:S05]  /*3970*/  ULDC UR21, c[0x0][0x988] ;  /* 0x0002620000157ab9 */ /* 0x000fca0000000800 */
.L_x_1715:
        /* <DEDUP_REMOVED lines=9> */
.L_x_1708:
[----:B------:R-:W-:Y:S01]  /*3a10*/  ULEA UR6, UR37, UR41, 0x3 ;  /* 0x0000002925067291 */ /* 0x000fe2000f8e183f */
[----:B------:R-:W-:-:S05]  /*3a20*/  IMAD.U32 R0, RZ, RZ, UR40 ;  /* 0x00000028ff007e24 */ /* 0x000fca000f8e00ff */
[----:B------:R-:W-:-:S04]  /*3a30*/  SHF.L.U32 R0, R0, 0x1f, RZ ;  /* 0x0000001f00007819 */ /* 0x000fc800000006ff */
[----:B------:R0:W1:Y:S01]  /*3a40*/  SYNCS.PHASECHK.TRANS64.TRYWAIT P2, [UR6+0x16830], R0 ;  /* 0x01683000ff0075a7 */ /* 0x0000620008040146 */
[----:B------:R-:W-:Y:S05]  /*3a50*/  @!P0 BRA `(.L_x_1709) ;  /* 0x0000000000048947 */ /* 0x000fea0003800000 */
[----:B------:R-:W-:Y:S01]  /*3a60*/  BPT.TRAP 0x1 ;  /* 0x000000040000795c */ /* 0x000fe20000300000 */
.L_x_1709:
[----:B-1----:R-:W-:Y:S05]  /*3a70*/  @P2 BRA `(.L_x_1707) ;  /* 0x0000000000082947 */ /* 0x002fea0003800000 */
[----:B------:R-:W1:Y:S02]  /*3a80*/  SYNCS.PHASECHK.TRANS64.TRYWAIT P2, [UR6+0x16830], R0 ;  /* 0x01683000ff0075a7 */ /* 0x000e640008040146 */
[----:B-1----:R-:W-:Y:S05]  /*3a90*/  @!P2 BRA `(.L_x_1710) ;  /* 0x000000a4008ca947 */ /* 0x002fea0003800000 */
.L_x_1707:
[----:B01----:R-:W-:Y:S01]  /*3aa0*/  VIADD R0, R23, 0x8 ;  /* 0x0000000817007836 */ /* 0x003fe20000000000 */
        /* <DEDUP_REMOVED lines=24> */
.L_x_1712:
[----:B------:R-:W-:Y:S01]  /*3c30*/  ULEA UR6, UR23, UR41, 0x3 ;  /* 0x0000002917067291 */ /* 0x000fe2000f8e183f */
[----:B------:R-:W-:-:S05]  /*3c40*/  IMAD.U32 R0, RZ, RZ, UR25 ;  /* 0x00000019ff007e24 */ /* 0x000fca000f8e00ff */
[----:B------:R-:W-:-:S04]  /*3c50*/  SHF.L.U32 R0, R0, 0x1f, RZ ;  /* 0x0000001f00007819 */ /* 0x000fc800000006ff */
[----:B------:R0:W1:Y:S01]  /*3c60*/  SYNCS.PHASECHK.TRANS64.TRYWAIT P2, [UR6+0x16850], R0 ;  /* 0x01685000ff0075a7 */ /* 0x0000620008040146 */
[----:B------:R-:W-:Y:S05]  /*3c70*/  @!P0 BRA `(.L_x_1713) ;  /* 0x0000000000048947 */ /* 0x000fea0003800000 */
[----:B------:R-:W-:Y:S01]  /*3c80*/  BPT.TRAP 0x1 ;  /* 0x000000040000795c */ /* 0x000fe20000300000 */
.L_x_1713:
[----:B-1----:R-:W-:Y:S05]  /*3c90*/  @P2 BRA `(.L_x_1711) ;  /* 0x0000000000082947 */ /* 0x002fea0003800000 */
[----:B------:R-:W1:Y:S02]  /*3ca0*/  SYNCS.PHASECHK.TRANS64.TRYWAIT P2, [UR6+0x16850], R0 ;  /* 0x01685000ff0075a7 */ /* 0x000e640008040146 */
[----:B-1----:R-:W-:Y:S05]  /*3cb0*/  @!P2 BRA `(.L_x_1714) ;  /* 0x000000a4001ca947 */ /* 0x002fea0003800000 */
.L_x_1711:
[----:B------:R-:W-:Y:S01]  /*3cc0*/  UIADD3 UR6, UR41, 0x400, URZ ;  /* 0x0000040029067890 */ /* 0x000fe2000fffe03f */
[----:B------:R-:W-:Y:S01]  /*3cd0*/  WARPGROUP.ARRIVE ;  /* 0x00000000000079c5 */ /* 0x000fe20000000000 */
[----:B------:R-:W-:Y:S01]  /*3ce0*/  UMOV UR7, 0x40000040 ;  /* 0x4000004000077882 */ /* 0x000fe20000000000 */
[----:B-1----:R-:W-:Y:S01]  /*3cf0*/  IMAD.MOV.U32 R7, RZ, RZ, -0x2 ;  /* 0xfffffffeff077424 */ /* 0x002fe200078e00ff */
[----:B------:R-:W-:Y:S02]  /*3d00*/  USHF.R.U32.HI UR6, URZ, 0x4, UR6 ;  /* 0x000000043f067899 */ /* 0x000fe40008011606 */
[----:B------:R-:W-:Y:S02]  /*3d10*/  UISETP.GT.AND UP0, UPT, UR24, UR22, UPT ;  /* 0x000000161800728c */ /* 0x000fe4000bf04270 */
[----:B------:R-:W-:Y:S01]  /*3d20*/  ULOP3.LUT UR6, UR6, 0x3fff, URZ, 0xc0, !UPT ;  /* 0x00003fff06067892 */ /* 0x000fe2000f8ec03f */
[----:B------:R-:W-:-:S03]  /*3d30*/  UMOV UR25, UR40 ;  /* 0x0000002800197c82 */ /* 0x000fc60008000000 */
[----:B------:R-:W-:-:S07]  /*3d40*/  ULEA UR10, UR23, UR6, 0xa ;  /* 0x00000006170a7291 */ /* 0x000fce000f8e503f */
[----:B------:R-:W-:Y:S02]  /*3d50*/  UMOV UR6, UR10 ;  /* 0x0000000a00067c82 */ /* 0x000fe40008000000 */
[----:B------:R-:W-:Y:S01]  /*3d60*/  HGMMA.64x64x16.F32.BF16 R88, R148, gdesc[UR4].tnspB, R88, gsb0 ;  /* 0x40e0000494587df0 */ /* 0x000fe20008001858 */
[----:B------:R-:W-:Y:S01]  /*3d70*/  UMOV UR6, 0xffffff80 ;  /* 0xffffff8000067882 */ /* 0x000fe20000000000 */
[----:B------:R-:W-:Y:S01]  /*3d80*/  UMOV UR7, 0x40000040 ;  /* 0x4000004000077882 */ /* 0x000fe20000000000 */
[----:B------:R-:W-:Y:S02]  /*3d90*/  UIMAD UR6, UR24, UR6, 0x1 ;  /* 0x00000001180674a4 */ /* 0x000fe4000f8e0206 */
[----:B------:R-:W-:Y:S02]  /*3da0*/  UIADD3 UR24, UR24, -0x1, URZ ;  /* 0xffffffff18187890 */ /* 0x000fe4000fffe03f */
[----:B------:R-:W-:-:S04]  /*3db0*/  UIMAD UR6, UR51, 0xc0, UR6 ;  /* 0x000000c0330678a4 */ /* 0x000fc8000f8e0206 */
[----:B------:R-:W-:-:S06]  /*3dc0*/  UIADD3 UR6, -UR50, UR6, UR49 ;  /* 0x0000000632067290 */ /* 0x000fcc000fffe131 */
[----:B------:R-:W-:Y:S01]  /*3dd0*/  IMAD R6, R18, R7, UR6 ;  /* 0x0000000612067e24 */ /* 0x000fe2000f8e0207 */
[----:B------:R-:W-:-:S03]  /*3de0*/  UIADD3 UR6, UR10, 0x80, URZ ;  /* 0x000000800a067890 */ /* 0x000fc6000fffe03f */
[----:B------:R-:W-:-:S05]  /*3df0*/  IMAD.IADD R6, R19, 0x1, R6 ;  /* 0x0000000113067824 */ /* 0x000fca00078e0206 */
[C---:B------:R-:W-:Y:S02]  /*3e00*/  ISETP.GT.AND P2, PT, R6.reuse, RZ, PT ;  /* 0x000000ff0600720c */ /* 0x040fe40003f44270 */
[----:B------:R-:W-:Y:S02]  /*3e10*/  ISETP.GT.AND P3, PT, R6, 0x1, PT ;  /* 0x000000010600780c */ /* 0x000fe40003f64270 */
[----:B------:R-:W-:Y:S02]  /*3e20*/  FSEL R7, R24, -INF , P2 ;  /* 0xff80000018077808 */ /* 0x000fe40001000000 */
[----:B------:R-:W-:Y:S02]  /*3e30*/  ISETP.GT.AND P2, PT, R6, 0x8, PT ;  /* 0x000000080600780c */ /* 0x000fe40003f44270 */
[----:B------:R-:W-:Y:S02]  /*3e40*/  FSEL R25, R25, -INF , P3 ;  /* 0xff80000019197808 */ /* 0x000fe40001800000 */
[----:B0-----:R-:W-:-:S02]  /*3e50*/  FMNMX.FTZ R0, R7, R4, !PT ;  /* 0x0000000407007209 */ /* 0x001fc40007810000 */
        /* <DEDUP_REMOVED lines=19> */
[----:B------:R-:W-:Y:S01]  /*3f90*/  FSEL R40, R40, -INF , P2 ;  /* 0xff80000028287808 */ /* 0x000fe20001000000 */
[----:B------:R-:W-:Y:S02]  /*3fa0*/  WARPGROUP.DEPBAR.LE gsb0, 0x0 ;  /* 0x00008000000079c5 */ /* 0x000fe40000010000 */
[----:B------:R-:W-:Y:S01]  /*3fb0*/  WARPGROUP.ARRIVE ;  /* 0x00000000000079c5 */ /* 0x000fe20000000000 */
[----:B------:R-:W-:Y:S02]  /*3fc0*/  FMNMX.FTZ R9, R37, R0, !PT ;  /* 0x0000000025097209 */ /* 0x000fe40007810000 */
[----:B------:R-:W-:Y:S02]  /*3fd0*/  ISETP.GT.AND P2, PT, R6, 0x28, PT ;  /* 0x000000280600780c */ /* 0x000fe40003f44270 */
[----:B------:R-:W-:Y:S01]  /*3fe0*/  FSEL R41, R41, -INF , P3 ;  /* 0xff80000029297808 */ /* 0x000fe20001800000 */
[----:B------:R-:W-:Y:S01]  /*3ff0*/  HGMMA.64x64x16.F32.BF16 R88, R144, gdesc[UR4].tnspB, R88, gsb0 ;  /* 0x40e0000490587df0 */ /* 0x000fe20008001858 */
[----:B------:R-:W-:Y:S01]  /*4000*/  UIADD3 UR6, UR10, 0x100, URZ ;  /* 0x000001000a067890 */ /* 0x000fe2000fffe03f */
[----:B------:R-:W-:Y:S01]  /*4010*/  FMNMX.FTZ R0, R40, R9, !PT ;  /* 0x0000000928007209 */ /* 0x000fe20007810000 */
[----:B------:R-:W-:Y:S01]  /*4020*/  UMOV UR7, 0x40000040 ;  /* 0x4000004000077882 */ /* 0x000fe20000000000 */
[----:B------:R-:W-:-:S02]  /*4030*/  ISETP.GT.AND P3, PT, R6, 0x29, PT ;  /* 0x000000290600780c */ /* 0x000fc40003f64270 */
[----:B------:R-:W-:Y:S02]  /*4040*/  FSEL R44, R44, -INF , P2 ;  /* 0xff8000002c2c7808 */ /* 0x000fe40001000000 */
[----:B------:R-:W-:Y:S02]  /*4050*/  FMNMX.FTZ R9, R41, R0, !PT ;  /* 0x0000000029097209 */ /* 0x000fe40007810000 */
[----:B------:R-:W-:Y:S02]  /*4060*/  ISETP.GT.AND P2, PT, R6, 0x30, PT ;  /* 0x000000300600780c */ /* 0x000fe40003f44270 */
[----:B------:R-:W-:Y:S02]  /*4070*/  FSEL R45, R45, -INF , P3 ;  /* 0xff8000002d2d7808 */ /* 0x000fe40001800000 */
[----:B------:R-:W-:Y:S02]  /*4080*/  FMNMX.FTZ R0, R44, R9, !PT ;  /* 0x000000092c007209 */ /* 0x000fe40007810000 */
        /* <DEDUP_REMOVED lines=30> */
[----:B------:R-:W-:Y:S01]  /*4270*/  ISETP.GT.AND P3, PT, R6, 0x59, PT ;  /* 0x000000590600780c */ /* 0x000fe20003f64270 */
[----:B------:R-:W-:-:S02]  /*4280*/  WARPGROUP.DEPBAR.LE gsb0, 0x0 ;  /* 0x00008000000079c5 */ /* 0x000fc40000010000 */
[----:B------:R-:W-:Y:S01]  /*4290*/  WARPGROUP.ARRIVE ;  /* 0x00000000000079c5 */ /* 0x000fe20000000000 */
[----:B------:R-:W-:Y:S02]  /*42a0*/  FSEL R68, R68, -INF , P2 ;  /* 0xff80000044447808 */ /* 0x000fe40001000000 */
[----:B------:R-:W-:Y:S02]  /*42b0*/  FMNMX.FTZ R9, R65, R0, !PT ;  /* 0x0000000041097209 */ /* 0x000fe40007810000 */
[----:B------:R-:W-:Y:S01]  /*42c0*/  ISETP.GT.AND P2, PT, R6, 0x60, PT ;  /* 0x000000600600780c */ /* 0x000fe20003f44270 */
[----:B------:R-:W-:Y:S01]  /*42d0*/  HGMMA.64x64x16.F32.BF16 R88, R140, gdesc[UR4].tnspB, R88, gsb0 ;  /* 0x40e000048c587df0 */ /* 0x000fe20008001858 */
[----:B------:R-:W-:Y:S01]  /*42e0*/  UIADD3 UR6, UR10, 0x180, URZ ;  /* 0x000001800a067890 */ /* 0x000fe2000fffe03f */
[----:B------:R-:W-:Y:S01]  /*42f0*/  FSEL R69, R69, -INF , P3 ;  /* 0xff80000045457808 */ /* 0x000fe20001800000 */
[----:B------:R-:W-:Y:S01]  /*4300*/  UMOV UR7, 0x40000040 ;  /* 0x4000004000077882 */ /* 0x000fe20000000000 */
        /* <DEDUP_REMOVED lines=19> */
[C---:B------:R-:W-:Y:S01]  /*4440*/  ISETP.GT.AND P3, PT, R6.reuse, 0x79, PT ;  /* 0x000000790600780c */ /* 0x040fe20003f64270 */
[----:B------:R-:W-:Y:S01]  /*4450*/  VIADD R6, R6, 0x8 ;  /* 0x0000000806067836 */ /* 0x000fe20000000000 */
[----:B------:R-:W-:Y:S02]  /*4460*/  FSEL R84, R84, -INF , P2 ;  /* 0xff80000054547808 */ /* 0x000fe40001000000 */
[----:B------:R-:W-:Y:S02]  /*4470*/  FMNMX.FTZ R9, R81, R0, !PT ;  /* 0x0000000051097209 */ /* 0x000fe40007810000 */
[----:B------:R-:W-:Y:S02]  /*4480*/  FSEL R85, R85, -INF , P3 ;  /* 0xff80000055557808 */ /* 0x000fe40001800000 */
[----:B------:R-:W-:Y:S02]  /*4490*/  FMNMX.FTZ R0, R84, R9, !PT ;  /* 0x0000000954007209 */ /* 0x000fe40007810000 */
[----:B------:R-:W-:-:S02]  /*44a0*/  ISETP.GT.AND P3, PT, R6, RZ, PT ;  /* 0x000000ff0600720c */ /* 0x000fc40003f64270 */
[----:B------:R-:W-:Y:S02]  /*44b0*/  FMNMX.FTZ R9, R85, R0, !PT ;  /* 0x0000000055097209 */ /* 0x000fe40007810000 */
[----:B------:R-:W-:Y:S02]  /*44c0*/  ISETP.GT.AND P4, PT, R6, 0x1, PT ;  /* 0x000000010600780c */ /* 0x000fe40003f84270 */
[----:B------:R-:W-:Y:S01]  /*44d0*/  FSEL R26, R26, -INF , P3 ;  /* 0xff8000001a1a7808 */ /* 0x000fe20001800000 */
[----:B------:R-:W0:Y:S01]  /*44e0*/  SHFL.BFLY PT, R0, R9, 0x2, 0x1f ;  /* 0x0c401f0009007f89 */ /* 0x000e2200000e0000 */
[C---:B------:R-:W-:Y:S02]  /*44f0*/  ISETP.GT.AND P3, PT, R6.reuse, 0x8, PT ;  /* 0x000000080600780c */ /* 0x040fe40003f64270 */
[----:B------:R-:W-:Y:S02]  /*4500*/  FSEL R27, R27, -INF , P4 ;  /* 0xff8000001b1b7808 */ /* 0x000fe40002000000 */
[----:B------:R-:W-:-:S02]  /*4510*/  ISETP.GT.AND P4, PT, R6, 0x9, PT ;  /* 0x000000090600780c */ /* 0x000fc40003f84270 */
[----:B------:R-:W-:Y:S02]  /*4520*/  FSEL R30, R30, -INF , P3 ;  /* 0xff8000001e1e7808 */ /* 0x000fe40001800000 */
[C---:B------:R-:W-:Y:S02]  /*4530*/  ISETP.GT.AND P3, PT, R6.reuse, 0x10, PT ;  /* 0x000000100600780c */ /* 0x040fe40003f64270 */
[----:B------:R-:W-:Y:S02]  /*4540*/  FSEL R31, R31, -INF , P4 ;  /* 0xff8000001f1f7808 */ /* 0x000fe40002000000 */
[----:B------:R-:W-:Y:S02]  /*4550*/  ISETP.GT.AND P4, PT, R6, 0x11, PT ;  /* 0x000000110600780c */ /* 0x000fe40003f84270 */
[----:B------:R-:W-:Y:S02]  /*4560*/  FSEL R34, R34, -INF , P3 ;  /* 0xff80000022227808 */ /* 0x000fe40001800000 */
[----:B------:R-:W-:Y:S01]  /*4570*/  ISETP.GT.AND P3, PT, R6, 0x18, PT ;  /* 0x000000180600780c */ /* 0x000fe20003f64270 */
[----:B------:R-:W-:-:S02]  /*4580*/  WARPGROUP.DEPBAR.LE gsb0, 0x0 ;  /* 0x00008000000079c5 */ /* 0x000fc40000010000 */
[----:B------:R-:W-:Y:S01]  /*4590*/  WARPGROUP.ARRIVE ;  /* 0x00000000000079c5 */ /* 0x000fe20000000000 */
[----:B------:R-:W-:Y:S02]  /*45a0*/  FSEL R35, R35, -INF , P4 ;  /* 0xff80000023237808 */ /* 0x000fe40002000000 */
[----:B0-----:R-:W-:Y:S02]  /*45b0*/  FMNMX.FTZ R10, R9, R0, !PT ;  /* 0x00000000090a7209 */ /* 0x001fe40007810000 */
[----:B------:R-:W-:Y:S01]  /*45c0*/  ISETP.GT.AND P4, PT, R6, 0x19, PT ;  /* 0x000000190600780c */ /* 0x000fe20003f84270 */
[----:B------:R-:W-:Y:S01]  /*45d0*/  HGMMA.64x64x16.F32.BF16 R88, R136, gdesc[UR4].tnspB, R88, gsb0 ;  /* 0x40e0000488587df0 */ /* 0x000fe20008001858 */
[----:B------:R-:W-:Y:S01]  /*45e0*/  UIADD3 UR6, UR10, 0x200, URZ ;  /* 0x000002000a067890 */ /* 0x000fe2000fffe03f */
[----:B------:R-:W0:Y:S01]  /*45f0*/  SHFL.BFLY PT, R11, R10, 0x1, 0x1f ;  /* 0x0c201f000a0b7f89 */ /* 0x000e2200000e0000 */
[----:B------:R-:W-:Y:S01]  /*4600*/  UMOV UR7, 0x40000040 ;  /* 0x4000004000077882 */ /* 0x000fe20000000000 */
[----:B------:R-:W-:-:S02]  /*4610*/  FSEL R38, R38, -INF , P3 ;  /* 0xff80000026267808 */ /* 0x000fc40001800000 */
[C---:B------:R-:W-:Y:S02]  /*4620*/  ISETP.GT.AND P3, PT, R6.reuse, 0x20, PT ;  /* 0x000000200600780c */ /* 0x040fe40003f64270 */
[----:B------:R-:W-:Y:S02]  /*4630*/  FSEL R39, R39, -INF , P4 ;  /* 0xff80000027277808 */ /* 0x000fe40002000000 */
[----:B------:R-:W-:Y:S02]  /*4640*/  ISETP.GT.AND P4, PT, R6, 0x21, PT ;  /* 0x000000210600780c */ /* 0x000fe40003f84270 */
[----:B------:R-:W-:Y:S02]  /*4650*/  FSEL R42, R42, -INF , P3 ;  /* 0xff8000002a2a7808 */ /* 0x000fe40001800000 */
[----:B------:R-:W-:Y:S02]  /*4660*/  ISETP.GT.AND P3, PT, R6, 0x28, PT ;  /* 0x000000280600780c */ /* 0x000fe40003f64270 */
[----:B------:R-:W-:-:S02]  /*4670*/  FSEL R43, R43, -INF , P4 ;  /* 0xff8000002b2b7808 */ /* 0x000fc40002000000 */
[----:B------:R-:W-:Y:S02]  /*4680*/  ISETP.GT.AND P4, PT, R6, 0x29, PT ;  /* 0x000000290600780c */ /* 0x000fe40003f84270 */
[----:B------:R-:W-:Y:S02]  /*4690*/  FSEL R46, R46, -INF , P3 ;  /* 0xff8000002e2e7808 */ /* 0x000fe40001800000 */
[----:B------:R-:W-:Y:S02]  /*46a0*/  ISETP.GT.AND P3, PT, R6, 0x30, PT ;  /* 0x000000300600780c */ /* 0x000fe40003f64270 */
[----:B------:R-:W-:Y:S02]  /*46b0*/  FSEL R47, R47, -INF , P4 ;  /* 0xff8000002f2f7808 */ /* 0x000fe40002000000 */
[----:B0-----:R-:W-:Y:S02]  /*46c0*/  FMNMX.FTZ R0, R10, R11, !PT ;  /* 0x0000000b0a007209 */ /* 0x001fe40007810000 */
[----:B------:R-:W-:-:S02]  /*46d0*/  FMNMX.FTZ R10, R26, R5, !PT ;  /* 0x000000051a0a7209 */ /* 0x000fc40007810000 */
[----:B------:R-:W-:Y:S01]  /*46e0*/  ISETP.GT.AND P4, PT, R6, 0x31, PT ;  /* 0x000000310600780c */ /* 0x000fe20003f84270 */
[----:B------:R-:W-:Y:S01]  /*46f0*/  FMUL.FTZ R8, R0, UR21 ;  /* 0x0000001500087c20 */ /* 0x000fe20008410000 */
[----:B------:R-:W-:Y:S02]  /*4700*/  FMNMX.FTZ R11, R27, R10, !PT ;  /* 0x0000000a1b0b7209 */ /* 0x000fe40007810000 */
[----:B------:R-:W-:Y:S02]  /*4710*/  FSEL R50, R50, -INF , P3 ;  /* 0xff80000032327808 */ /* 0x000fe40001800000 */
[----:B------:R-:W-:Y:S02]  /*4720*/  FMNMX.FTZ R10, R30, R11, !PT ;  /* 0x0000000b1e0a7209 */ /* 0x000fe40007810000 */
[----:B------:R-:W-:Y:S02]  /*4730*/  ISETP.GT.AND P3, PT, R6, 0x38, PT ;  /* 0x000000380600780c */ /* 0x000fe40003f64270 */
[----:B------:R-:W-:-:S02]  /*4740*/  FMNMX.FTZ R13, R31, R10, !PT ;  /* 0x0000000a1f0d7209 */ /* 0x000fc40007810000 */
[----:B------:R-:W-:Y:S02]  /*4750*/  FSEL R51, R51, -INF , P4 ;  /* 0xff80000033337808 */ /* 0x000fe40002000000 */
[----:B------:R-:W-:Y:S02]  /*4760*/  FMNMX.FTZ R10, R34, R13, !PT ;  /* 0x0000000d220a7209 */ /* 0x000fe40007810000 */
[----:B------:R-:W-:Y:S02]  /*4770*/  FSETP.NEU.FTZ.AND P2, PT, R0, -INF , PT ;  /* 0xff8000000000780b */ /* 0x000fe40003f5d000 */
[----:B------:R-:W-:Y:S02]  /*4780*/  FMNMX.FTZ R13, R35, R10, !PT ;  /* 0x0000000a230d7209 */ /* 0x000fe40007810000 */
[----:B------:R-:W-:Y:S02]  /*4790*/  ISETP.GT.AND P4, PT, R6, 0x39, PT ;  /* 0x000000390600780c */ /* 0x000fe40003f84270 */
[----:B------:R-:W-:-:S02]  /*47a0*/  FMNMX.FTZ R10, R38, R13, !PT ;  /* 0x0000000d260a7209 */ /* 0x000fc40007810000 */
[----:B------:R-:W-:Y:S02]  /*47b0*/  FSEL R54, R54, -INF , P3 ;  /* 0xff80000036367808 */ /* 0x000fe40001800000 */
[----:B------:R-:W-:Y:S02]  /*47c0*/  FMNMX.FTZ R15, R39, R10, !PT ;  /* 0x0000000a270f7209 */ /* 0x000fe40007810000 */
[----:B------:R-:W-:Y:S02]  /*47d0*/  FSEL R8, R8, RZ, P2 ;  /* 0x000000ff08087208 */ /* 0x000fe40001000000 */
[----:B------:R-:W-:Y:S02]  /*47e0*/  FMNMX.FTZ R10, R42, R15, !PT ;  /* 0x0000000f2a0a7209 */ /* 0x000fe40007810000 */
        /* <DEDUP_REMOVED lines=11> */
[----:B------:R0:W-:Y:S01]  /*48a0*/  MUFU.EX2 R11, R33 ;  /* 0x00000021000b7308 */ /* 0x0001e20000000800 */
[----:B------:R-:W-:Y:S01]  /*48b0*/  FSEL R58, R58, -INF , P3 ;  /* 0xff8000003a3a7808 */ /* 0x000fe20001800000 */
[--C-:B------:R-:W-:Y:S01]  /*48c0*/  FFMA.FTZ R49, R49, UR21, -R8.reuse ;  /* 0x0000001531317c23 */ /* 0x100fe20008010808 */
[----:B------:R-:W-:Y:S01]  /*48d0*/  FMNMX.FTZ R10, R50, R21, !PT ;  /* 0x00000015320a7209 */ /* 0x000fe20007810000 */
[----:B------:R-:W-:Y:S01]  /*48e0*/  FFMA.FTZ R150, R28, UR21, -R8 ;  /* 0x000000151c967c23 */ /* 0x000fe20008010808 */
[----:B------:R-:W-:-:S02]  /*48f0*/  WARPGROUP.DEPBAR.LE gsb0, 0x0 ;  /* 0x00008000000079c5 */ /* 0x000fc40000010000 */
[----:B------:R-:W-:Y:S01]  /*4900*/  WARPGROUP.ARRIVE ;  /* 0x00000000000079c5 */ /* 0x000fe20000000000 */
[----:B------:R-:W-:Y:S01]  /*4910*/  FMNMX.FTZ R21, R51, R10, !PT ;  /* 0x0000000a33157209 */ /* 0x000fe20007810000 */
[----:B------:R1:W-:Y:S01]  /*4920*/  MUFU.EX2 R13, R37 ;  /* 0x00000025000d7308 */ /* 0x0003e20000000800 */
[----:B------:R-:W-:Y:S01]  /*4930*/  ISETP.GT.AND P3, PT, R6, 0x48, PT ;  /* 0x000000480600780c */ /* 0x000fe20003f64270 */
[--C-:B------:R-:W-:Y:S01]  /*4940*/  FFMA.FTZ R61, R61, UR21, -R8.reuse ;  /* 0x000000153d3d7c23 */ /* 0x100fe20008010808 */
[----:B------:R-:W-:Y:S01]  /*4950*/  FMNMX.FTZ R10, R54, R21, !PT ;  /* 0x00000015360a7209 */ /* 0x000fe20007810000 */
[----:B------:R-:W-:Y:S01]  /*4960*/  HGMMA.64x64x16.F32.BF16 R88, R132, gdesc[UR4].tnspB, R88, gsb0 ;  /* 0x40e0000484587df0 */ /* 0x000fe20008001858 */
[----:B------:R-:W-:Y:S01]  /*4970*/  UIADD3 UR6, UR10, 0x280, URZ ;  /* 0x000002800a067890 */ /* 0x000fe2000fffe03f */
[----:B------:R-:W-:Y:S01]  /*4980*/  FSEL R59, R59, -INF , P4 ;  /* 0xff8000003b3b7808 */ /* 0x000fe20002000000 */
[----:B------:R-:W-:Y:S01]  /*4990*/  UMOV UR7, 0x40000040 ;  /* 0x4000004000077882 */ /* 0x000fe20000000000 */
[----:B------:R-:W-:Y:S01]  /*49a0*/  FMNMX.FTZ R25, R55, R10, !PT ;  /* 0x0000000a37197209 */ /* 0x000fe20007810000 */
[----:B------:R-:W-:Y:S01]  /*49b0*/  MUFU.EX2 R148, R148 ;  /* 0x0000009400947308 */ /* 0x000fe20000000800 */
[----:B------:R-:W-:Y:S01]  /*49c0*/  ISETP.GT.AND P4, PT, R6, 0x49, PT ;  /* 0x000000490600780c */ /* 0x000fe20003f84270 */
[--C-:B------:R-:W-:Y:S01]  /*49d0*/  FFMA.FTZ R142, R44, UR21, -R8.reuse ;  /* 0x000000152c8e7c23 */ /* 0x100fe20008010808 */
[----:B------:R-:W-:Y:S01]  /*49e0*/  FMNMX.FTZ R10, R58, R25, !PT ;  /* 0x000000193a0a7209 */ /* 0x000fe20007810000 */
[--C-:B------:R-:W-:Y:S01]  /*49f0*/  FFMA.FTZ R144, R32, UR21, -R8.reuse ;  /* 0x0000001520907c23 */ /* 0x100fe20008010808 */
[----:B------:R-:W-:Y:S01]  /*4a00*/  FSEL R62, R62, -INF , P3 ;  /* 0xff8000003e3e7808 */ /* 0x000fe20001800000 */
[--C-:B------:R-:W-:Y:S01]  /*4a10*/  FFMA.FTZ R146, R36, UR21, -R8.reuse ;  /* 0x0000001524927c23 */ /* 0x100fe20008010808 */
[----:B------:R-:W-:Y:S01]  /*4a20*/  FMNMX.FTZ R25, R59, R10, !PT ;  /* 0x0000000a3b197209 */ /* 0x000fe20007810000 */
[----:B------:R-:W-:Y:S01]  /*4a30*/  MUFU.EX2 R7, R7 ;  /* 0x0000000700077308 */ /* 0x000fe20000000800 */
[----:B------:R-:W-:Y:S01]  /*4a40*/  ISETP.GT.AND P3, PT, R6, 0x50, PT ;  /* 0x000000500600780c */ /* 0x000fe20003f64270 */
[--C-:B------:R-:W-:Y:S01]  /*4a50*/  FFMA.FTZ R140, R40, UR21, -R8.reuse ;  /* 0x00000015288c7c23 */ /* 0x100fe20008010808 */
[----:B------:R-:W-:Y:S01]  /*4a60*/  FSEL R63, R63, -INF , P4 ;  /* 0xff8000003f3f7808 */ /* 0x000fe20002000000 */
[--C-:B------:R-:W-:Y:S01]  /*4a70*/  FFMA.FTZ R41, R41, UR21, -R8.reuse ;  /* 0x0000001529297c23 */ /* 0x100fe20008010808 */
[----:B------:R-:W-:Y:S01]  /*4a80*/  FMNMX.FTZ R10, R62, R25, !PT ;  /* 0x000000193e0a7209 */ /* 0x000fe20007810000 */
[--C-:B------:R-:W-:Y:S01]  /*4a90*/  FFMA.FTZ R45, R45, UR21, -R8.reuse ;  /* 0x000000152d2d7c23 */ /* 0x100fe20008010808 */
[----:B------:R-:W-:Y:S01]  /*4aa0*/  ISETP.GT.AND P4, PT, R6, 0x51, PT ;  /* 0x000000510600780c */ /* 0x000fe20003f84270 */
        /* <DEDUP_REMOVED lines=8> */
[----:B------:R-:W-:Y:S01]  /*4b30*/  MUFU.EX2 R150, R150 ;  /* 0x0000009600967308 */ /* 0x000fe20000000800 */
[----:B------:R-:W-:Y:S01]  /*4b40*/  FMNMX.FTZ R10, R66, R29, !PT ;  /* 0x0000001d420a7209 */ /* 0x000fe20007810000 */
[--C-:B------:R-:W-:Y:S01]  /*4b50*/  FFMA.FTZ R138, R52, UR21, -R8.reuse ;  /* 0x00000015348a7c23 */ /* 0x100fe20008010808 */
[----:B------:R-:W-:Y:S01]  /*4b60*/  ISETP.GT.AND P4, PT, R6, 0x59, PT ;  /* 0x000000590600780c */ /* 0x000fe20003f84270 */
        /* <DEDUP_REMOVED lines=14> */
[----:B------:R-:W-:Y:S01]  /*4c50*/  FFMA.FTZ R84, R84, UR21, -R8 ;  /* 0x0000001554547c23 */ /* 0x000fe20008010808 */
[----:B0-----:R-:W-:-:S02]  /*4c60*/  FMNMX.FTZ R33, R71, R10, !PT ;  /* 0x0000000a47217209 */ /* 0x001fc40007810000 */
[----:B------:R-:W-:Y:S02]  /*4c70*/  ISETP.GT.AND P3, PT, R6, 0x68, PT ;  /* 0x000000680600780c */ /* 0x000fe40003f64270 */
[----:B------:R-:W-:Y:S01]  /*4c80*/  FSEL R75, R75, -INF , P4 ;  /* 0xff8000004b4b7808 */ /* 0x000fe20002000000 */
[----:B------:R-:W-:Y:S01]  /*4c90*/  MUFU.EX2 R146, R146 ;  /* 0x0000009200927308 */ /* 0x000fe20000000800 */
[----:B------:R-:W-:Y:S02]  /*4ca0*/  FMNMX.FTZ R10, R74, R33, !PT ;  /* 0x000000214a0a7209 */ /* 0x000fe40007810000 */
[----:B------:R-:W-:Y:S02]  /*4cb0*/  ISETP.GT.AND P4, PT, R6, 0x69, PT ;  /* 0x000000690600780c */ /* 0x000fe40003f84270 */
[----:B------:R-:W-:Y:S02]  /*4cc0*/  FSEL R78, R78, -INF , P3 ;  /* 0xff8000004e4e7808 */ /* 0x000fe40001800000 */
[----:B------:R-:W-:Y:S01]  /*4cd0*/  FMNMX.FTZ R33, R75, R10, !PT ;  /* 0x0000000a4b217209 */ /* 0x000fe20007810000 */
[----:B------:R-:W-:Y:S01]  /*4ce0*/  MUFU.EX2 R140, R140 ;  /* 0x0000008c008c7308 */ /* 0x000fe20000000800 */
[----:B------:R-:W-:-:S02]  /*4cf0*/  ISETP.GT.AND P3, PT, R6, 0x70, PT ;  /* 0x000000700600780c */ /* 0x000fc40003f64270 */
[----:B------:R-:W-:Y:S02]  /*4d00*/  FSEL R79, R79, -INF , P4 ;  /* 0xff8000004f4f7808 */ /* 0x000fe40002000000 */
[----:B------:R-:W-:Y:S02]  /*4d10*/  FMNMX.FTZ R10, R78, R33, !PT ;  /* 0x000000214e0a7209 */ /* 0x000fe40007810000 */
[----:B------:R-:W-:Y:S01]  /*4d20*/  ISETP.GT.AND P4, PT, R6, 0x71, PT ;  /* 0x000000710600780c */ /* 0x000fe20003f84270 */
[----:B------:R0:W-:Y:S01]  /*4d30*/  MUFU.EX2 R15, R41 ;  /* 0x00000029000f7308 */ /* 0x0001e20000000800 */
[----:B------:R-:W-:Y:S02]  /*4d40*/  FSEL R82, R82, -INF , P3 ;  /* 0xff80000052527808 */ /* 0x000fe40001800000 */
[----:B-1----:R-:W-:Y:S02]  /*4d50*/  FMNMX.FTZ R37, R79, R10, !PT ;  /* 0x0000000a4f257209 */ /* 0x002fe40007810000 */
[----:B------:R-:W-:-:S02]  /*4d60*/  ISETP.GT.AND P3, PT, R6, 0x78, PT ;  /* 0x000000780600780c */ /* 0x000fc40003f64270 */
[----:B------:R-:W-:Y:S01]  /*4d70*/  FSEL R83, R83, -INF , P4 ;  /* 0xff80000053537808 */ /* 0x000fe20002000000 */
[----:B------:R-:W-:Y:S01]  /*4d80*/  MUFU.EX2 R142, R142 ;  /* 0x0000008e008e7308 */ /* 0x000fe20000000800 */
[----:B------:R-:W-:Y:S02]  /*4d90*/  WARPGROUP.DEPBAR.LE gsb0, 0x0 ;  /* 0x00008000000079c5 */ /* 0x000fe40000010000 */
[----:B------:R-:W-:Y:S01]  /*4da0*/  WARPGROUP.ARRIVE ;  /* 0x00000000000079c5 */ /* 0x000fe20000000000 */
[----:B------:R-:W-:-:S05]  /*4db0*/  FMNMX.FTZ R10, R82, R37, !PT ;  /* 0x00000025520a7209 */ /* 0x000fca0007810000 */
[----:B------:R-:W1:Y:S01]  /*4dc0*/  S2R R135, SR_TID.X ;  /* 0x0000000000877919 */ /* 0x000e620000002100 */
[----:B------:R-:W-:Y:S01]  /*4dd0*/  ISETP.GT.AND P4, PT, R6, 0x79, PT ;  /* 0x000000790600780c */ /* 0x000fe20003f84270 */
[--C-:B0-----:R-:W-:Y:S01]  /*4de0*/  FFMA.FTZ R41, R65, UR21, -R8.reuse ;  /* 0x0000001541297c23 */ /* 0x101fe20008010808 */
[----:B------:R-:W-:Y:S01]  /*4df0*/  FSEL R86, R86, -INF , P3 ;  /* 0xff80000056567808 */ /* 0x000fe20001800000 */
[----:B------:R-:W-:Y:S01]  /*4e00*/  HGMMA.64x64x16.F32.BF16 R88, R128, gdesc[UR4].tnspB, R88, gsb0 ;  /* 0x40e0000480587df0 */ /* 0x000fe20008001858 */
[----:B------:R-:W-:Y:S01]  /*4e10*/  UIADD3 UR6, UR10, 0x300, URZ ;  /* 0x000003000a067890 */ /* 0x000fe2000fffe03f */
[----:B------:R-:W-:Y:S01]  /*4e20*/  FMNMX.FTZ R37, R83, R10, !PT ;  /* 0x0000000a53257209 */ /* 0x000fe20007810000 */
[----:B------:R-:W-:Y:S01]  /*4e30*/  UMOV UR7, 0x40000040 ;  /* 0x4000004000077882 */ /* 0x000fe20000000000 */
[----:B------:R-:W-:Y:S01]  /*4e40*/  FSEL R87, R87, -INF , P4 ;  /* 0xff80000057577808 */ /* 0x000fe20002000000 */
[----:B------:R0:W-:Y:S01]  /*4e50*/  MUFU.EX2 R21, R45 ;  /* 0x0000002d00157308 */ /* 0x0001e20000000800 */
[----:B------:R-:W-:Y:S01]  /*4e60*/  FMNMX.FTZ R6, R86, R37, !PT ;  /* 0x0000002556067209 */ /* 0x000fe20007810000 */
[--C-:B------:R-:W-:Y:S01]  /*4e70*/  FFMA.FTZ R132, R56, UR21, -R8.reuse ;  /* 0x0000001538847c23 */ /* 0x100fe20008010808 */
[--C-:B------:R-:W-:Y:S01]  /*4e80*/  FFMA.FTZ R134, R60, UR21, -R8.reuse ;  /* 0x000000153c867c23 */ /* 0x100fe20008010808 */
[--C-:B------:R-:W-:Y:S01]  /*4e90*/  FFMA.FTZ R10, R64, UR21, -R8.reuse ;  /* 0x00000015400a7c23 */ /* 0x100fe20008010808 */
[----:B------:R-:W-:Y:S01]  /*4ea0*/  FMNMX.FTZ R6, R87, R6, !PT ;  /* 0x0000000657067209 */ /* 0x000fe20007810000 */
[----:B------:R-:W-:-:S02]  /*4eb0*/  FFMA.FTZ R65, R85, UR21, -R8 ;  /* 0x0000001555417c23 */ /* 0x000fc40008010808 */
[----:B------:R-:W-:Y:S01]  /*4ec0*/  MUFU.EX2 R37, R61 ;  /* 0x0000003d00257308 */ /* 0x000fe20000000800 */
[--C-:B0-----:R-:W-:Y:S01]  /*4ed0*/  FFMA.FTZ R45, R69, UR21, -R8.reuse ;  /* 0x00000015452d7c23 */ /* 0x101fe20008010808 */
[----:B------:R-:W0:Y:S06]  /*4ee0*/  SHFL.BFLY PT, R49, R6, 0x2, 0x1f ;  /* 0x0c401f0006317f89 */ /* 0x000e2c00000e0000 */
[----:B------:R2:W-:Y:S08]  /*4ef0*/  MUFU.EX2 R29, R53 ;  /* 0x00000035001d7308 */ /* 0x0005f00000000800 */
[----:B------:R3:W-:Y:S01]  /*4f00*/  MUFU.EX2 R33, R57 ;  /* 0x0000003900217308 */ /* 0x0007e20000000800 */
[----:B--2---:R-:W-:-:S07]  /*4f10*/  FFMA.FTZ R53, R77, UR21, -R8 ;  /* 0x000000154d357c23 */ /* 0x004fce0008010808 */
[----:B------:R-:W-:Y:S01]  /*4f20*/  MUFU.EX2 R136, R136 ;  /* 0x0000008800887308 */ /* 0x000fe20000000800 */
[----:B---3--:R-:W-:Y:S01]  /*4f30*/  FFMA.FTZ R57, R81, UR21, -R8 ;  /* 0x0000001551397c23 */ /* 0x008fe20008010808 */
[----:B0-----:R-:W-:-:S05]  /*4f40*/  FMNMX.FTZ R28, R6, R49, !PT ;  /* 0x00000031061c7209 */ /* 0x001fca0007810000 */
[----:B------:R-:W0:Y:S01]  /*4f50*/  SHFL.BFLY PT, R61, R28, 0x1, 0x1f ;  /* 0x0c201f001c3d7f89 */ /* 0x000e2200000e0000 */
[----:B------:R-:W-:Y:S08]  /*4f60*/  MUFU.EX2 R138, R138 ;  /* 0x0000008a008a7308 */ /* 0x000ff00000000800 */
[----:B------:R-:W-:Y:S08]  /*4f70*/  MUFU.EX2 R132, R132 ;  /* 0x0000008400847308 */ /* 0x000ff00000000800 */
[----:B------:R-:W-:Y:S01]  /*4f80*/  MUFU.EX2 R134, R134 ;  /* 0x0000008600867308 */ /* 0x000fe20000000800 */
[----:B0-----:R-:W-:-:S07]  /*4f90*/  FMNMX.FTZ R6, R28, R61, !PT ;  /* 0x0000003d1c067209 */ /* 0x001fce0007810000 */
[----:B------:R-:W-:Y:S01]  /*4fa0*/  MUFU.EX2 R10, R10 ;  /* 0x0000000a000a7308 */ /* 0x000fe20000000800 */
[----:B------:R-:W-:Y:S02]  /*4fb0*/  FSEL R61, R0, RZ, P2 ;  /* 0x000000ff003d7208 */ /* 0x000fe40001000000 */
[C---:B------:R-:W-:Y:S01]  /*4fc0*/  FSETP.NEU.FTZ.AND P2, PT, R6.reuse, -INF , PT ;  /* 0xff8000000600780b */ /* 0x040fe20003f5d000 */
[----:B------:R-:W-:Y:S02]  /*4fd0*/  FMUL.FTZ R44, R6, UR21 ;  /* 0x00000015062c7c20 */ /* 0x000fe40008410000 */
[----:B------:R-:W-:Y:S02]  /*4fe0*/  FADD.FTZ R61, -R61, R4 ;  /* 0x000000043d3d7221 */ /* 0x000fe40000010100 */
[----:B------:R-:W-:Y:S01]  /*4ff0*/  MUFU.EX2 R41, R41 ;  /* 0x0000002900297308 */ /* 0x000fe20000000800 */
[----:B------:R-:W-:Y:S02]  /*5000*/  WARPGROUP.DEPBAR.LE gsb0, 0x0 ;  /* 0x00008000000079c5 */ /* 0x000fe40000010000 */
[----:B------:R-:W-:Y:S01]  /*5010*/  WARPGROUP.ARRIVE ;  /* 0x00000000000079c5 */ /* 0x000fe20000000000 */
[----:B------:R-:W-:Y:S01]  /*5020*/  FMUL.FTZ R61, R61, UR21 ;  /* 0x000000153d3d7c20 */ /* 0x000fe20008410000 */
[----:B------:R-:W-:-:S03]  /*5030*/  FSEL R44, R44, RZ, P2 ;  /* 0x000000ff2c2c7208 */ /* 0x000fc60001000000 */
[----:B------:R-:W-:Y:S01]  /*5040*/  MUFU.EX2 R12, R12 ;  /* 0x0000000c000c7308 */ /* 0x000fe20000000800 */
[----:B------:R-:W-:Y:S01]  /*5050*/  HGMMA.64x64x16.F32.BF16 R88, R124, gdesc[UR4].tnspB, R88, gsb0 ;  /* 0x40e000047c587df0 */ /* 0x000fe20008001858 */
[----:B------:R-:W-:Y:S01]  /*5060*/  UIADD3 UR6, UR10, 0x380, URZ ;  /* 0x000003800a067890 */ /* 0x000fe2000fffe03f */
[--C-:B------:R-:W-:Y:S01]  /*5070*/  FFMA.FTZ R147, R38, UR21, -R44.reuse ;  /* 0x0000001526937c23 */ /* 0x100fe2000801082c */
[----:B------:R-:W-:Y:S01]  /*5080*/  UMOV UR7, 0x40000040 ;  /* 0x4000004000077882 */ /* 0x000fe20000000000 */
[--C-:B------:R-:W-:Y:S01]  /*5090*/  FFMA.FTZ R143, R46, UR21, -R44.reuse ;  /* 0x000000152e8f7c23 */ /* 0x100fe2000801082c */
[--C-:B------:R-:W-:Y:S01]  /*50a0*/  FFMA.FTZ R149, R26, UR21, -R44.reuse ;  /* 0x000000151a957c23 */ /* 0x100fe2000801082c */
[--C-:B------:R-:W-:Y:S01]  /*50b0*/  FFMA.FTZ R4, R27, UR21, -R44.reuse ;  /* 0x000000151b047c23 */ /* 0x100fe2000801082c */
[----:B------:R-:W0:Y:S01]  /*50c0*/  MUFU.EX2 R61, R61 ;  /* 0x0000003d003d7308 */ /* 0x000e220000000800 */
[----:B------:R-:W-:Y:S02]  /*50d0*/  IMAD.U32 R27, RZ, RZ, UR37 ;  /* 0x00000025ff1b7e24 */ /* 0x000fe4000f8e00ff */
[--C-:B------:R-:W-:Y:S01]  /*50e0*/  FFMA.FTZ R151, R30, UR21, -R44.reuse ;  /* 0x000000151e977c23 */ /* 0x100fe2000801082c */
[----:B------:R-:W-:Y:S01]  /*50f0*/  FFMA.FTZ R8, R31, UR21, -R44 ;  /* 0x000000151f087c23 */ /* 0x000fe2000801082c */
[----:B------:R-:W-:-:S02]  /*5100*/  IMAD.U32 R31, RZ, RZ, UR23 ;  /* 0x00000017ff1f7e24 */ /* 0x000fc4000f8e00ff */
[--C-:B------:R-:W-:Y:S01]  /*5110*/  FFMA.FTZ R145, R34, UR21, -R44.reuse ;  /* 0x0000001522917c23 */ /* 0x100fe2000801082c */
[----:B------:R-:W-:Y:S01]  /*5120*/  @!P1 LEA R27, R27, UR41, 0x3 ;  /* 0x000000291b1b9c11 */ /* 0x000fe2000f8e18ff */
[--C-:B------:R-:W-:Y:S01]  /*5130*/  FFMA.FTZ R26, R35, UR21, -R44.reuse ;  /* 0x00000015231a7c23 */ /* 0x100fe2000801082c */
[----:B------:R-:W-:Y:S01]  /*5140*/  MUFU.EX2 R149, R149 ;  /* 0x0000009500957308 */ /* 0x000fe20000000800 */
[----:B------:R-:W-:Y:S01]  /*5150*/  @!P1 LEA R31, R31, UR41, 0x3 ;  /* 0x000000291f1f9c11 */ /* 0x000fe2000f8e18ff */
[--C-:B------:R-:W-:Y:S01]  /*5160*/  FFMA.FTZ R30, R39, UR21, -R44.reuse ;  /* 0x00000015271e7c23 */ /* 0x100fe2000801082c */
[--C-:B------:R-:W-:Y:S01]  /*5170*/  FFMA.FTZ R137, R50, UR21, -R44.reuse ;  /* 0x0000001532897c23 */ /* 0x100fe2000801082c */
[--C-:B------:R-:W-:Y:S01]  /*5180*/  FFMA.FTZ R141, R42, UR21, -R44.reuse ;  /* 0x000000152a8d7c23 */ /* 0x100fe2000801082c */
[--C-:B------:R-:W-:Y:S01]  /*5190*/  FFMA.FTZ R32, R43, UR21, -R44.reuse ;  /* 0x000000152b207c23 */ /* 0x100fe2000801082c */
[--C-:B------:R-:W-:Y:S01]  /*51a0*/  FFMA.FTZ R34, R47, UR21, -R44.reuse ;  /* 0x000000152f227c23 */ /* 0x100fe2000801082c */
[----:B------:R-:W-:Y:S01]  /*51b0*/  FFMA.FTZ R36, R51, UR21, -R44 ;  /* 0x0000001533247c23 */ /* 0x000fe2000801082c */
[----:B------:R-:W-:Y:S01]  /*51c0*/  MUFU.EX2 R4, R4 ;  /* 0x0000000400047308 */ /* 0x000fe20000000800 */
[----:B0-----:R-:W-:Y:S01]  /*51d0*/  FFMA.FTZ R38, R61, R3, R148 ;  /* 0x000000033d267223 */ /* 0x001fe20000010094 */
        /* <DEDUP_REMOVED lines=8> */
[--C-:B------:R-:W-:Y:S01]  /*5260*/  FFMA.FTZ R131, R70, UR21, -R44.reuse ;  /* 0x0000001546837c23 */ /* 0x100fe2000801082c */
[----:B------:R-:W-:Y:S01]  /*5270*/  F2FP.BF16.F32.PACK_AB R128, R41, R10 ;  /* 0x0000000a2980723e */ /* 0x000fe200000010ff */
[----:B------:R-:W-:Y:S01]  /*5280*/  FFMA.FTZ R75, R75, UR21, -R44 ;  /* 0x000000154b4b7c23 */ /* 0x000fe2000801082c */
[----:B------:R-:W-:Y:S01]  /*5290*/  FADD.FTZ R3, R9, R38 ;  /* 0x0000002609037221 */ /* 0x000fe20000010000 */
[----:B------:R-:W-:Y:S01]  /*52a0*/  FSEL R38, R6, RZ, P2 ;  /* 0x000000ff06267208 */ /* 0x000fe20001000000 */
[--C-:B------:R-:W-:Y:S01]  /*52b0*/  FFMA.FTZ R79, R79, UR21, -R44.reuse ;  /* 0x000000154f4f7c23 */ /* 0x100fe2000801082c */
[----:B-1----:R-:W-:Y:S01]  /*52c0*/  ISETP.GE.U32.AND P2, PT, R135, 0x180, PT ;  /* 0x000001808700780c */ /* 0x002fe20003f46070 */
[----:B------:R-:W-:Y:S01]  /*52d0*/  FADD.FTZ R46, R144, R3 ;  /* 0x00000003902e7221 */ /* 0x000fe20000010000 */
[----:B------:R-:W-:Y:S01]  /*52e0*/  MUFU.EX2 R8, R8 ;  /* 0x0000000800087308 */ /* 0x000fe20000000800 */
[----:B------:R-:W-:Y:S01]  /*52f0*/  FADD.FTZ R38, -R38, R5 ;  /* 0x0000000526267221 */ /* 0x000fe20000010100 */
[----:B------:R-:W-:Y:S01]  /*5300*/  FFMA.FTZ R135, R62, UR21, -R44 ;  /* 0x000000153e877c23 */ /* 0x000fe2000801082c */
[----:B------:R-:W-:Y:S01]  /*5310*/  FADD.FTZ R3, R11, R46 ;  /* 0x0000002e0b037221 */ /* 0x000fe20000010000 */
[--C-:B------:R-:W-:Y:S01]  /*5320*/  FFMA.FTZ R82, R82, UR21, -R44.reuse ;  /* 0x0000001552527c23 */ /* 0x100fe2000801082c */
[----:B------:R-:W-:Y:S01]  /*5330*/  FMUL.FTZ R38, R38, UR21 ;  /* 0x0000001526267c20 */ /* 0x000fe20008410000 */
[--C-:B------:R-:W-:Y:S01]  /*5340*/  FFMA.FTZ R83, R83, UR21, -R44.reuse ;  /* 0x0000001553537c23 */ /* 0x100fe2000801082c */
[----:B------:R-:W-:Y:S01]  /*5350*/  FADD.FTZ R46, R146, R3 ;  /* 0x00000003922e7221 */ /* 0x000fe20000010000 */
[----:B------:R-:W-:Y:S01]  /*5360*/  VIADD R3, R23, 0x9 ;  /* 0x0000000917037836 */ /* 0x000fe20000000000 */
[----:B------:R-:W-:Y:S01]  /*5370*/  MUFU.EX2 R145, R145 ;  /* 0x0000009100917308 */ /* 0x000fe20000000800 */
[----:B------:R-:W-:Y:S01]  /*5380*/  FFMA.FTZ R86, R86, UR21, -R44 ;  /* 0x0000001556567c23 */ /* 0x000fe2000801082c */
[----:B------:R-:W-:Y:S01]  /*5390*/  FADD.FTZ R5, R13, R46 ;  /* 0x0000002e0d057221 */ /* 0x000fe20000010000 */
[--C-:B------:R-:W-:Y:S01]  /*53a0*/  FFMA.FTZ R46, R63, UR21, -R44.reuse ;  /* 0x000000153f2e7c23 */ /* 0x100fe2000801082c */
[----:B------:R-:W-:Y:S01]  /*53b0*/  SEL R3, R3, 0x9, !P2 ;  /* 0x0000000903037807 */ /* 0x000fe20005000000 */
[----:B------:R-:W-:Y:S01]  /*53c0*/  FFMA.FTZ R87, R87, UR21, -R44 ;  /* 0x0000001557577c23 */ /* 0x000fe2000801082c */
[----:B------:R-:W-:Y:S01]  /*53d0*/  FADD.FTZ R48, R140, R5 ;  /* 0x000000058c307221 */ /* 0x000fe20000010000 */
[----:B------:R-:W-:Y:S01]  /*53e0*/  @!P1 VIADD R5, R27, 0x16840 ;  /* 0x000168401b059836 */ /* 0x000fe20000000000 */
[----:B------:R-:W-:Y:S01]  /*53f0*/  MUFU.EX2 R38, R38 ;  /* 0x0000002600267308 */ /* 0x000fe20000000800 */
[----:B------:R-:W-:Y:S01]  /*5400*/  PLOP3.LUT P2, PT, PT, PT, UP0, 0x80, 0x0 ;  /* 0x000000000000781c */ /* 0x000fe20003f4f008 */
[----:B------:R-:W-:Y:S01]  /*5410*/  FADD.FTZ R27, R15, R48 ;  /* 0x000000300f1b7221 */ /* 0x000fe20000010000 */
[----:B------:R-:W-:Y:S01]  /*5420*/  UMOV UR23, UR37 ;  /* 0x0000002500177c82 */ /* 0x000fe20008000000 */
[----:B------:R-:W-:-:S02]  /*5430*/  @!P1 PRMT R5, RZ, 0x654, R5 ;  /* 0x00000654ff059816 */ /* 0x000fc40000000005 */
[----:B------:R-:W-:Y:S01]  /*5440*/  FADD.FTZ R48, R142, R27 ;  /* 0x0000001b8e307221 */ /* 0x000fe20000010000 */
[----:B------:R-:W-:Y:S01]  /*5450*/  F2FP.BF16.F32.PACK_AB R148, R7, R148 ;  /* 0x000000940794723e */ /* 0x000fe200000010ff */
[----:B------:R-:W-:Y:S01]  /*5460*/  MUFU.EX2 R26, R26 ;  /* 0x0000001a001a7308 */ /* 0x000fe20000000800 */
[----:B------:R-:W-:Y:S01]  /*5470*/  F2FP.BF16.F32.PACK_AB R150, R9, R150 ;  /* 0x000000960996723e */ /* 0x000fe200000010ff */
[----:B------:R-:W-:Y:S01]  /*5480*/  FADD.FTZ R27, R21, R48 ;  /* 0x00000030151b7221 */ /* 0x000fe20000010000 */
[----:B------:R-:W-:Y:S02]  /*5490*/  F2FP.BF16.F32.PACK_AB R144, R11, R144 ;  /* 0x000000900b90723e */ /* 0x000fe400000010ff */
[----:B------:R-:W-:Y:S01]  /*54a0*/  F2FP.BF16.F32.PACK_AB R146, R13, R146 ;  /* 0x000000920d92723e */ /* 0x000fe200000010ff */
[----:B------:R-:W-:Y:S01]  /*54b0*/  FADD.FTZ R50, R136, R27 ;  /* 0x0000001b88327221 */ /* 0x000fe20000010000 */
[----:B------:R-:W-:Y:S01]  /*54c0*/  F2FP.BF16.F32.PACK_AB R140, R15, R140 ;  /* 0x0000008c0f8c723e */ /* 0x000fe200000010ff */
[----:B------:R-:W-:Y:S01]  /*54d0*/  MUFU.EX2 R147, R147 ;  /* 0x0000009300937308 */ /* 0x000fe20000000800 */
[----:B------:R-:W-:-:S02]  /*54e0*/  F2FP.BF16.F32.PACK_AB R142, R21, R142 ;  /* 0x0000008e158e723e */ /* 0x000fc400000010ff */
[----:B------:R-:W-:Y:S01]  /*54f0*/  F2FP.BF16.F32.PACK_AB R136, R25, R136 ;  /* 0x000000881988723e */ /* 0x000fe200000010ff */
[----:B------:R-:W-:Y:S02]  /*5500*/  WARPGROUP.DEPBAR.LE gsb0, 0x0 ;  /* 0x00008000000079c5 */ /* 0x000fe40000010000 */
[----:B------:R-:W-:Y:S01]  /*5510*/  WARPGROUP.ARRIVE ;  /* 0x00000000000079c5 */ /* 0x000fe20000000000 */
[--C-:B------:R-:W-:Y:S01]  /*5520*/  FFMA.FTZ R125, R74, UR21, -R44.reuse ;  /* 0x000000154a7d7c23 */ /* 0x100fe2000801082c */
[----:B------:R-:W-:Y:S01]  /*5530*/  MUFU.EX2 R30, R30 ;  /* 0x0000001e001e7308 */ /* 0x000fe20000000800 */
[----:B------:R-:W-:-:S03]  /*5540*/  FFMA.FTZ R127, R78, UR21, -R44 ;  /* 0x000000154e7f7c23 */ /* 0x000fc6000801082c */
[----:B------:R-:W-:Y:S04]  /*5550*/  HGMMA.64x64x16.F32.BF16 R88, R120, gdesc[UR4].tnspB, R88, gsb0 ;  /* 0x40e0000478587df0 */ /* 0x000fe80008001858 */
        /* <DEDUP_REMOVED lines=10> */
[----:B------:R-:W0:Y:S01]  /*5600*/  MUFU.EX2 R49, R73 ;  /* 0x0000004900317308 */ /* 0x000e220000000800 */
[----:B------:R-:W-:Y:S02]  /*5610*/  WARPGROUP.DEPBAR.LE gsb0, 0x0 ;  /* 0x00008000000079c5 */ /* 0x000fe40000010000 */
[----:B------:R1:W-:Y:S06]  /*5620*/  BAR.ARV R3, 0x100 ;  /* 0x000400030000751d */ /* 0x0003ec0000002000 */
[----:B------:R2:W-:Y:S01]  /*5630*/  @!P1 SYNCS.ARRIVE.TRANS64.RED.A1T0 RZ, [R5+URZ], RZ ;  /* 0x000000ff05ff99a7 */ /* 0x0005e2000810043f */
[----:B------:R-:W-:Y:S01]  /*5640*/  MUFU.EX2 R40, R40 ;  /* 0x0000002800287308 */ /* 0x000fe20000000800 */
[----:B-1----:R-:W-:-:S02]  /*5650*/  @!P1 VIADD R3, R31, 0x16860 ;  /* 0x000168601f039836 */ /* 0x002fc40000000000 */
[-C--:B------:R-:W-:Y:S01]  /*5660*/  FMUL.FTZ R88, R88, R61.reuse ;  /* 0x0000003d58587220 */ /* 0x080fe20000410000 */
[-C--:B------:R-:W-:Y:S01]  /*5670*/  FMUL.FTZ R89, R89, R61.reuse ;  /* 0x0000003d59597220 */ /* 0x080fe20000410000 */
[-C--:B------:R-:W-:Y:S01]  /*5680*/  FMUL.FTZ R92, R92, R61.reuse ;  /* 0x0000003d5c5c7220 */ /* 0x080fe20000410000 */
[----:B------:R-:W-:Y:S01]  /*5690*/  FMUL.FTZ R93, R93, R61 ;  /* 0x0000003d5d5d7220 */ /* 0x000fe20000410000 */
[----:B------:R-:W-:Y:S01]  /*56a0*/  @!P1 PRMT R27, RZ, 0x654, R3 ;  /* 0x00000654ff1b9816 */ /* 0x000fe20000000003 */
[----:B--2---:R-:W-:Y:S01]  /*56b0*/  FFMA.FTZ R5, R38, R2, R149 ;  /* 0x0000000226057223 */ /* 0x004fe20000010095 */
[----:B------:R-:W-:Y:S01]  /*56c0*/  MUFU.EX2 R20, R20 ;  /* 0x0000001400147308 */ /* 0x000fe20000000800 */
[----:B------:R-:W-:Y:S01]  /*56d0*/  FFMA.FTZ R2, R67, UR21, -R44 ;  /* 0x0000001543027c23 */ /* 0x000fe2000801082c */
[----:B------:R1:W-:Y:S01]  /*56e0*/  @!P1 SYNCS.ARRIVE.TRANS64.RED.A1T0 RZ, [R27+URZ], RZ ;  /* 0x000000ff1bff99a7 */ /* 0x0003e2000810043f */
[C---:B------:R-:W-:Y:S01]  /*56f0*/  FADD.FTZ R48, R4.reuse, R5 ;  /* 0x0000000504307221 */ /* 0x040fe20000010000 */
[----:B------:R-:W-:Y:S01]  /*5700*/  FADD.FTZ R5, R25, R50 ;  /* 0x0000003219057221 */ /* 0x000fe20000010000 */
[----:B------:R-:W-:Y:S01]  /*5710*/  F2FP.BF16.F32.PACK_AB R149, R4, R149 ;  /* 0x000000950495723e */ /* 0x000fe200000010ff */
[-C--:B------:R-:W-:Y:S01]  /*5720*/  FMUL.FTZ R96, R96, R61.reuse ;  /* 0x0000003d60607220 */ /* 0x080fe20000410000 */
[----:B------:R-:W-:Y:S01]  /*5730*/  FADD.FTZ R3, R151, R48 ;  /* 0x0000003097037221 */ /* 0x000fe20000010000 */
[----:B------:R-:W-:Y:S01]  /*5740*/  FADD.FTZ R48, R138, R5 ;  /* 0x000000058a307221 */ /* 0x000fe20000010000 */
[----:B------:R-:W-:Y:S01]  /*5750*/  MUFU.EX2 R133, R133 ;  /* 0x0000008500857308 */ /* 0x000fe20000000800 */
[C---:B------:R-:W-:Y:S01]  /*5760*/  F2FP.BF16.F32.PACK_AB R138, R29.reuse, R138 ;  /* 0x0000008a1d8a723e */ /* 0x040fe200000010ff */
[----:B------:R-:W-:Y:S01]  /*5770*/  FADD.FTZ R50, R8, R3 ;  /* 0x0000000308327221 */ /* 0x000fe20000010000 */
[----:B------:R-:W-:Y:S01]  /*5780*/  FADD.FTZ R5, R29, R48 ;  /* 0x000000301d057221 */ /* 0x000fe20000010000 */
[----:B------:R-:W-:Y:S01]  /*5790*/  FFMA.FTZ R48, R71, UR21, -R44 ;  /* 0x0000001547307c23 */ /* 0x000fe2000801082c */
[----:B0-----:R-:W-:Y:S01]  /*57a0*/  F2FP.BF16.F32.PACK_AB R124, R49, R14 ;  /* 0x0000000e317c723e */ /* 0x001fe200000010ff */
[----:B------:R-:W-:Y:S01]  /*57b0*/  FADD.FTZ R3, R145, R50 ;  /* 0x0000003291037221 */ /* 0x000fe20000010000 */
[----:B------:R-:W-:Y:S01]  /*57c0*/  FADD.FTZ R52, R132, R5 ;  /* 0x0000000584347221 */ /* 0x000fe20000010000 */
[----:B------:R-:W0:Y:S01]  /*57d0*/  MUFU.EX2 R53, R53 ;  /* 0x0000003500357308 */ /* 0x000e220000000800 */
[C---:B------:R-:W-:Y:S01]  /*57e0*/  F2FP.BF16.F32.PACK_AB R132, R33.reuse, R132 ;  /* 0x000000842184723e */ /* 0x040fe200000010ff */
[----:B------:R-:W-:Y:S01]  /*57f0*/  FADD.FTZ R50, R26, R3 ;  /* 0x000000031a327221 */ /* 0x000fe20000010000 */
[----:B------:R-:W-:Y:S01]  /*5800*/  FADD.FTZ R5, R33, R52 ;  /* 0x0000003421057221 */ /* 0x000fe20000010000 */
[-C--:B------:R-:W-:Y:S01]  /*5810*/  FMUL.FTZ R97, R97, R61.reuse ;  /* 0x0000003d61617220 */ /* 0x080fe20000410000 */
[-C--:B------:R-:W-:Y:S01]  /*5820*/  FMUL.FTZ R100, R100, R61.reuse ;  /* 0x0000003d64647220 */ /* 0x080fe20000410000 */
[----:B------:R-:W-:Y:S01]  /*5830*/  FADD.FTZ R3, R147, R50 ;  /* 0x0000003293037221 */ /* 0x000fe20000010000 */
[----:B------:R-:W-:Y:S01]  /*5840*/  FADD.FTZ R52, R134, R5 ;  /* 0x0000000586347221 */ /* 0x000fe20000010000 */
[----:B------:R-:W-:Y:S01]  /*5850*/  MUFU.EX2 R42, R42 ;  /* 0x0000002a002a7308 */ /* 0x000fe20000000800 */
[C---:B------:R-:W-:Y:S01]  /*5860*/  F2FP.BF16.F32.PACK_AB R134, R37.reuse, R134 ;  /* 0x000000862586723e */ /* 0x040fe200000010ff */
[----:B------:R-:W-:Y:S01]  /*5870*/  FADD.FTZ R50, R30, R3 ;  /* 0x000000031e327221 */ /* 0x000fe20000010000 */
[----:B------:R-:W-:Y:S01]  /*5880*/  FADD.FTZ R5, R37, R52 ;  /* 0x0000003425057221 */ /* 0x000fe20000010000 */
[-C--:B------:R-:W-:Y:S01]  /*5890*/  FMUL.FTZ R101, R101, R61.reuse ;  /* 0x0000003d65657220 */ /* 0x080fe20000410000 */
[-C--:B------:R-:W-:Y:S01]  /*58a0*/  FMUL.FTZ R104, R104, R61.reuse ;  /* 0x0000003d68687220 */ /* 0x080fe20000410000 */
[----:B------:R-:W-:Y:S01]  /*58b0*/  FADD.FTZ R3, R141, R50 ;  /* 0x000000328d037221 */ /* 0x000fe20000010000 */
[----:B------:R-:W-:Y:S01]  /*58c0*/  FADD.FTZ R52, R10, R5 ;  /* 0x000000050a347221 */ /* 0x000fe20000010000 */
[----:B------:R-:W2:Y:S01]  /*58d0*/  MUFU.EX2 R24, R24 ;  /* 0x0000001800187308 */ /* 0x000ea20000000800 */
[----:B0-----:R-:W-:Y:S01]  /*58e0*/  F2FP.BF16.F32.PACK_AB R126, R53, R20 ;  /* 0x00000014357e723e */ /* 0x001fe200000010ff */
[----:B------:R-:W-:Y:S01]  /*58f0*/  FADD.FTZ R50, R32, R3 ;  /* 0x0000000320327221 */ /* 0x000fe20000010000 */
[----:B------:R-:W-:Y:S01]  /*5900*/  FADD.FTZ R5, R41, R52 ;  /* 0x0000003429057221 */ /* 0x000fe20000010000 */
[-C--:B------:R-:W-:Y:S01]  /*5910*/  FMUL.FTZ R105, R105, R61.reuse ;  /* 0x0000003d69697220 */ /* 0x080fe20000410000 */
[-C--:B------:R-:W-:Y:S01]  /*5920*/  FMUL.FTZ R108, R108, R61.reuse ;  /* 0x0000003d6c6c7220 */ /* 0x080fe20000410000 */
[----:B------:R-:W-:Y:S01]  /*5930*/  FADD.FTZ R3, R143, R50 ;  /* 0x000000328f037221 */ /* 0x000fe20000010000 */
[----:B------:R-:W-:Y:S01]  /*5940*/  FADD.FTZ R52, R12, R5 ;  /* 0x000000050c347221 */ /* 0x000fe20000010000 */
[----:B------:R-:W-:Y:S01]  /*5950*/  MUFU.EX2 R135, R135 ;  /* 0x0000008700877308 */ /* 0x000fe20000000800 */
[-C--:B------:R-:W-:Y:S01]  /*5960*/  FMUL.FTZ R109, R109, R61.reuse ;  /* 0x0000003d6d6d7220 */ /* 0x080fe20000410000 */
[----:B------:R-:W-:Y:S01]  /*5970*/  FADD.FTZ R50, R34, R3 ;  /* 0x0000000322327221 */ /* 0x000fe20000010000 */
[----:B------:R-:W-:Y:S01]  /*5980*/  FADD.FTZ R5, R45, R52 ;  /* 0x000000342d057221 */ /* 0x000fe20000010000 */
[-C--:B------:R-:W-:Y:S01]  /*5990*/  FMUL.FTZ R112, R112, R61.reuse ;  /* 0x0000003d70707220 */ /* 0x080fe20000410000 */
[-C--:B------:R-:W-:Y:S01]  /*59a0*/  FMUL.FTZ R113, R113, R61.reuse ;  /* 0x0000003d71717220 */ /* 0x080fe20000410000 */
[----:B------:R-:W-:Y:S01]  /*59b0*/  FADD.FTZ R3, R137, R50 ;  /* 0x0000003289037221 */ /* 0x000fe20000010000 */
[----:B------:R-:W-:Y:S01]  /*59c0*/  FADD.FTZ R52, R14, R5 ;  /* 0x000000050e347221 */ /* 0x000fe20000010000 */
[----:B------:R-:W0:Y:S01]  /*59d0*/  MUFU.EX2 R57, R57 ;  /* 0x0000003900397308 */ /* 0x000e220000000800 */
[-C--:B------:R-:W-:Y:S01]  /*59e0*/  FMUL.FTZ R116, R116, R61.reuse ;  /* 0x0000003d74747220 */ /* 0x080fe20000410000 */
[----:B------:R-:W-:Y:S01]  /*59f0*/  FADD.FTZ R50, R36, R3 ;  /* 0x0000000324327221 */ /* 0x000fe20000010000 */
[----:B------:R-:W-:Y:S01]  /*5a00*/  FADD.FTZ R5, R49, R52 ;  /* 0x0000003431057221 */ /* 0x000fe20000010000 */
[----:B------:R-:W-:Y:S01]  /*5a10*/  FMUL.FTZ R117, R117, R61 ;  /* 0x0000003d75757220 */ /* 0x000fe20000410000 */
[----:B------:R-:W-:Y:S01]  /*5a20*/  F2FP.BF16.F32.PACK_AB R151, R8, R151 ;  /* 0x000000970897723e */ /* 0x000fe200000010ff */
[----:B------:R-:W-:Y:S01]  /*5a30*/  FADD.FTZ R3, R139, R50 ;  /* 0x000000328b037221 */ /* 0x000fe20000010000 */
[----:B------:R-:W-:Y:S01]  /*5a40*/  FADD.FTZ R52, R20, R5 ;  /* 0x0000000514347221 */ /* 0x000fe20000010000 */
[----:B------:R-:W3:Y:S01]  /*5a50*/  MUFU.EX2 R46, R46 ;  /* 0x0000002e002e7308 */ /* 0x000ee20000000800 */
[----:B------:R-:W-:Y:S01]  /*5a60*/  F2FP.BF16.F32.PACK_AB R145, R26, R145 ;  /* 0x000000911a91723e */ /* 0x000fe200000010ff */
[----:B------:R-:W-:Y:S01]  /*5a70*/  FADD.FTZ R50, R40, R3 ;  /* 0x0000000328327221 */ /* 0x000fe20000010000 */
[----:B------:R-:W-:Y:S01]  /*5a80*/  FADD.FTZ R5, R53, R52 ;  /* 0x0000003435057221 */ /* 0x000fe20000010000 */
[----:B------:R-:W-:Y:S01]  /*5a90*/  F2FP.BF16.F32.PACK_AB R147, R30, R147 ;  /* 0x000000931e93723e */ /* 0x000fe200000010ff */
[----:B------:R-:W-:Y:S01]  /*5aa0*/  FMUL.FTZ R90, R90, R38 ;  /* 0x000000265a5a7220 */ /* 0x000fe20000410000 */
[----:B------:R-:W-:Y:S01]  /*5ab0*/  FADD.FTZ R3, R133, R50 ;  /* 0x0000003285037221 */ /* 0x000fe20000010000 */
[----:B--2---:R-:W-:Y:S01]  /*5ac0*/  FADD.FTZ R50, R24, R5 ;  /* 0x0000000518327221 */ /* 0x004fe20000010000 */
[----:B------:R-:W2:Y:S01]  /*5ad0*/  MUFU.EX2 R28, R84 ;  /* 0x00000054001c7308 */ /* 0x000ea20000000800 */
[C---:B0-----:R-:W-:Y:S01]  /*5ae0*/  F2FP.BF16.F32.PACK_AB R120, R57.reuse, R24 ;  /* 0x000000183978723e */ /* 0x041fe200000010ff */
[----:B------:R-:W-:Y:S01]  /*5af0*/  FADD.FTZ R10, R42, R3 ;  /* 0x000000032a0a7221 */ /* 0x000fe20000010000 */
[----:B------:R-:W-:Y:S01]  /*5b00*/  FADD.FTZ R5, R57, R50 ;  /* 0x0000003239057221 */ /* 0x000fe20000010000 */
[----:B------:R-:W-:Y:S01]  /*5b10*/  F2FP.BF16.F32.PACK_AB R141, R32, R141 ;  /* 0x0000008d208d723e */ /* 0x000fe200000010ff */
[-C--:B------:R-:W-:Y:S01]  /*5b20*/  FMUL.FTZ R91, R91, R38.reuse ;  /* 0x000000265b5b7220 */ /* 0x080fe20000410000 */
[----:B------:R-:W-:Y:S01]  /*5b30*/  FADD.FTZ R3, R135, R10 ;  /* 0x0000000a87037221 */ /* 0x000fe20000010000 */
[----:B------:R-:W-:Y:S01]  /*5b40*/  F2FP.BF16.F32.PACK_AB R143, R34, R143 ;  /* 0x0000008f228f723e */ /* 0x000fe200000010ff */
[----:B------:R-:W0:Y:S01]  /*5b50*/  MUFU.EX2 R129, R129 ;  /* 0x0000008100817308 */ /* 0x000e220000000800 */
[----:B------:R-:W-:Y:S01]  /*5b60*/  F2FP.BF16.F32.PACK_AB R137, R36, R137 ;  /* 0x000000892489723e */ /* 0x000fe200000010ff */
[----:B---3--:R-:W-:Y:S01]  /*5b70*/  FADD.FTZ R10, R46, R3 ;  /* 0x000000032e0a7221 */ /* 0x008fe20000010000 */
[----:B------:R-:W-:Y:S01]  /*5b80*/  F2FP.BF16.F32.PACK_AB R139, R40, R139 ;  /* 0x0000008b288b723e */ /* 0x000fe200000010ff */
[-C--:B------:R-:W-:Y:S01]  /*5b90*/  FMUL.FTZ R94, R94, R38.reuse ;  /* 0x000000265e5e7220 */ /* 0x080fe20000410000 */
[----:B------:R-:W-:Y:S01]  /*5ba0*/  F2FP.BF16.F32.PACK_AB R133, R42, R133 ;  /* 0x000000852a85723e */ /* 0x000fe200000010ff */
[-C--:B------:R-:W-:Y:S01]  /*5bb0*/  FMUL.FTZ R95, R95, R38.reuse ;  /* 0x000000265f5f7220 */ /* 0x080fe20000410000 */
[----:B------:R-:W-:Y:S01]  /*5bc0*/  F2FP.BF16.F32.PACK_AB R135, R46, R135 ;  /* 0x000000872e87723e */ /* 0x000fe200000010ff */
        /* <DEDUP_REMOVED lines=13> */
[-C--:B------:R-:W-:Y:S01]  /*5ca0*/  FMUL.FTZ R115, R115, R38.reuse ;  /* 0x0000002673737220 */ /* 0x080fe20000410000 */
[-C--:B------:R-:W-:Y:S01]  /*5cb0*/  FMUL.FTZ R118, R118, R38.reuse ;  /* 0x0000002676767220 */ /* 0x080fe20000410000 */
[----:B------:R-:W-:Y:S01]  /*5cc0*/  FMUL.FTZ R119, R119, R38 ;  /* 0x0000002677777220 */ /* 0x000fe20000410000 */
[----:B------:R-:W0:Y:S01]  /*5cd0*/  MUFU.EX2 R48, R48 ;  /* 0x0000003000307308 */ /* 0x000e220000000800 */
[C---:B---3--:R-:W-:Y:S01]  /*5ce0*/  FADD.FTZ R10, R2.reuse, R5 ;  /* 0x00000005020a7221 */ /* 0x048fe20000010000 */
[----:B------:R-:W-:Y:S01]  /*5cf0*/  F2FP.BF16.F32.PACK_AB R129, R2, R129 ;  /* 0x000000810281723e */ /* 0x000fe200000010ff */
[----:B------:R-:W-:-:S05]  /*5d00*/  IMAD.MOV.U32 R4, RZ, RZ, R0 ;  /* 0x000000ffff047224 */ /* 0x000fca00078e0000 */
        /* <DEDUP_REMOVED lines=9> */
[----:B------:R-:W-:Y:S01]  /*5da0*/  F2FP.BF16.F32.PACK_AB R125, R44, R125 ;  /* 0x0000007d2c7d723e */ /* 0x000fe200000010ff */
[----:B------:R-:W-:-:S05]  /*5db0*/  IMAD.MOV.U32 R5, RZ, RZ, R6 ;  /* 0x000000ffff057224 */ /* 0x000fca00078e0006 */
        /* <DEDUP_REMOVED lines=11> */
[----:B---3--:R-:W-:Y:S01]  /*5e70*/  FADD.FTZ R10, R123, R10 ;  /* 0x0000000a7b0a7221 */ /* 0x008fe20000010000 */
[C---:B--2---:R-:W-:Y:S01]  /*5e80*/  FADD.FTZ R3, R65.reuse, R12 ;  /* 0x0000000c41037221 */ /* 0x044fe20000010000 */
[----:B------:R-:W-:Y:S02]  /*5e90*/  F2FP.BF16.F32.PACK_AB R122, R65, R28 ;  /* 0x0000001c417a723e */ /* 0x000fe400000010ff */
[C---:B0-----:R-:W-:Y:S01]  /*5ea0*/  FADD.FTZ R2, R87.reuse, R10 ;  /* 0x0000000a57027221 */ /* 0x041fe20000010000 */
[----:B------:R-:W-:Y:S01]  /*5eb0*/  F2FP.BF16.F32.PACK_AB R123, R87, R123 ;  /* 0x0000007b577b723e */ /* 0x000fe200000010ff */
[----:B-1----:R-:W-:Y:S06]  /*5ec0*/  @P2 BRA `(.L_x_1715) ;  /* 0xffffffd800ac2947 */ /* 0x002fec000383ffff */
.L_x_1706:
[----:B------:R-:W-:-:S13]  /*5ed0*/  ISETP.LE.AND P2, PT, RZ, UR24, PT ;  /* 0x00000018ff007c0c */ /* 0x000fda000bf43270 */
[----:B------:R-:W-:Y:S05]  /*5ee0*/  @!P2 BRA `(.L_x_1716) ;  /* 0x0000001c0030a947 */ /* 0x000fea0003800000 */
[----:B------:R-:W-:Y:S01]  /*5ef0*/  IMAD.MOV.U32 R5, RZ, RZ, R6 ;  /* 0x000000ffff057224 */ /* 0x000fe200078e0006 */
[----:B------:R-:W-:Y:S01]  /*5f00*/  UMOV UR23, UR40 ;  /* 0x0000002800177c82 */ /* 0x000fe20008000000 */
[----:B------:R-:W-:Y:S01]  /*5f10*/  IMAD.MOV.U32 R7, RZ, RZ, R0 ;  /* 0x000000ffff077224 */ /* 0x000fe200078e0000 */
[----:B------:R-:W-:Y:S01]  /*5f20*/  UMOV UR22, UR37 ;  /* 0x0000002500167c82 */ /* 0x000fe20008000000 */
[----:B------:R-:W-:-:S05]  /*5f30*/  ULDC UR21, c[0x0][0x988] ;  /* 0x0002620000157ab9 */ /* 0x000fca0000000800 */
.L_x_1725:
        /* <DEDUP_REMOVED lines=9> */
.L_x_1718:
[----:B------:R-:W-:Y:S01]  /*5fd0*/  ULEA UR6, UR37, UR41, 0x3 ;  /* 0x0000002925067291 */ /* 0x000fe2000f8e183f */
[----:B------:R-:W-:-:S05]  /*5fe0*/  IMAD.U32 R0, RZ, RZ, UR40 ;  /* 0x00000028ff007e24 */ /* 0x000fca000f8e00ff */
[----:B------:R-:W-:-:S04]  /*5ff0*/  SHF.L.U32 R0, R0, 0x1f, RZ ;  /* 0x0000001f00007819 */ /* 0x000fc800000006ff */
[----:B------:R0:W1:Y:S01]  /*6000*/  SYNCS.PHASECHK.TRANS64.TRYWAIT P2, [UR6+0x16830], R0 ;  /* 0x01683000ff0075a7 */ /* 0x0000620008040146 */
[----:B------:R-:W-:Y:S05]  /*6010*/  @!P0 BRA `(.L_x_1719) ;  /* 0x0000000000048947 */ /* 0x000fea0003800000 */
[----:B------:R-:W-:Y:S01]  /*6020*/  BPT.TRAP 0x1 ;  /* 0x000000040000795c */ /* 0x000fe20000300000 */
.L_x_1719:
[----:B-1----:R-:W-:Y:S05]  /*6030*/  @P2 BRA `(.L_x_1717) ;  /* 0x0000000000082947 */ /* 0x002fea0003800000 */
[----:B------:R-:W1:Y:S02]  /*6040*/  SYNCS.PHASECHK.TRANS64.TRYWAIT P2, [UR6+0x16830], R0 ;  /* 0x01683000ff0075a7 */ /* 0x000e640008040146 */
[----:B-1----:R-:W-:Y:S05]  /*6050*/  @!P2 BRA `(.L_x_1720) ;  /* 0x00000080004ca947 */ /* 0x002fea0003800000 */
.L_x_1717:
        /* <DEDUP_REMOVED lines=25> */
.L_x_1722:
[----:B------:R-:W-:Y:S01]  /*61f0*/  ULEA UR6, UR22, UR41, 0x3 ;  /* 0x0000002916067291 */ /* 0x000fe2000f8e183f */
[----:B------:R-:W-:-:S05]  /*6200*/  IMAD.U32 R0, RZ, RZ, UR23 ;  /* 0x00000017ff007e24 */ /* 0x000fca000f8e00ff */
[----:B------:R-:W-:-:S04]  /*6210*/  SHF.L.U32 R0, R0, 0x1f, RZ ;  /* 0x0000001f00007819 */ /* 0x000fc800000006ff */
[----:B------:R0:W1:Y:S01]  /*6220*/  SYNCS.PHASECHK.TRANS64.TRYWAIT P2, [UR6+0x16850], R0 ;  /* 0x01685000ff0075a7 */ /* 0x0000620008040146 */
[----:B------:R-:W-:Y:S05]  /*6230*/  @!P0 BRA `(.L_x_1723) ;  /* 0x0000000000048947 */ /* 0x000fea0003800000 */
[----:B------:R-:W-:Y:S01]  /*6240*/  BPT.TRAP 0x1 ;  /* 0x000000040000795c */ /* 0x000fe20000300000 */
.L_x_1723:
[----:B-1----:R-:W-:Y:S05]  /*6250*/  @P2 BRA `(.L_x_1721) ;  /* 0x0000000000082947 */ /* 0x002fea0003800000 */
[----:B------:R-:W1:Y:S02]  /*6260*/  SYNCS.PHASECHK.TRANS64.TRYWAIT P2, [UR6+0x16850], R0 ;  /* 0x01685000ff0075a7 */ /* 0x000e640008040146 */
[----:B-1----:R-:W-:Y:S05]  /*6270*/  @!P2 BRA `(.L_x_1724) ;  /* 0x0000007c00dca947 */ /* 0x002fea0003800000 */
.L_x_1721:
[----:B------:R-:W-:Y:S01]  /*6280*/  UIADD3 UR6, UR41, 0x400, URZ ;  /* 0x0000040029067890 */ /* 0x000fe2000fffe03f */
[----:B------:R-:W-:Y:S01]  /*6290*/  WARPGROUP.ARRIVE ;  /* 0x00000000000079c5 */ /* 0x000fe20000000000 */
[----:B------:R-:W-:Y:S01]  /*62a0*/  UMOV UR7, 0x40000040 ;  /* 0x4000004000077882 */ /* 0x000fe20000000000 */
[----:B01----:R-:W-:Y:S01]  /*62b0*/  FMNMX.FTZ R0, R24, R7, !PT ;  /* 0x0000000718007209 */ /* 0x003fe20007810000 */
[----:B------:R-:W-:Y:S01]  /*62c0*/  USHF.R.U32.HI UR6, URZ, 0x4, UR6 ;  /* 0x000000043f067899 */ /* 0x000fe20008011606 */
[----:B------:R-:W-:Y:S02]  /*62d0*/  UMOV UR23, UR40 ;  /* 0x0000002800177c82 */ /* 0x000fe40008000000 */
        /* <DEDUP_REMOVED lines=43> */
[----:B0-----:R-:W-:-:S05]  /*6590*/  FMNMX.FTZ R9, R4, R9, !PT ;  /* 0x0000000904097209 */ /* 0x001fca0007810000 */
[----:B------:R-:W0:Y:S01]  /*65a0*/  SHFL.BFLY PT, R0, R9, 0x1, 0x1f ;  /* 0x0c201f0009007f89 */ /* 0x000e2200000e0000 */
[----:B------:R-:W-:Y:S02]  /*65b0*/  WARPGROUP.DEPBAR.LE gsb0, 0x0 ;  /* 0x00008000000079c5 */ /* 0x000fe40000010000 */
[----:B------:R-:W-:Y:S01]  /*65c0*/  WARPGROUP.ARRIVE ;  /* 0x00000000000079c5 */ /* 0x000fe20000000000 */
[----:B0-----:R-:W-:-:S05]  /*65d0*/  FMNMX.FTZ R0, R9, R0, !PT ;  /* 0x0000000009007209 */ /* 0x001fca0007810000 */
[----:B------:R-:W-:Y:S01]  /*65e0*/  HGMMA.64x64x16.F32.BF16 R88, R140, gdesc[UR4].tnspB, R88, gsb0 ;  /* 0x40e000048c587df0 */ /* 0x000fe20008001858 */
[----:B------:R-:W-:Y:S01]  /*65f0*/  UIADD3 UR6, UR10, 0x180, URZ ;  /* 0x000001800a067890 */ /* 0x000fe2000fffe03f */
[C---:B------:R-:W-:Y:S01]  /*6600*/  FADD.FTZ R6, -R0.reuse, R7 ;  /* 0x0000000700067221 */ /* 0x040fe20000010100 */
[----:B------:R-:W-:Y:S01]  /*6610*/  UMOV UR7, 0x40000040 ;  /* 0x4000004000077882 */ /* 0x000fe20000000000 */
[----:B------:R-:W-:Y:S02]  /*6620*/  FMUL.FTZ R7, R0, UR21 ;  /* 0x0000001500077c20 */ /* 0x000fe40008410000 */
[----:B------:R-:W-:Y:S01]  /*6630*/  FMUL.FTZ R8, R6, UR21 ;  /* 0x0000001506087c20 */ /* 0x000fe20008410000 */
        /* <DEDUP_REMOVED lines=31> */
[----:B------:R-:W-:Y:S01]  /*6830*/  FFMA.FTZ R85, R85, UR21, -R7 ;  /* 0x0000001555557c23 */ /* 0x000fe20008010807 */
[----:B------:R-:W-:-:S02]  /*6840*/  FMNMX.FTZ R6, R42, R21, !PT ;  /* 0x000000152a067209 */ /* 0x000fc40007810000 */
[----:B------:R0:W1:Y:S02]  /*6850*/  MUFU.EX2 R4, R8 ;  /* 0x0000000800047308 */ /* 0x0000640000000800 */
[----:B------:R-:W-:-:S04]  /*6860*/  FMNMX.FTZ R21, R43, R6, !PT ;  /* 0x000000062b157209 */ /* 0x000fc80007810000 */
[----:B------:R-:W-:Y:S02]  /*6870*/  FMNMX.FTZ R6, R46, R21, !PT ;  /* 0x000000152e067209 */ /* 0x000fe40007810000 */
[----:B------:R2:W-:Y:S01]  /*6880*/  MUFU.EX2 R21, R41 ;  /* 0x0000002900157308 */ /* 0x0005e20000000800 */
[----:B0-----:R-:W-:Y:S01]  /*6890*/  FFMA.FTZ R8, R64, UR21, -R7 ;  /* 0x0000001540087c23 */ /* 0x001fe20008010807 */
[----:B------:R-:W-:-:S04]  /*68a0*/  FMNMX.FTZ R25, R47, R6, !PT ;  /* 0x000000062f197209 */ /* 0x000fc80007810000 */
[----:B------:R-:W-:Y:S02]  /*68b0*/  FMNMX.FTZ R6, R50, R25, !PT ;  /* 0x0000001932067209 */ /* 0x000fe40007810000 */
[----:B------:R-:W0:Y:S01]  /*68c0*/  MUFU.EX2 R148, R148 ;  /* 0x0000009400947308 */ /* 0x000e220000000800 */
[----:B--2---:R-:W-:Y:S01]  /*68d0*/  FFMA.FTZ R41, R65, UR21, -R7 ;  /* 0x0000001541297c23 */ /* 0x004fe20008010807 */
[----:B------:R-:W-:Y:S01]  /*68e0*/  FMNMX.FTZ R25, R51, R6, !PT ;  /* 0x0000000633197209 */ /* 0x000fe20007810000 */
[----:B-1----:R-:W-:-:S03]  /*68f0*/  FFMA.FTZ R3, R4, R3, R9 ;  /* 0x0000000304037223 */ /* 0x002fc60000010009 */
[----:B------:R-:W-:Y:S02]  /*6900*/  FMNMX.FTZ R6, R54, R25, !PT ;  /* 0x0000001936067209 */ /* 0x000fe40007810000 */
[----:B------:R-:W1:Y:S02]  /*6910*/  MUFU.EX2 R150, R150 ;  /* 0x0000009600967308 */ /* 0x000e640000000800 */
[----:B------:R-:W-:-:S04]  /*6920*/  FMNMX.FTZ R25, R55, R6, !PT ;  /* 0x0000000637197209 */ /* 0x000fc80007810000 */
[----:B------:R-:W-:Y:S02]  /*6930*/  FMNMX.FTZ R6, R58, R25, !PT ;  /* 0x000000193a067209 */ /* 0x000fe40007810000 */
[----:B------:R-:W2:Y:S01]  /*6940*/  MUFU.EX2 R13, R13 ;  /* 0x0000000d000d7308 */ /* 0x000ea20000000800 */
[C---:B0-----:R-:W-:Y:S01]  /*6950*/  FADD.FTZ R3, R148.reuse, R3 ;  /* 0x0000000394037221 */ /* 0x041fe20000010000 */
[----:B------:R-:W-:Y:S02]  /*6960*/  FMNMX.FTZ R25, R59, R6, !PT ;  /* 0x000000063b197209 */ /* 0x000fe40007810000 */
[----:B------:R-:W-:Y:S01]  /*6970*/  F2FP.BF16.F32.PACK_AB R148, R148, R9 ;  /* 0x000000099494723e */ /* 0x000fe200000010ff */
[----:B------:R-:W-:Y:S02]  /*6980*/  WARPGROUP.DEPBAR.LE gsb0, 0x0 ;  /* 0x00008000000079c5 */ /* 0x000fe40000010000 */
[----:B------:R-:W-:Y:S01]  /*6990*/  WARPGROUP.ARRIVE ;  /* 0x00000000000079c5 */ /* 0x000fe20000000000 */
[----:B------:R-:W-:Y:S01]  /*69a0*/  FMNMX.FTZ R6, R62, R25, !PT ;  /* 0x000000193e067209 */ /* 0x000fe20007810000 */
[--C-:B------:R-:W-:Y:S01]  /*69b0*/  FFMA.FTZ R142, R44, UR21, -R7.reuse ;  /* 0x000000152c8e7c23 */ /* 0x100fe20008010807 */
[----:B------:R0:W-:Y:S03]  /*69c0*/  MUFU.EX2 R25, R49 ;  /* 0x0000003100197308 */ /* 0x0001e60000000800 */
[----:B------:R-:W3:Y:S01]  /*69d0*/  S2R R44, SR_TID.X ;  /* 0x00000000002c7919 */ /* 0x000ee20000002100 */
[----:B------:R-:W-:Y:S01]  /*69e0*/  FMNMX.FTZ R33, R63, R6, !PT ;  /* 0x000000063f217209 */ /* 0x000fe20007810000 */
[----:B------:R-:W-:Y:S01]  /*69f0*/  HGMMA.64x64x16.F32.BF16 R88, R136, gdesc[UR4].tnspB, R88, gsb0 ;  /* 0x40e0000488587df0 */ /* 0x000fe20008001858 */
[----:B------:R-:W-:Y:S01]  /*6a00*/  UIADD3 UR6, UR10, 0x200, URZ ;  /* 0x000002000a067890 */ /* 0x000fe2000fffe03f */
[--C-:B------:R-:W-:Y:S01]  /*6a10*/  FFMA.FTZ R140, R40, UR21, -R7.reuse ;  /* 0x00000015288c7c23 */ /* 0x100fe20008010807 */
[----:B------:R-:W-:Y:S01]  /*6a20*/  UMOV UR7, 0x40000040 ;  /* 0x4000004000077882 */ /* 0x000fe20000000000 */
[----:B------:R-:W-:Y:S01]  /*6a30*/  FMNMX.FTZ R6, R66, R33, !PT ;  /* 0x0000002142067209 */ /* 0x000fe20007810000 */
[----:B------:R-:W-:Y:S01]  /*6a40*/  MUFU.EX2 R144, R144 ;  /* 0x0000009000907308 */ /* 0x000fe20000000800 */
[----:B0-----:R-:W-:-:S02]  /*6a50*/  FFMA.FTZ R49, R69, UR21, -R7 ;  /* 0x0000001545317c23 */ /* 0x001fc40008010807 */
[----:B------:R-:W-:-:S04]  /*6a60*/  FMNMX.FTZ R33, R67, R6, !PT ;  /* 0x0000000643217209 */ /* 0x000fc80007810000 */
[----:B------:R-:W-:Y:S01]  /*6a70*/  FMNMX.FTZ R6, R70, R33, !PT ;  /* 0x0000002146067209 */ /* 0x000fe20007810000 */
[----:B------:R-:W-:Y:S03]  /*6a80*/  MUFU.EX2 R146, R146 ;  /* 0x0000009200927308 */ /* 0x000fe60000000800 */
[----:B------:R-:W-:-:S04]  /*6a90*/  FMNMX.FTZ R37, R71, R6, !PT ;  /* 0x0000000647257209 */ /* 0x000fc80007810000 */
[----:B------:R-:W-:Y:S01]  /*6aa0*/  FMNMX.FTZ R6, R74, R37, !PT ;  /* 0x000000254a067209 */ /* 0x000fe20007810000 */
[----:B------:R0:W-:Y:S03]  /*6ab0*/  MUFU.EX2 R33, R53 ;  /* 0x0000003500217308 */ /* 0x0001e60000000800 */
[----:B------:R-:W-:-:S04]  /*6ac0*/  FMNMX.FTZ R37, R75, R6, !PT ;  /* 0x000000064b257209 */ /* 0x000fc80007810000 */
[----:B------:R-:W-:Y:S01]  /*6ad0*/  FMNMX.FTZ R6, R78, R37, !PT ;  /* 0x000000254e067209 */ /* 0x000fe20007810000 */
[----:B------:R-:W-:Y:S01]  /*6ae0*/  MUFU.EX2 R140, R140 ;  /* 0x0000008c008c7308 */ /* 0x000fe20000000800 */
[----:B---3--:R-:W-:Y:S02]  /*6af0*/  ISETP.GE.U32.AND P2, PT, R44, 0x180, PT ;  /* 0x000001802c00780c */ /* 0x008fe40003f46070 */
[----:B------:R-:W-:-:S04]  /*6b00*/  FMNMX.FTZ R37, R79, R6, !PT ;  /* 0x000000064f257209 */ /* 0x000fc80007810000 */
[----:B------:R-:W-:Y:S01]  /*6b10*/  FMNMX.FTZ R6, R82, R37, !PT ;  /* 0x0000002552067209 */ /* 0x000fe20007810000 */
[----:B------:R-:W-:Y:S03]  /*6b20*/  MUFU.EX2 R142, R142 ;  /* 0x0000008e008e7308 */ /* 0x000fe60000000800 */
[----:B------:R-:W-:-:S04]  /*6b30*/  FMNMX.FTZ R37, R83, R6, !PT ;  /* 0x0000000653257209 */ /* 0x000fc80007810000 */
[----:B------:R-:W-:Y:S01]  /*6b40*/  FMNMX.FTZ R6, R86, R37, !PT ;  /* 0x0000002556067209 */ /* 0x000fe20007810000 */
[----:B------:R-:W-:Y:S03]  /*6b50*/  MUFU.EX2 R29, R29 ;  /* 0x0000001d001d7308 */ /* 0x000fe60000000800 */
[----:B------:R-:W-:-:S05]  /*6b60*/  FMNMX.FTZ R6, R87, R6, !PT ;  /* 0x0000000657067209 */ /* 0x000fca0007810000 */
[----:B0-----:R-:W0:Y:S01]  /*6b70*/  SHFL.BFLY PT, R53, R6, 0x2, 0x1f ;  /* 0x0c401f0006357f89 */ /* 0x001e2200000e0000 */
[----:B------:R3:W-:Y:S08]  /*6b80*/  MUFU.EX2 R37, R61 ;  /* 0x0000003d00257308 */ /* 0x0007f00000000800 */
[----:B------:R-:W-:Y:S01]  /*6b90*/  MUFU.EX2 R45, R45 ;  /* 0x0000002d002d7308 */ /* 0x000fe20000000800 */
[----:B---3--:R-:W-:-:S07]  /*6ba0*/  FFMA.FTZ R61, R81, UR21, -R7 ;  /* 0x00000015513d7c23 */ /* 0x008fce0008010807 */
[----:B------:R-:W-:Y:S01]  /*6bb0*/  MUFU.EX2 R8, R8 ;  /* 0x0000000800087308 */ /* 0x000fe20000000800 */
[----:B0-----:R-:W-:Y:S01]  /*6bc0*/  FMNMX.FTZ R24, R6, R53, !PT ;  /* 0x0000003506187209 */ /* 0x001fe20007810000 */
[----:B------:R-:W-:Y:S02]  /*6bd0*/  WARPGROUP.DEPBAR.LE gsb0, 0x0 ;  /* 0x00008000000079c5 */ /* 0x000fe40000010000 */
[----:B------:R-:W-:Y:S01]  /*6be0*/  WARPGROUP.ARRIVE ;  /* 0x00000000000079c5 */ /* 0x000fe20000000000 */
[--C-:B------:R-:W-:Y:S01]  /*6bf0*/  FFMA.FTZ R136, R48, UR21, -R7.reuse ;  /* 0x0000001530887c23 */ /* 0x100fe20008010807 */
[----:B------:R-:W0:Y:S01]  /*6c00*/  SHFL.BFLY PT, R65, R24, 0x1, 0x1f ;  /* 0x0c201f0018417f89 */ /* 0x000e2200000e0000 */
[--C-:B------:R-:W-:Y:S01]  /*6c10*/  FFMA.FTZ R138, R52, UR21, -R7.reuse ;  /* 0x00000015348a7c23 */ /* 0x100fe20008010807 */
[----:B------:R-:W-:Y:S01]  /*6c20*/  FFMA.FTZ R53, R73, UR21, -R7 ;  /* 0x0000001549357c23 */ /* 0x000fe20008010807 */
[----:B-1----:R-:W-:Y:S01]  /*6c30*/  FADD.FTZ R48, R150, R3 ;  /* 0x0000000396307221 */ /* 0x002fe20000010000 */
[----:B------:R-:W-:Y:S01]  /*6c40*/  HGMMA.64x64x16.F32.BF16 R88, R132, gdesc[UR4].tnspB, R88, gsb0 ;  /* 0x40e0000484587df0 */ /* 0x000fe20008001858 */
[----:B------:R-:W-:Y:S01]  /*6c50*/  UIADD3 UR6, UR10, 0x280, URZ ;  /* 0x000002800a067890 */ /* 0x000fe2000fffe03f */
[----:B------:R-:W-:Y:S01]  /*6c60*/  MUFU.EX2 R136, R136 ;  /* 0x0000008800887308 */ /* 0x000fe20000000800 */
[----:B------:R-:W-:Y:S01]  /*6c70*/  UMOV UR7, 0x40000040 ;  /* 0x4000004000077882 */ /* 0x000fe20000000000 */
[----:B--2---:R-:W-:-:S06]  /*6c80*/  F2FP.BF16.F32.PACK_AB R150, R13, R150 ;  /* 0x000000960d96723e */ /* 0x004fcc00000010ff */
[----:B------:R-:W-:Y:S08]  /*6c90*/  MUFU.EX2 R138, R138 ;  /* 0x0000008a008a7308 */ /* 0x000ff00000000800 */
[----:B------:R-:W-:Y:S01]  /*6ca0*/  MUFU.EX2 R41, R41 ;  /* 0x0000002900297308 */ /* 0x000fe20000000800 */
[----:B0-----:R-:W-:-:S05]  /*6cb0*/  FMNMX.FTZ R6, R24, R65, !PT ;  /* 0x0000004118067209 */ /* 0x001fca0007810000 */
[----:B------:R-:W-:Y:S02]  /*6cc0*/  FMUL.FTZ R28, R6, UR21 ;  /* 0x00000015061c7c20 */ /* 0x000fe40008410000 */
[----:B------:R-:W-:Y:S02]  /*6cd0*/  MUFU.EX2 R10, R10 ;  /* 0x0000000a000a7308 */ /* 0x000fe40000000800 */
[--C-:B------:R-:W-:Y:S01]  /*6ce0*/  FFMA.FTZ R151, R30, UR21, -R28.reuse ;  /* 0x000000151e977c23 */ /* 0x100fe2000801081c */
[--C-:B------:R-:W-:Y:S01]  /*6cf0*/  FFMA.FTZ R30, R31, UR21, -R28.reuse ;  /* 0x000000151f1e7c23 */ /* 0x100fe2000801081c */
[----:B------:R-:W-:Y:S02]  /*6d00*/  IMAD.U32 R31, RZ, RZ, UR37 ;  /* 0x00000025ff1f7e24 */ /* 0x000fe4000f8e00ff */
[--C-:B------:R-:W-:Y:S01]  /*6d10*/  FFMA.FTZ R26, R26, UR21, -R28.reuse ;  /* 0x000000151a1a7c23 */ /* 0x100fe2000801081c */
[--C-:B------:R-:W-:Y:S01]  /*6d20*/  FFMA.FTZ R149, R27, UR21, -R28.reuse ;  /* 0x000000151b957c23 */ /* 0x100fe2000801081c */
[----:B------:R-:W-:Y:S01]  /*6d30*/  VIADD R27, R23, 0x9 ;  /* 0x00000009171b7836 */ /* 0x000fe20000000000 */
[----:B------:R-:W-:Y:S01]  /*6d40*/  MUFU.EX2 R151, R151 ;  /* 0x0000009700977308 */ /* 0x000fe20000000800 */
[----:B------:R-:W-:Y:S01]  /*6d50*/  @!P1 LEA R31, R31, UR41, 0x3 ;  /* 0x000000291f1f9c11 */ /* 0x000fe2000f8e18ff */
[--C-:B------:R-:W-:Y:S01]  /*6d60*/  FFMA.FTZ R145, R34, UR21, -R28.reuse ;  /* 0x0000001522917c23 */ /* 0x100fe2000801081c */
[--C-:B------:R-:W-:Y:S01]  /*6d70*/  FFMA.FTZ R32, R35, UR21, -R28.reuse ;  /* 0x0000001523207c23 */ /* 0x100fe2000801081c */
[----:B------:R-:W-:Y:S01]  /*6d80*/  SEL R27, R27, 0x9, !P2 ;  /* 0x000000091b1b7807 */ /* 0x000fe20005000000 */
[----:B------:R-:W-:Y:S01]  /*6d90*/  FFMA.FTZ R147, R38, UR21, -R28 ;  /* 0x0000001526937c23 */ /* 0x000fe2000801081c */
[----:B------:R-:W-:-:S02]  /*6da0*/  @!P1 VIADD R31, R31, 0x16840 ;  /* 0x000168401f1f9836 */ /* 0x000fc40000000000 */
[--C-:B------:R-:W-:Y:S01]  /*6db0*/  FFMA.FTZ R143, R46, UR21, -R28.reuse ;  /* 0x000000152e8f7c23 */ /* 0x100fe2000801081c */
[----:B------:R-:W-:Y:S01]  /*6dc0*/  MUFU.EX2 R26, R26 ;  /* 0x0000001a001a7308 */ /* 0x000fe20000000800 */
[--C-:B------:R-:W-:Y:S01]  /*6dd0*/  FFMA.FTZ R34, R39, UR21, -R28.reuse ;  /* 0x0000001527227c23 */ /* 0x100fe2000801081c */
        /* <DEDUP_REMOVED lines=16> */
[----:B------:R-:W-:Y:S01]  /*6ee0*/  FFMA.FTZ R86, R86, UR21, -R28 ;  /* 0x0000001556567c23 */ /* 0x000fe2000801081c */
[----:B------:R-:W-:-:S05]  /*6ef0*/  ISETP.LT.AND P2, PT, RZ, UR24, PT ;  /* 0x00000018ff007c0c */ /* 0x000fca000bf41270 */
[----:B------:R-:W-:Y:S08]  /*6f00*/  MUFU.EX2 R145, R145 ;  /* 0x0000009100917308 */ /* 0x000ff00000000800 */
[----:B------:R-:W-:Y:S01]  /*6f10*/  MUFU.EX2 R32, R32 ;  /* 0x0000002000207308 */ /* 0x000fe20000000800 */
[----:B------:R-:W-:Y:S02]  /*6f20*/  WARPGROUP.DEPBAR.LE gsb0, 0x0 ;  /* 0x00008000000079c5 */ /* 0x000fe40000010000 */
[----:B------:R-:W-:Y:S01]  /*6f30*/  WARPGROUP.ARRIVE ;  /* 0x00000000000079c5 */ /* 0x000fe20000000000 */
[--C-:B------:R-:W-:Y:S01]  /*6f40*/  FFMA.FTZ R132, R56, UR21, -R7.reuse ;  /* 0x0000001538847c23 */ /* 0x100fe20008010807 */
[----:B------:R-:W-:Y:S01]  /*6f50*/  FFMA.FTZ R134, R60, UR21, -R7 ;  /* 0x000000153c867c23 */ /* 0x000fe20008010807 */
[----:B------:R-:W-:-:S02]  /*6f60*/  FADD.FTZ R7, -R6, R5 ;  /* 0x0000000506077221 */ /* 0x000fc40000010100 */
[----:B------:R-:W-:Y:S01]  /*6f70*/  MUFU.EX2 R147, R147 ;  /* 0x0000009300937308 */ /* 0x000fe20000000800 */
[--C-:B------:R-:W-:Y:S01]  /*6f80*/  FFMA.FTZ R133, R58, UR21, -R28.reuse ;  /* 0x000000153a857c23 */ /* 0x100fe2000801081c */
[----:B------:R-:W-:Y:S01]  /*6f90*/  HGMMA.64x64x16.F32.BF16 R88, R128, gdesc[UR4].tnspB, R88, gsb0 ;  /* 0x40e0000480587df0 */ /* 0x000fe20008001858 */
[----:B------:R-:W-:Y:S01]  /*6fa0*/  UIADD3 UR6, UR10, 0x300, URZ ;  /* 0x000003000a067890 */ /* 0x000fe2000fffe03f */
[----:B------:R-:W-:Y:S01]  /*6fb0*/  FMUL.FTZ R7, R7, UR21 ;  /* 0x0000001507077c20 */ /* 0x000fe20008410000 */
[----:B------:R-:W-:Y:S01]  /*6fc0*/  UMOV UR7, 0x40000040 ;  /* 0x4000004000077882 */ /* 0x000fe20000000000 */
[----:B------:R-:W-:Y:S02]  /*6fd0*/  FFMA.FTZ R135, R62, UR21, -R28 ;  /* 0x000000153e877c23 */ /* 0x000fe4000801081c */
[----:B------:R-:W-:Y:S08]  /*6fe0*/  MUFU.EX2 R34, R34 ;  /* 0x0000002200227308 */ /* 0x000ff00000000800 */
[----:B------:R-:W0:Y:S08]  /*6ff0*/  MUFU.EX2 R7, R7 ;  /* 0x0000000700077308 */ /* 0x000e300000000800 */
[----:B------:R-:W1:Y:S08]  /*7000*/  MUFU.EX2 R141, R141 ;  /* 0x0000008d008d7308 */ /* 0x000e700000000800 */
[----:B------:R-:W2:Y:S01]  /*7010*/  MUFU.EX2 R36, R36 ;  /* 0x0000002400247308 */ /* 0x000ea20000000800 */
[----:B0-----:R-:W-:-:S04]  /*7020*/  FFMA.FTZ R2, R7, R2, R26 ;  /* 0x0000000207027223 */ /* 0x001fc8000001001a */
[----:B------:R-:W-:Y:S01]  /*7030*/  FADD.FTZ R46, R149, R2 ;  /* 0x00000002952e7221 */ /* 0x000fe20000010000 */
[----:B------:R-:W-:Y:S01]  /*7040*/  FFMA.FTZ R2, R63, UR21, -R28 ;  /* 0x000000153f027c23 */ /* 0x000fe2000801081c */
[----:B------:R-:W-:Y:S01]  /*7050*/  F2FP.BF16.F32.PACK_AB R149, R149, R26 ;  /* 0x0000001a9595723e */ /* 0x000fe200000010ff */
[----:B------:R-:W0:Y:S01]  /*7060*/  MUFU.EX2 R143, R143 ;  /* 0x0000008f008f7308 */ /* 0x000e220000000800 */
[----:B------:R-:W-:Y:S01]  /*7070*/  FADD.FTZ R3, R151, R46 ;  /* 0x0000002e97037221 */ /* 0x000fe20000010000 */
[----:B------:R-:W-:-:S03]  /*7080*/  F2FP.BF16.F32.PACK_AB R151, R30, R151 ;  /* 0x000000971e97723e */ /* 0x000fc600000010ff */
[----:B------:R-:W-:-:S03]  /*7090*/  FADD.FTZ R46, R30, R3 ;  /* 0x000000031e2e7221 */ /* 0x000fc60000010000 */
[----:B------:R-:W3:Y:S01]  /*70a0*/  MUFU.EX2 R38, R38 ;  /* 0x0000002600267308 */ /* 0x000ee20000000800 */
[----:B------:R-:W-:Y:S01]  /*70b0*/  FADD.FTZ R3, R145, R46 ;  /* 0x0000002e91037221 */ /* 0x000fe20000010000 */
[----:B------:R-:W-:Y:S01]  /*70c0*/  FFMA.FTZ R46, R67, UR21, -R28 ;  /* 0x00000015432e7c23 */ /* 0x000fe2000801081c */
[C---:B------:R-:W-:Y:S02]  /*70d0*/  F2FP.BF16.F32.PACK_AB R145, R32.reuse, R145 ;  /* 0x000000912091723e */ /* 0x040fe400000010ff */
[----:B------:R-:W-:-:S03]  /*70e0*/  FADD.FTZ R50, R32, R3 ;  /* 0x0000000320327221 */ /* 0x000fc60000010000 */
[----:B------:R-:W4:Y:S01]  /*70f0*/  MUFU.EX2 R137, R137 ;  /* 0x0000008900897308 */ /* 0x000f220000000800 */
[----:B------:R-:W-:Y:S01]  /*7100*/  FADD.FTZ R3, R147, R50 ;  /* 0x0000003293037221 */ /* 0x000fe20000010000 */
[----:B------:R-:W-:-:S03]  /*7110*/  F2FP.BF16.F32.PACK_AB R147, R34, R147 ;  /* 0x000000932293723e */ /* 0x000fc600000010ff */
[----:B------:R-:W-:-:S03]  /*7120*/  FADD.FTZ R50, R34, R3 ;  /* 0x0000000322327221 */ /* 0x000fc60000010000 */
[----:B------:R-:W5:Y:S01]  /*7130*/  MUFU.EX2 R40, R40 ;  /* 0x0000002800287308 */ /* 0x000f620000000800 */
[----:B-1----:R-:W-:Y:S01]  /*7140*/  FADD.FTZ R3, R141, R50 ;  /* 0x000000328d037221 */ /* 0x002fe20000010000 */
[----:B--2---:R-:W-:-:S03]  /*7150*/  F2FP.BF16.F32.PACK_AB R141, R36, R141 ;  /* 0x0000008d248d723e */ /* 0x004fc600000010ff */
[----:B------:R-:W-:-:S03]  /*7160*/  FADD.FTZ R50, R36, R3 ;  /* 0x0000000324327221 */ /* 0x000fc60000010000 */
[----:B------:R-:W1:Y:S01]  /*7170*/  MUFU.EX2 R139, R139 ;  /* 0x0000008b008b7308 */ /* 0x000e620000000800 */
[----:B0-----:R-:W-:Y:S01]  /*7180*/  FADD.FTZ R3, R143, R50 ;  /* 0x000000328f037221 */ /* 0x001fe20000010000 */
[----:B---3--:R-:W-:-:S03]  /*7190*/  F2FP.BF16.F32.PACK_AB R143, R38, R143 ;  /* 0x0000008f268f723e */ /* 0x008fc600000010ff */
[----:B------:R-:W-:Y:S01]  /*71a0*/  FADD.FTZ R50, R38, R3 ;  /* 0x0000000326327221 */ /* 0x000fe20000010000 */
[----:B------:R-:W-:Y:S02]  /*71b0*/  WARPGROUP.DEPBAR.LE gsb0, 0x0 ;  /* 0x00008000000079c5 */ /* 0x000fe40000010000 */
[----:B------:R-:W-:Y:S01]  /*71c0*/  WARPGROUP.ARRIVE ;  /* 0x00000000000079c5 */ /* 0x000fe20000000000 */
[----:B------:R-:W0:Y:S01]  /*71d0*/  MUFU.EX2 R42, R42 ;  /* 0x0000002a002a7308 */ /* 0x000e220000000800 */
[----:B----4-:R-:W-:Y:S01]  /*71e0*/  FADD.FTZ R3, R137, R50 ;  /* 0x0000003289037221 */ /* 0x010fe20000010000 */
[--C-:B------:R-:W-:Y:S01]  /*71f0*/  FFMA.FTZ R129, R66, UR21, -R28.reuse ;  /* 0x0000001542817c23 */ /* 0x100fe2000801081c */
[----:B------:R-:W-:Y:S01]  /*7200*/  FFMA.FTZ R131, R70, UR21, -R28 ;  /* 0x0000001546837c23 */ /* 0x000fe2000801081c */
[----:B------:R-:W-:Y:S01]  /*7210*/  F2FP.BF16.F32.PACK_AB R128, R41, R8 ;  /* 0x000000082980723e */ /* 0x000fe200000010ff */
[----:B------:R-:W-:Y:S01]  /*7220*/  HGMMA.64x64x16.F32.BF16 R88, R124, gdesc[UR4].tnspB, R88, gsb0 ;  /* 0x40e000047c587df0 */ /* 0x000fe20008001858 */
[----:B------:R-:W-:Y:S01]  /*7230*/  UIADD3 UR6, UR10, 0x380, URZ ;  /* 0x000003800a067890 */ /* 0x000fe2000fffe03f */
[C---:B-----5:R-:W-:Y:S01]  /*7240*/  FADD.FTZ R50, R40.reuse, R3 ;  /* 0x0000000328327221 */ /* 0x060fe20000010000 */
[----:B------:R-:W-:Y:S01]  /*7250*/  UMOV UR7, 0x40000040 ;  /* 0x4000004000077882 */ /* 0x000fe20000000000 */
[----:B------:R-:W-:Y:S01]  /*7260*/  MUFU.EX2 R132, R132 ;  /* 0x0000008400847308 */ /* 0x000fe20000000800 */
[----:B------:R-:W-:Y:S01]  /*7270*/  F2FP.BF16.F32.PACK_AB R137, R40, R137 ;  /* 0x000000892889723e */ /* 0x000fe200000010ff */
[----:B-1----:R-:W-:-:S06]  /*7280*/  FADD.FTZ R3, R139, R50 ;  /* 0x000000328b037221 */ /* 0x002fcc0000010000 */
[----:B------:R-:W1:Y:S01]  /*7290*/  MUFU.EX2 R133, R133 ;  /* 0x0000008500857308 */ /* 0x000e620000000800 */
[C---:B0-----:R-:W-:Y:S01]  /*72a0*/  FADD.FTZ R30, R42.reuse, R3 ;  /* 0x000000032a1e7221 */ /* 0x041fe20000010000 */
[----:B------:R-:W-:-:S06]  /*72b0*/  F2FP.BF16.F32.PACK_AB R139, R42, R139 ;  /* 0x0000008b2a8b723e */ /* 0x000fcc00000010ff */
[----:B------:R-:W0:Y:S08]  /*72c0*/  MUFU.EX2 R44, R44 ;  /* 0x0000002c002c7308 */ /* 0x000e300000000800 */
[----:B------:R-:W-:Y:S01]  /*72d0*/  MUFU.EX2 R134, R134 ;  /* 0x0000008600867308 */ /* 0x000fe20000000800 */
[----:B-1----:R-:W-:-:S07]  /*72e0*/  FADD.FTZ R3, R133, R30 ;  /* 0x0000001e85037221 */ /* 0x002fce0000010000 */
[----:B------:R-:W1:Y:S01]  /*72f0*/  MUFU.EX2 R135, R135 ;  /* 0x0000008700877308 */ /* 0x000e620000000800 */
[C---:B0-----:R-:W-:Y:S01]  /*7300*/  FADD.FTZ R30, R44.reuse, R3 ;  /* 0x000000032c1e7221 */ /* 0x041fe20000010000 */
[----:B------:R-:W-:-:S06]  /*7310*/  F2FP.BF16.F32.PACK_AB R133, R44, R133 ;  /* 0x000000852c85723e */ /* 0x000fcc00000010ff */
[----:B------:R-:W0:Y:S08]  /*7320*/  MUFU.EX2 R2, R2 ;  /* 0x0000000200027308 */ /* 0x000e300000000800 */
        /* <DEDUP_REMOVED lines=9> */
[----:B------:R-:W-:Y:S02]  /*73c0*/  WARPGROUP.DEPBAR.LE gsb0, 0x0 ;  /* 0x00008000000079c5 */ /* 0x000fe40000010000 */
[----:B------:R-:W-:Y:S01]  /*73d0*/  WARPGROUP.ARRIVE ;  /* 0x00000000000079c5 */ /* 0x000fe20000000000 */
[----:B------:R-:W-:Y:S01]  /*73e0*/  FFMA.FTZ R125, R74, UR21, -R28 ;  /* 0x000000154a7d7c23 */ /* 0x000fe2000801081c */
[----:B------:R-:W-:Y:S02]  /*73f0*/  F2FP.BF16.F32.PACK_AB R129, R46, R129 ;  /* 0x000000812e81723e */ /* 0x000fe400000010ff */
[----:B------:R-:W-:Y:S01]  /*7400*/  MUFU.EX2 R12, R12 ;  /* 0x0000000c000c7308 */ /* 0x000fe20000000800 */
[----:B0-----:R-:W-:Y:S01]  /*7410*/  FADD.FTZ R3, R131, R30 ;  /* 0x0000001e83037221 */ /* 0x001fe20000010000 */
[----:B------:R-:W-:Y:S01]  /*7420*/  HGMMA.64x64x16.F32.BF16 R88, R120, gdesc[UR4].tnspB, R88, gsb0 ;  /* 0x40e0000478587df0 */ /* 0x000fe20008001858 */
[----:B------:R-:W-:-:S05]  /*7430*/  UIADD3 UR6, UR24, -0x1, URZ ;  /* 0xffffffff18067890 */ /* 0x000fca000fffe03f */
[----:B------:R-:W-:Y:S01]  /*7440*/  MUFU.EX2 R125, R125 ;  /* 0x0000007d007d7308 */ /* 0x000fe20000000800 */
[----:B--2---:R-:W-:Y:S01]  /*7450*/  F2FP.BF16.F32.PACK_AB R130, R49, R10 ;  /* 0x0000000a3182723e */ /* 0x004fe200000010ff */
[----:B------:R-:W-:-:S06]  /*7460*/  UMOV UR24, UR6 ;  /* 0x0000000600187c82 */ /* 0x000fcc0008000000 */
[----:B------:R-:W0:Y:S08]  /*7470*/  MUFU.EX2 R53, R53 ;  /* 0x0000003500357308 */ /* 0x000e300000000800 */
[----:B------:R-:W-:Y:S08]  /*7480*/  MUFU.EX2 R14, R14 ;  /* 0x0000000e000e7308 */ /* 0x000ff00000000800 */
[----:B------:R-:W-:Y:S01]  /*7490*/  MUFU.EX2 R78, R78 ;  /* 0x0000004e004e7308 */ /* 0x000fe20000000800 */
[----:B0-----:R-:W-:-:S07]  /*74a0*/  F2FP.BF16.F32.PACK_AB R124, R53, R12 ;  /* 0x0000000c357c723e */ /* 0x001fce00000010ff */
[----:B------:R-:W0:Y:S08]  /*74b0*/  MUFU.EX2 R57, R57 ;  /* 0x0000003900397308 */ /* 0x000e300000000800 */
[----:B------:R-:W1:Y:S08]  /*74c0*/  MUFU.EX2 R79, R79 ;  /* 0x0000004f004f7308 */ /* 0x000e700000000800 */
[----:B------:R-:W-:Y:S01]  /*74d0*/  MUFU.EX2 R20, R20 ;  /* 0x0000001400147308 */ /* 0x000fe20000000800 */
[----:B0-----:R-:W-:-:S07]  /*74e0*/  F2FP.BF16.F32.PACK_AB R126, R57, R14 ;  /* 0x0000000e397e723e */ /* 0x001fce00000010ff */
[----:B------:R-:W-:Y:S01]  /*74f0*/  MUFU.EX2 R82, R82 ;  /* 0x0000005200527308 */ /* 0x000fe20000000800 */
[----:B-1----:R-:W-:-:S07]  /*7500*/  F2FP.BF16.F32.PACK_AB R127, R79, R78 ;  /* 0x0000004e4f7f723e */ /* 0x002fce00000010ff */
        /* <DEDUP_REMOVED lines=8> */
[-C--:B------:R-:W-:Y:S01]  /*7590*/  FMUL.FTZ R95, R95, R7.reuse ;  /* 0x000000075f5f7220 */ /* 0x080fe20000410000 */
[-C--:B------:R-:W-:Y:S01]  /*75a0*/  FMUL.FTZ R98, R98, R7.reuse ;  /* 0x0000000762627220 */ /* 0x080fe20000410000 */
[-C--:B------:R-:W-:Y:S01]  /*75b0*/  FMUL.FTZ R99, R99, R7.reuse ;  /* 0x0000000763637220 */ /* 0x080fe20000410000 */
[----:B--2---:R-:W-:Y:S01]  /*75c0*/  IMAD.U32 R31, RZ, RZ, UR22 ;  /* 0x00000016ff1f7e24 */ /* 0x004fe2000f8e00ff */
        /* <DEDUP_REMOVED lines=9> */
[----:B-1----:R-:W-:-:S02]  /*7660*/  @!P1 VIADD R27, R31, 0x16860 ;  /* 0x000168601f1b9836 */ /* 0x002fc40000000000 */
[-C--:B------:R-:W-:Y:S01]  /*7670*/  FMUL.FTZ R111, R111, R7.reuse ;  /* 0x000000076f6f7220 */ /* 0x080fe20000410000 */
[-C--:B------:R-:W-:Y:S01]  /*7680*/  FMUL.FTZ R114, R114, R7.reuse ;  /* 0x0000000772727220 */ /* 0x080fe20000410000 */
[-C--:B------:R-:W-:Y:S01]  /*7690*/  FMUL.FTZ R115, R115, R7.reuse ;  /* 0x0000000773737220 */ /* 0x080fe20000410000 */
[-C--:B------:R-:W-:Y:S01]  /*76a0*/  FMUL.FTZ R118, R118, R7.reuse ;  /* 0x0000000776767220 */ /* 0x080fe20000410000 */
[----:B------:R-:W-:Y:S01]  /*76b0*/  @!P1 PRMT R31, RZ, 0x654, R27 ;  /* 0x00000654ff1f9816 */ /* 0x000fe2000000001b */
[----:B------:R-:W-:Y:S01]  /*76c0*/  FADD.FTZ R27, R13, R48 ;  /* 0x000000300d1b7221 */ /* 0x000fe20000010000 */
[----:B------:R-:W1:Y:S01]  /*76d0*/  MUFU.EX2 R5, R85 ;  /* 0x0000005500057308 */ /* 0x000e620000000800 */
[----:B------:R-:W-:Y:S01]  /*76e0*/  FMUL.FTZ R119, R119, R7 ;  /* 0x0000000777777220 */ /* 0x000fe20000410000 */
[----:B------:R2:W-:Y:S01]  /*76f0*/  @!P1 SYNCS.ARRIVE.TRANS64.RED.A1T0 RZ, [R31+URZ], RZ ;  /* 0x000000ff1fff99a7 */ /* 0x0005e2000810043f */
[----:B------:R-:W-:Y:S01]  /*7700*/  FADD.FTZ R48, R144, R27 ;  /* 0x0000001b90307221 */ /* 0x000fe20000010000 */
[----:B------:R-:W-:Y:S01]  /*7710*/  F2FP.BF16.F32.PACK_AB R144, R11, R144 ;  /* 0x000000900b90723e */ /* 0x000fe200000010ff */
[----:B------:R-:W-:Y:S01]  /*7720*/  FMUL.FTZ R88, R88, R4 ;  /* 0x0000000458587220 */ /* 0x000fe20000410000 */
[----:B0-----:R-:W-:Y:S01]  /*7730*/  F2FP.BF16.F32.PACK_AB R120, R61, R20 ;  /* 0x000000143d78723e */ /* 0x001fe200000010ff */
[----:B------:R-:W-:Y:S01]  /*7740*/  FADD.FTZ R27, R11, R48 ;  /* 0x000000300b1b7221 */ /* 0x000fe20000010000 */
[--C-:B------:R-:W-:Y:S01]  /*7750*/  FFMA.FTZ R48, R71, UR21, -R28.reuse ;  /* 0x0000001547307c23 */ /* 0x100fe2000801081c */
[----:B------:R-:W-:Y:S01]  /*7760*/  FFMA.FTZ R28, R87, UR21, -R28 ;  /* 0x00000015571c7c23 */ /* 0x000fe2000801081c */
[----:B---3--:R-:W-:Y:S01]  /*7770*/  F2FP.BF16.F32.PACK_AB R121, R83, R82 ;  /* 0x000000525379723e */ /* 0x008fe200000010ff */
[----:B------:R-:W-:Y:S01]  /*7780*/  FADD.FTZ R52, R146, R27 ;  /* 0x0000001b92347221 */ /* 0x000fe20000010000 */
[----:B------:R-:W-:Y:S01]  /*7790*/  F2FP.BF16.F32.PACK_AB R146, R15, R146 ;  /* 0x000000920f92723e */ /* 0x000fe200000010ff */
[----:B------:R-:W-:Y:S01]  /*77a0*/  MUFU.EX2 R123, R28 ;  /* 0x0000001c007b7308 */ /* 0x000fe20000000800 */
[-C--:B------:R-:W-:Y:S01]  /*77b0*/  FMUL.FTZ R89, R89, R4.reuse ;  /* 0x0000000459597220 */ /* 0x080fe20000410000 */
[----:B------:R-:W-:Y:S01]  /*77c0*/  FADD.FTZ R27, R15, R52 ;  /* 0x000000340f1b7221 */ /* 0x000fe20000010000 */
[----:B------:R-:W-:Y:S01]  /*77d0*/  FMUL.FTZ R92, R92, R4 ;  /* 0x000000045c5c7220 */ /* 0x000fe20000410000 */
[----:B-1----:R-:W-:Y:S01]  /*77e0*/  F2FP.BF16.F32.PACK_AB R122, R5, R24 ;  /* 0x00000018057a723e */ /* 0x002fe200000010ff */
[----:B------:R-:W-:Y:S01]  /*77f0*/  FMUL.FTZ R93, R93, R4 ;  /* 0x000000045d5d7220 */ /* 0x000fe20000410000 */
[----:B------:R-:W-:Y:S01]  /*7800*/  FADD.FTZ R52, R140, R27 ;  /* 0x0000001b8c347221 */ /* 0x000fe20000010000 */
[C---:B------:R-:W-:Y:S01]  /*7810*/  F2FP.BF16.F32.PACK_AB R140, R21.reuse, R140 ;  /* 0x0000008c158c723e */ /* 0x040fe200000010ff */
[----:B------:R-:W0:Y:S01]  /*7820*/  MUFU.EX2 R48, R48 ;  /* 0x0000003000307308 */ /* 0x000e220000000800 */
[-C--:B------:R-:W-:Y:S01]  /*7830*/  FMUL.FTZ R96, R96, R4.reuse ;  /* 0x0000000460607220 */ /* 0x080fe20000410000 */
        /* <DEDUP_REMOVED lines=15> */
[C---:B0-----:R-:W-:Y:S01]  /*7930*/  FADD.FTZ R30, R48.reuse, R3 ;  /* 0x00000003301e7221 */ /* 0x041fe20000010000 */
[----:B------:R-:W-:Y:S01]  /*7940*/  FADD.FTZ R9, R25, R52 ;  /* 0x0000003419097221 */ /* 0x000fe20000010000 */
[----:B------:R-:W-:Y:S01]  /*7950*/  F2FP.BF16.F32.PACK_AB R131, R48, R131 ;  /* 0x000000833083723e */ /* 0x000fe200000010ff */
[----:B------:R-:W-:Y:S01]  /*7960*/  FMUL.FTZ R116, R116, R4 ;  /* 0x0000000474747220 */ /* 0x000fe20000410000 */
[----:B------:R-:W-:Y:S01]  /*7970*/  FADD.FTZ R3, R125, R30 ;  /* 0x0000001e7d037221 */ /* 0x000fe20000010000 */
[----:B------:R-:W-:Y:S01]  /*7980*/  FADD.FTZ R26, R138, R9 ;  /* 0x000000098a1a7221 */ /* 0x000fe20000010000 */
[----:B------:R-:W-:Y:S01]  /*7990*/  F2FP.BF16.F32.PACK_AB R138, R33, R138 ;  /* 0x0000008a218a723e */ /* 0x000fe200000010ff */
[----:B------:R-:W-:Y:S01]  /*79a0*/  FMUL.FTZ R117, R117, R4 ;  /* 0x0000000475757220 */ /* 0x000fe20000410000 */
[----:B------:R-:W-:-:S02]  /*79b0*/  IMAD.MOV.U32 R7, RZ, RZ, R0 ;  /* 0x000000ffff077224 */ /* 0x000fc400078e0000 */
[----:B------:R-:W-:Y:S02]  /*79c0*/  FADD.FTZ R9, R33, R26 ;  /* 0x0000001a21097221 */ /* 0x000fe40000010000 */
[----:B------:R-:W0:Y:S02]  /*79d0*/  MUFU.EX2 R26, R75 ;  /* 0x0000004b001a7308 */ /* 0x000e240000000800 */
[----:B------:R-:W-:Y:S01]  /*79e0*/  FADD.FTZ R32, R132, R9 ;  /* 0x0000000984207221 */ /* 0x000fe20000010000 */
[----:B------:R-:W-:-:S03]  /*79f0*/  F2FP.BF16.F32.PACK_AB R132, R45, R132 ;  /* 0x000000842d84723e */ /* 0x000fc600000010ff */
[----:B------:R-:W-:-:S04]  /*7a00*/  FADD.FTZ R9, R45, R32 ;  /* 0x000000202d097221 */ /* 0x000fc80000010000 */
[----:B------:R-:W-:Y:S01]  /*7a10*/  FADD.FTZ R32, R134, R9 ;  /* 0x0000000986207221 */ /* 0x000fe20000010000 */
[----:B------:R-:W-:-:S03]  /*7a20*/  F2FP.BF16.F32.PACK_AB R134, R37, R134 ;  /* 0x000000862586723e */ /* 0x000fc600000010ff */
[----:B------:R-:W-:Y:S01]  /*7a30*/  FADD.FTZ R9, R37, R32 ;  /* 0x0000002025097221 */ /* 0x000fe20000010000 */
[----:B0-----:R-:W-:-:S03]  /*7a40*/  FADD.FTZ R3, R26, R3 ;  /* 0x000000031a037221 */ /* 0x001fc60000010000 */
        /* <DEDUP_REMOVED lines=20> */
[----:B------:R-:W-:Y:S01]  /*7b90*/  IMAD.MOV.U32 R5, RZ, RZ, R6 ;  /* 0x000000ffff057224 */ /* 0x000fe200078e0006 */
[----:B--2---:R-:W-:Y:S06]  /*7ba0*/  @P2 BRA `(.L_x_1725) ;  /* 0xffffffe000e42947 */ /* 0x004fec000383ffff */
.L_x_1716:
[----:B------:R-:W-:Y:S06]  /*7bb0*/  BAR.ARV 0x8, 0x1a0 ;  /* 0x0206800000007b1d */ /* 0x000fec0000002000 */
[----:B------:R-:W-:Y:S05]  /*7bc0*/  @!P0 BRA `(.L_x_1726) ;  /* 0x0000000000048947 */ /* 0x000fea0003800000 */
[----:B------:R-:W-:Y:S01]  /*7bd0*/  BPT.TRAP 0x1 ;  /* 0x000000040000795c */ /* 0x000fe20000300000 */
.L_x_1726:
[----:B------:R-:W-:Y:S01]  /*7be0*/  ULEA UR5, UR37, UR41, 0x3 ;  /* 0x0000002925057291 */ /* 0x000fe2000f8e183f */
[----:B------:R-:W-:-:S05]  /*7bf0*/  IMAD.U32 R4, RZ, RZ, UR40 ;  /* 0x00000028ff047e24 */ /* 0x000fca000f8e00ff */
[----:B------:R-:W-:-:S04]  /*7c00*/  SHF.L.U32 R4, R4, 0x1f, RZ ;  /* 0x0000001f04047819 */ /* 0x000fc800000006ff */
[----:B------:R0:W1:Y:S01]  /*7c10*/  SYNCS.PHASECHK.TRANS64.TRYWAIT P2, [UR5+0x16850], R4 ;  /* 0x01685004ff0075a7 */ /* 0x0000620008040145 */
[----:B------:R-:W-:Y:S05]  /*7c20*/  @!P0 BRA `(.L_x_1727) ;  /* 0x0000000000048947 */ /* 0x000fea0003800000 */
[----:B------:R-:W-:Y:S01]  /*7c30*/  BPT.TRAP 0x1 ;  /* 0x000000040000795c */ /* 0x000fe20000300000 */
.L_x_1727:
[----:B-1----:R-:W-:Y:S05]  /*7c40*/  @P2 BRA `(.L_x_1728) ;  /* 0x0000000000082947 */ /* 0x002fea0003800000 */
[----:B------:R-:W1:Y:S02]  /*7c50*/  SYNCS.PHASECHK.TRANS64.TRYWAIT P0, [UR5+0x16850], R4 ;  /* 0x01685004ff0075a7 */ /* 0x000e640008000145 */
[----:B-1----:R-:W-:Y:S05]  /*7c60*/  @!P0 BRA `(.L_x_1729) ;  /* 0x0000006400788947 */ /* 0x002fea0003800000 */
.L_x_1728:
[----:B------:R-:W-:Y:S01]  /*7c70*/  UIADD3 UR41, UR41, 0x400, URZ ;  /* 0x0000040029297890 */ /* 0x000fe2000fffe03f */
[----:B------:R-:W-:Y:S01]  /*7c80*/  WARPGROUP.ARRIVE ;  /* 0x00000000000079c5 */ /* 0x000fe20000000000 */
[----:B------:R-:W-:Y:S01]  /*7c90*/  UMOV UR7, 0x40000040 ;  /* 0x4000004000077882 */ /* 0x000fe20000000000 */
[----:B-1----:R-:W1:Y:S01]  /*7ca0*/  SHFL.BFLY PT, R5, R2, 0x2, 0x1f ;  /* 0x0c401f0002057f89 */ /* 0x002e6200000e0000 */
[----:B------:R-:W-:Y:S01]  /*7cb0*/  USHF.R.U32.HI UR41, URZ, 0x4, UR41 ;  /* 0x000000043f297899 */ /* 0x000fe20008011629 */
[----:B------:R-:W-:Y:S01]  /*7cc0*/  IMAD.MOV.U32 R21, RZ, RZ, RZ ;  /* 0x000000ffff157224 */ /* 0x000fe200078e00ff */
[----:B------:R-:W-:Y:S01]  /*7cd0*/  UIADD3 UR47, UR47, 0x1, URZ ;  /* 0x000000012f2f7890 */ /* 0x000fe2000fffe03f */
[----:B0-----:R-:W0:Y:S01]  /*7ce0*/  SHFL.BFLY PT, R4, R3, 0x2, 0x1f ;  /* 0x0c401f0003047f89 */ /* 0x001e2200000e0000 */
[----:B------:R-:W-:Y:S01]  /*7cf0*/  ULOP3.LUT UR4, UR41, 0x3fff, URZ, 0xc0, !UPT ;  /* 0x00003fff29047892 */ /* 0x000fe2000f8ec03f */
[----:B------:R-:W-:-:S03]  /*7d00*/  IMAD.U32 R12, RZ, RZ, UR21 ;  /* 0x00000015ff0c7e24 */ /* 0x000fc6000f8e00ff */
[----:B------:R-:W-:Y:S02]  /*7d10*/  ULEA UR4, UR37, UR4, 0xa ;  /* 0x0000000425047291 */ /* 0x000fe4000f8e503f */
        /* <DEDUP_REMOVED lines=9> */
[----:B0-----:R-:W-:-:S02]  /*7db0*/  FADD.FTZ R4, R4, R3 ;  /* 0x0000000304047221 */ /* 0x001fc40000010000 */
[----:B------:R-:W0:Y:S01]  /*7dc0*/  SHFL.BFLY PT, R8, R7, 0x1, 0x1f ;  /* 0x0c201f0007087f89 */ /* 0x000e2200000e0000 */
[----:B------:R-:W-:-:S03]  /*7dd0*/  IMAD.MOV.U32 R3, RZ, RZ, -0x800000 ;  /* 0xff800000ff037424 */ /* 0x000fc600078e00ff */
[----:B------:R-:W1:Y:S01]  /*7de0*/  SHFL.BFLY PT, R5, R4, 0x1, 0x1f ;  /* 0x0c201f0004057f89 */ /* 0x000e6200000e0000 */
[----:B0-----:R-:W-:Y:S01]  /*7df0*/  FADD.FTZ R11, R7, R8 ;  /* 0x00000008070b7221 */ /* 0x001fe20000010000 */
[----:B------:R-:W-:Y:S02]  /*7e00*/  IMAD.U32 R7, RZ, RZ, UR5 ;  /* 0x00000005ff077e24 */ /* 0x000fe4000f8e00ff */
[----:B-1----:R-:W-:Y:S02]  /*7e10*/  FADD.FTZ R10, R4, R5 ;  /* 0x00000005040a7221 */ /* 0x002fe40000010000 */
[----:B------:R-:W-:Y:S01]  /*7e20*/  FSETP.NE.FTZ.AND P2, PT, R11, RZ, PT ;  /* 0x000000ff0b00720b */ /* 0x000fe20003f55000 */
[----:B------:R-:W-:Y:S02]  /*7e30*/  IMAD.MOV.U32 R4, RZ, RZ, RZ ;  /* 0x000000ffff047224 */ /* 0x000fe400078e00ff */
[----:B------:R-:W-:Y:S01]  /*7e40*/  @!P1 VIADD R7, R7, 0x16860 ;  /* 0x0001686007079836 */ /* 0x000fe20000000000 */
[----:B------:R-:W-:Y:S01]  /*7e50*/  FSETP.NE.FTZ.AND P0, PT, R10, RZ, PT ;  /* 0x000000ff0a00720b */ /* 0x000fe20003f15000 */
[----:B------:R-:W-:-:S03]  /*7e60*/  IMAD.U32 R5, RZ, RZ, UR21 ;  /* 0x00000015ff057e24 */ /* 0x000fc6000f8e00ff */
[----:B------:R-:W-:-:S05]  /*7e70*/  @!P1 PRMT R7, RZ, 0x654, R7 ;  /* 0x00000654ff079816 */ /* 0x000fca0000000007 */
[----:B------:R-:W0:Y:S04]  /*7e80*/  @P2 MUFU.LG2 R9, R11 ;  /* 0x0000000b00092308 */ /* 0x000e280000000c00 */
[----:B------:R-:W-:-:S04]  /*7e90*/  @P0 FMUL.FTZ R5, R5, 0.69314718246459960938 ;  /* 0x3f31721805050820 */ /* 0x000fc80000410000 */
[----:B------:R-:W1:Y:S08]  /*7ea0*/  @P0 MUFU.LG2 R8, R10 ;  /* 0x0000000a00080308 */ /* 0x000e700000000c00 */
[----:B------:R2:W3:Y:S01]  /*7eb0*/  @P0 MUFU.RCP R21, R10 ;  /* 0x0000000a00150308 */ /* 0x0004e20000001000 */
[----:B0-----:R-:W-:-:S07]  /*7ec0*/  @P2 FMUL.FTZ R9, R9, 0.69314718246459960938 ;  /* 0x3f31721809092820 */ /* 0x001fce0000410000 */
[----:B------:R-:W0:Y:S01]  /*7ed0*/  @P2 MUFU.RCP R4, R11 ;  /* 0x0000000b00042308 */ /* 0x000e220000001000 */
[----:B--2---:R-:W-:Y:S01]  /*7ee0*/  @P2 FMUL.FTZ R10, R12, 0.69314718246459960938 ;  /* 0x3f3172180c0a2820 */ /* 0x004fe20000410000 */
[----:B------:R-:W-:Y:S02]  /*7ef0*/  WARPGROUP.DEPBAR.LE gsb0, 0x0 ;  /* 0x00008000000079c5 */ /* 0x000fe40000010000 */
[----:B------:R-:W-:Y:S01]  /*7f00*/  WARPGROUP.ARRIVE ;  /* 0x00000000000079c5 */ /* 0x000fe20000000000 */
[----:B-1----:R-:W-:Y:S01]  /*7f10*/  @P0 FMUL.FTZ R8, R8, 0.69314718246459960938 ;  /* 0x3f31721808080820 */ /* 0x002fe20000410000 */
[----:B------:R-:W-:-:S03]  /*7f20*/  @P2 FFMA.FTZ R2, R10, R6, R9 ;  /* 0x000000060a022223 */ /* 0x000fc60000010009 */
[----:B------:R-:W-:Y:S01]  /*7f30*/  @P0 FFMA.FTZ R3, R5, R0, R8 ;  /* 0x0000000005030223 */ /* 0x000fe20000010008 */
[----:B------:R-:W-:Y:S01]  /*7f40*/  HGMMA.64x64x16.F32.BF16 R88, R144, gdesc[UR4].tnspB, R88, gsb0 ;  /* 0x40e0000490587df0 */ /* 0x000fe20008001858 */
[----:B------:R-:W-:Y:S01]  /*7f50*/  UIADD3 UR6, UR4, 0x100, URZ ;  /* 0x0000010004067890 */ /* 0x000fe2000fffe03f */
[----:B------:R-:W-:Y:S01]  /*7f60*/  PLOP3.LUT P0, PT, PT, PT, PT, 0x8, 0x0 ;  /* 0x000000000000781c */ /* 0x000fe20003f0e170 */
        /* <DEDUP_REMOVED lines=50> */
[-C--:B0-----:R-:W-:Y:S01]  /*8290*/  FMUL.FTZ R51, R90, R4.reuse ;  /* 0x000000045a337220 */ /* 0x081fe20000410000 */
[-C--:B------:R-:W-:Y:S01]  /*82a0*/  FMUL.FTZ R50, R91, R4.reuse ;  /* 0x000000045b327220 */ /* 0x080fe20000410000 */
[-C--:B------:R-:W-:Y:S01]  /*82b0*/  FMUL.FTZ R14, R94, R4.reuse ;  /* 0x000000045e0e7220 */ /* 0x080fe20000410000 */
[-C--:B------:R-:W-:Y:S01]  /*82c0*/  FMUL.FTZ R46, R98, R4.reuse ;  /* 0x00000004622e7220 */ /* 0x080fe20000410000 */
[-C--:B------:R-:W-:Y:S01]  /*82d0*/  FMUL.FTZ R45, R99, R4.reuse ;  /* 0x00000004632d7220 */ /* 0x080fe20000410000 */
[-C--:B------:R-:W-:Y:S01]  /*82e0*/  FMUL.FTZ R42, R102, R4.reuse ;  /* 0x00000004662a7220 */ /* 0x080fe20000410000 */
        /* <DEDUP_REMOVED lines=10> */
.L_x_1699:
        /* <DEDUP_REMOVED lines=10> */
[----:B------:R-:W0:Y:S01]  /*8430*/  S2R R5, SR_SWINHI ;  /* 0x0000000000057919 */ /* 0x000e220000002f00 */
[----:B------:R-:W-:Y:S01]  /*8440*/  F2FP.BF16.F32.PACK_AB R7, R7, R14 ;  /* 0x0000000e0707723e */ /* 0x000fe200000010ff */
[----:B------:R-:W-:Y:S01]  /*8450*/  ULDC.64 UR8, c[0x0][0xbe0] ;  /* 0x0002f80000087ab9 */ /* 0x000fe20000000a00 */
[----:B------:R-:W-:Y:S01]  /*8460*/  F2FP.BF16.F32.PACK_AB R6, R6, R49 ;  /* 0x000000310606723e */ /* 0x000fe200000010ff */
[----:B------:R-:W-:Y:S01]  /*8470*/  UISETP.NE.U32.AND UP0, UPT, UR8, URZ, UPT ;  /* 0x0000003f0800728c */ /* 0x000fe2000bf05070 */
[----:B------:R-:W-:Y:S01]  /*8480*/  F2FP.BF16.F32.PACK_AB R40, R39, R40 ;  /* 0x000000282728723e */ /* 0x000fe200000010ff */
[----:B------:R-:W-:Y:S01]  /*8490*/  ULDC.64 UR6, c[0x0][0xbd8] ;  /* 0x0002f60000067ab9 */ /* 0x000fe20000000a00 */
[----:B------:R-:W-:Y:S01]  /*84a0*/  F2FP.BF16.F32.PACK_AB R32, R27, R32 ;  /* 0x000000201b20723e */ /* 0x000fe200000010ff */
[----:B------:R-:W-:Y:S02]  /*84b0*/  UISETP.NE.AND.EX UP0, UPT, UR9, URZ, UPT, UP0 ;  /* 0x0000003f0900728c */ /* 0x000fe4000bf05300 */
[----:B------:R-:W-:-:S02]  /*84c0*/  UISETP.NE.U32.AND UP1, UPT, UR6, URZ, UPT ;  /* 0x0000003f0600728c */ /* 0x000fc4000bf25070 */
[----:B------:R-:W-:Y:S02]  /*84d0*/  USHF.L.U32 UR10, UR46, 0x2, URZ ;  /* 0x000000022e0a7899 */ /* 0x000fe4000800063f */
[----:B------:R-:W-:Y:S02]  /*84e0*/  UISETP.NE.AND.EX UP1, UPT, UR7, URZ, UPT, UP1 ;  /* 0x0000003f0700728c */ /* 0x000fe4000bf25310 */
[----:B------:R-:W-:Y:S02]  /*84f0*/  USHF.L.U64.HI UR11, UR46, 0x2, UR45 ;  /* 0x000000022e0b7899 */ /* 0x000fe4000801022d */
[----:B------:R-:W-:Y:S02]  /*8500*/  UIADD3 UR4, UP2, UR10, UR6, URZ ;  /* 0x000000060a047290 */ /* 0x000fe4000ff5e03f */
[----:B------:R-:W-:Y:S02]  /*8510*/  @UP0 UIADD3 UR6, UP3, UR10, UR8, URZ ;  /* 0x000000080a060290 */ /* 0x000fe4000ff7e03f */
[----:B------:R-:W-:-:S02]  /*8520*/  UIADD3.X UR8, UR11, UR7, URZ, UP2, !UPT ;  /* 0x000000070b087290 */ /* 0x000fc400097fe43f */
[----:B------:R-:W-:Y:S01]  /*8530*/  @UP0 UIADD3.X UR7, UR11, UR9, URZ, UP3, !UPT ;  /* 0x000000090b070290 */ /* 0x000fe20009ffe43f */
[----:B------:R-:W-:Y:S02]  /*8540*/  MOV R12, R0 ;  /* 0x00000000000c7202 */ /* 0x000fe40000000f00 */
[----:B0-----:R-:W-:-:S03]  /*8550*/  MOV R13, R5 ;  /* 0x00000005000d7202 */ /* 0x001fc60000000f00 */
[----:B------:R-:W-:Y:S01]  /*8560*/  IMAD.WIDE R4, R154, 0x2, R12 ;  /* 0x000000029a047825 */ /* 0x000fe200078e020c */
[----:B------:R-:W-:Y:S02]  /*8570*/  BAR.SYNC.DEFER_BLOCKING 0x1, 0x180 ;  /* 0x0046000000007b1d */ /* 0x000fe40000010000 */
[C---:B------:R-:W-:Y:S02]  /*8580*/  IADD3 R11, P1, R4.reuse, 0x40, RZ ;  /* 0x00000040040b7810 */ /* 0x040fe40007f3e0ff */
[C---:B------:R-:W-:Y:S02]  /*8590*/  IADD3 R15, P0, R4.reuse, 0x60, RZ ;  /* 0x00000060040f7810 */ /* 0x040fe40007f1e0ff */
[C---:B------:R-:W-:Y:S02]  /*85a0*/  IADD3 R29, P2, R4.reuse, 0x20, RZ ;  /* 0x00000020041d7810 */ /* 0x040fe40007f5e0ff */
[----:B------:R-:W-:Y:S02]  /*85b0*/  LOP3.LUT R9, R4, 0x380, RZ, 0xc0, !PT ;  /* 0x0000038004097812 */ /* 0x000fe400078ec0ff */
[----:B------:R-:W-:-:S02]  /*85c0*/  LOP3.LUT R10, R11, 0x380, RZ, 0xc0, !PT ;  /* 0x000003800b0a7812 */ /* 0x000fc400078ec0ff */
[----:B------:R-:W-:Y:S02]  /*85d0*/  LOP3.LUT R8, R15, 0x380, RZ, 0xc0, !PT ;  /* 0x000003800f087812 */ /* 0x000fe400078ec0ff */
[----:B------:R-:W-:Y:S02]  /*85e0*/  LOP3.LUT R28, R29, 0x380, RZ, 0xc0, !PT ;  /* 0x000003801d1c7812 */ /* 0x000fe400078ec0ff */
[----:B------:R-:W-:Y:S02]  /*85f0*/  SHF.R.U64 R9, R9, 0x3, RZ ;  /* 0x0000000309097819 */ /* 0x000fe400000012ff */
[----:B------:R-:W-:Y:S02]  /*8600*/  SHF.R.U64 R10, R10, 0x3, RZ ;  /* 0x000000030a0a7819 */ /* 0x000fe400000012ff */
[----:B------:R-:W-:Y:S02]  /*8610*/  SHF.R.U64 R8, R8, 0x3, RZ ;  /* 0x0000000308087819 */ /* 0x000fe400000012ff */
[----:B------:R-:W-:-:S02]  /*8620*/  SHF.R.U64 R28, R28, 0x3, RZ ;  /* 0x000000031c1c7819 */ /* 0x000fc400000012ff */
[----:B------:R-:W-:Y:S01]  /*8630*/  LOP3.LUT R4, R9, R4, RZ, 0x3c, !PT ;  /* 0x0000000409047212 */ /* 0x000fe200078e3cff */
[--C-:B------:R-:W-:Y:S01]  /*8640*/  IMAD.X R9, RZ, RZ, R5.reuse, P0 ;  /* 0x000000ffff097224 */ /* 0x100fe200000e0605 */
[----:B------:R-:W-:Y:S01]  /*8650*/  LOP3.LUT R10, R10, R11, RZ, 0x3c, !PT ;  /* 0x0000000b0a0a7212 */ /* 0x000fe200078e3cff */
[--C-:B------:R-:W-:Y:S01]  /*8660*/  IMAD.X R11, RZ, RZ, R5.reuse, P1 ;  /* 0x000000ffff0b7224 */ /* 0x100fe200008e0605 */
[----:B------:R-:W-:Y:S01]  /*8670*/  LOP3.LUT R8, R8, R15, RZ, 0x3c, !PT ;  /* 0x0000000f08087212 */ /* 0x000fe200078e3cff */
[----:B------:R-:W-:Y:S01]  /*8680*/  IMAD.X R15, RZ, RZ, R5, P2 ;  /* 0x000000ffff0f7224 */ /* 0x000fe200010e0605 */
[----:B------:R-:W-:Y:S02]  /*8690*/  LOP3.LUT R14, R28, R29, RZ, 0x3c, !PT ;  /* 0x0000001d1c0e7212 */ /* 0x000fe400078e3cff */
[----:B------:R-:W-:Y:S02]  /*86a0*/  MOV R30, R4 ;  /* 0x00000004001e7202 */ /* 0x000fe40000000f00 */
[----:B------:R-:W-:-:S02]  /*86b0*/  F2FP.BF16.F32.PACK_AB R4, R52, R53 ;  /* 0x000000353404723e */ /* 0x000fc400000010ff */
[----:B------:R-:W-:Y:S02]  /*86c0*/  F2FP.BF16.F32.PACK_AB R5, R50, R51 ;  /* 0x000000333205723e */ /* 0x000fe400000010ff */
[----:B------:R-:W-:Y:S02]  /*86d0*/  MOV R28, R8 ;  /* 0x00000008001c7202 */ /* 0x000fe40000000f00 */
[----:B------:R-:W-:Y:S01]  /*86e0*/  MOV R29, R10 ;  /* 0x0000000a001d7202 */ /* 0x000fe20000000f00 */
[----:B------:R0:W-:Y:S01]  /*86f0*/  STSM.16.M88.4 [R30], R4 ;  /* 0x000000041e007844 */ /* 0x0001e20000000200 */
        /* <DEDUP_REMOVED lines=8> */
[----:B------:R-:W-:Y:S01]  /*8780*/  F2FP.BF16.F32.PACK_AB R43, R33, R34 ;  /* 0x00000022212b723e */ /* 0x000fe200000010ff */
[----:B0-----:R-:W-:Y:S01]  /*8790*/  IMAD.U32 R6, RZ, RZ, UR6 ;  /* 0x00000006ff067e24 */ /* 0x001fe2000f8e00ff */
[----:B------:R-:W-:Y:S01]  /*87a0*/  F2FP.BF16.F32.PACK_AB R33, R25, R26 ;  /* 0x0000001a1921723e */ /* 0x000fe200000010ff */
[----:B------:R-:W-:Y:S01]  /*87b0*/  IMAD.U32 R4, RZ, RZ, UR4 ;  /* 0x00000004ff047e24 */ /* 0x000fe2000f8e00ff */
[----:B------:R-:W-:Y:S01]  /*87c0*/  F2FP.BF16.F32.PACK_AB R34, R21, R24 ;  /* 0x000000181522723e */ /* 0x000fe200000010ff */
[----:B------:R1:W-:Y:S01]  /*87d0*/  STSM.16.M88.4 [R29], R40 ;  /* 0x000000281d007844 */ /* 0x0003e20000000200 */
[----:B------:R-:W-:Y:S01]  /*87e0*/  F2FP.BF16.F32.PACK_AB R35, R119, R20 ;  /* 0x000000147723723e */ /* 0x000fe200000010ff */
[----:B------:R-:W-:Y:S01]  /*87f0*/  IMAD.U32 R5, RZ, RZ, UR8 ;  /* 0x00000008ff057e24 */ /* 0x000fe2000f8e00ff */
[----:B------:R-:W-:Y:S01]  /*8800*/  PLOP3.LUT P0, PT, PT, PT, UP1, 0x80, 0x0 ;  /* 0x000000000000781c */ /* 0x000fe20003f0f018 */
[----:B------:R-:W-:Y:S01]  /*8810*/  IMAD.U32 R7, RZ, RZ, UR7 ;  /* 0x00000007ff077e24 */ /* 0x000fe2000f8e00ff */
[----:B------:R-:W-:Y:S01]  /*8820*/  PLOP3.LUT P1, PT, PT, PT, UP0, 0x80, 0x0 ;  /* 0x000000000000781c */ /* 0x000fe20003f2f008 */
[----:B------:R1:W-:Y:S01]  /*8830*/  STSM.16.M88.4 [R28], R32 ;  /* 0x000000201c007844 */ /* 0x0003e20000000200 */
[----:B------:R-:W-:Y:S09]  /*8840*/  BAR.SYNC.DEFER_BLOCKING 0x1, 0x180 ;  /* 0x0046000000007b1d */ /* 0x000ff20000010000 */
[----:B------:R-:W2:Y:S04]  /*8850*/  @P0 LDG.E R14, desc[UR38][R4.64] ;  /* 0x00000026040e0981 */ /* 0x000ea8000c1e1900 */
[----:B------:R-:W3:Y:S01]  /*8860*/  @P1 LDG.E R6, desc[UR38][R6.64] ;  /* 0x0000002606061981 */ /* 0x000ee2000c1e1900 */
[----:B------:R-:W-:Y:S01]  /*8870*/  UMOV UR4, URZ ;  /* 0x0000003f00047c82 */ /* 0x000fe20008000000 */
[----:B------:R-:W-:Y:S01]  /*8880*/  ULDC UR10, c[0x0][0xa88] ;  /* 0x0002a200000a7ab9 */ /* 0x000fe20000000800 */
[----:B--2---:R-:W-:-:S02]  /*8890*/  @P0 R2UR UR4, R14 ;  /* 0x000000000e0402ca */ /* 0x004fc400000e0000 */
[----:B---3--:R-:W-:Y:S01]  /*88a0*/  @P1 R2UR UR10, R6 ;  /* 0x00000000060a12ca */ /* 0x008fe200000e0000 */
[----:B-1----:R-:W-:-:S14]  /*88b0*/  @P1 BRA `(.L_x_1732) ;  /* 0x0000000000181947 */ /* 0x002fdc0003800000 */
[----:B------:R-:W-:Y:S05]  /*88c0*/  @!P0 BRA `(.L_x_1732) ;  /* 0x0000000000148947 */ /* 0x000fea0003800000 */
[----:B------:R-:W2:Y:S04]  /*88d0*/  LDG.E R7, desc[UR38][R4.64] ;  /* 0x0000002604077981 */ /* 0x000ea8000c1e1900 */
[----:B------:R-:W3:Y:S01]  /*88e0*/  LDG.E R6, desc[UR38][R4.64+0x4] ;  /* 0x0000042604067981 */ /* 0x000ee2000c1e1900 */
[----:B--2---:R-:W-:Y:S02]  /*88f0*/  R2UR UR6, R7 ;  /* 0x00000000070672ca */ /* 0x004fe400000e0000 */
[----:B---3--:R-:W-:-:S13]  /*8900*/  R2UR UR10, R6 ;  /* 0x00000000060a72ca */ /* 0x008fda00000e0000 */
[----:B------:R-:W-:-:S12]  /*8910*/  UIADD3 UR10, -UR6, UR10, URZ ;  /* 0x0000000a060a7290 */ /* 0x000fd8000fffe13f */
.L_x_1732:
[----:B------:R-:W-:Y:S01]  /*8920*/  USHF.R.S32.HI UR14, URZ, 0x1f, UR44 ;  /* 0x0000001f3f0e7899 */ /* 0x000fe2000801142c */
[----:B------:R-:W-:Y:S01]  /*8930*/  IMAD.U32 R4, RZ, RZ, UR43 ;  /* 0x0000002bff047e24 */ /* 0x000fe2000f8e00ff */
[----:B------:R-:W-:Y:S01]  /*8940*/  ULDC.64 UR12, c[0x0][0xb70] ;  /* 0x0002dc00000c7ab9 */ /* 0x000fe20000000a00 */
[----:B------:R-:W-:Y:S01]  /*8950*/  USHF.R.S32.HI UR9, URZ, 0x1f, UR4 ;  /* 0x0000001f3f097899 */ /* 0x000fe20008011404 */
[----:B------:R-:W-:Y:S01]  /*8960*/  IMAD R5, R16, 0x40, R22 ;  /* 0x0000004010057824 */ /* 0x000fe200078e0216 */
[----:B------:R-:W-:Y:S01]  /*8970*/  UIMAD UR11, UR14, UR12, URZ ;  /* 0x0000000c0e0b72a4 */ /* 0x000fe2000f8e023f */
[----:B------:R-:W-:Y:S01]  /*8980*/  IMAD R7, R4, 0xc0, R19 ;  /* 0x000000c004077824 */ /* 0x000fe200078e0213 */
[----:B------:R-:W-:Y:S01]  /*8990*/  UMOV UR8, UR4 ;  /* 0x0000000400087c82 */ /* 0x000fe20008000000 */
[----:B------:R-:W-:Y:S01]  /*89a0*/  USEL UR45, UR45, URZ, !UP1 ;  /* 0x0000003f2d2d7287 */ /* 0x000fe2000c800000 */
[----:B------:R-:W-:Y:S01]  /*89b0*/  IMAD.WIDE R12, R5, 0x2, R12 ;  /* 0x00000002050c7825 */ /* 0x000fe200078e020c */
[----:B------:R-:W-:Y:S01]  /*89c0*/  UIMAD.WIDE.U32 UR6, UR44, UR12, UR8 ;  /* 0x0000000c2c0672a5 */ /* 0x000fe2000f8e0008 */
[----:B------:R-:W-:Y:S01]  /*89d0*/  SHF.R.S32.HI R4, RZ, 0x1f, R7 ;  /* 0x0000001fff047819 */ /* 0x000fe20000011407 */
[----:B------:R-:W-:Y:S01]  /*89e0*/  UIMAD UR11, UR44, UR13, UR11 ;  /* 0x0000000d2c0b72a4 */ /* 0x000fe2000f8e020b */
[----:B------:R-:W-:Y:S01]  /*89f0*/  LOP3.LUT P0, RZ, R152, 0x3, RZ, 0xc0, !PT ;  /* 0x0000000398ff7812 */ /* 0x000fe2000780c0ff */
[----:B------:R-:W-:Y:S01]  /*8a00*/  USEL UR46, UR46, URZ, !UP1 ;  /* 0x0000003f2e2e7287 */ /* 0x000fe2000c800000 */
[C---:B------:R-:W-:Y:S01]  /*8a10*/  IADD3 R11, P3, R12.reuse, 0x3000, RZ ;  /* 0x000030000c0b7810 */ /* 0x040fe20007f7e0ff */
[----:B------:R-:W-:Y:S01]  /*8a20*/  ULDC.64 UR12, c[0x0][0xb78] ;  /* 0x0002de00000c7ab9 */ /* 0x000fe20000000a00 */
[----:B------:R-:W-:Y:S01]  /*8a30*/  UIADD3 UR7, UR7, UR11, URZ ;  /* 0x0000000b07077290 */ /* 0x000fe2000fffe03f */
[----:B------:R-:W-:Y:S01]  /*8a40*/  LOP3.LUT R25, R12, 0x380, RZ, 0xc0, !PT ;  /* 0x000003800c197812 */ /* 0x000fe200078ec0ff */
[----:B------:R-:W-:-:S02]  /*8a50*/  UIMAD UR8, UR45, UR12, URZ ;  /* 0x0000000c2d0872a4 */ /* 0x000fc4000f8e023f */
[----:B------:R-:W-:Y:S01]  /*8a60*/  UIMAD.WIDE.U32 UR6, UR46, UR12, UR6 ;  /* 0x0000000c2e0672a5 */ /* 0x000fe2000f8e0006 */
[----:B------:R-:W-:Y:S01]  /*8a70*/  SHF.R.U64 R25, R25, 0x3, RZ ;  /* 0x0000000319197819 */ /* 0x000fe200000012ff */
[----:B------:R-:W-:-:S03]  /*8a80*/  UIMAD UR8, UR46, UR13, UR8 ;  /* 0x0000000d2e0872a4 */ /* 0x000fc6000f8e0208 */
[----:B------:R-:W-:Y:S01]  /*8a90*/  ULDC.64 UR12, c[0x0][0xaa0] ;  /* 0x0002a800000c7ab9 */ /* 0x000fe20000000a00 */
[----:B------:R-:W-:Y:S02]  /*8aa0*/  IADD3 R6, P1, R7, UR6, RZ ;  /* 0x0000000607067c10 */ /* 0x000fe4000ff3e0ff */
[----:B------:R-:W-:Y:S01]  /*8ab0*/  IMAD.U32 R9, RZ, RZ, UR8 ;  /* 0x00000008ff097e24 */ /* 0x000fe2000f8e00ff */
[----:B------:R-:W-:Y:S01]  /*8ac0*/  LOP3.LUT R24, R25, R12, RZ, 0x3c, !PT ;  /* 0x0000000c19187212 */ /* 0x000fe200078e3cff */
[----:B------:R-:W-:-:S03]  /*8ad0*/  IMAD.MOV.U32 R25, RZ, RZ, R13 ;  /* 0x000000ffff197224 */ /* 0x000fc600078e000d */
[----:B------:R-:W-:Y:S01]  /*8ae0*/  IADD3.X R5, R4, UR7, R9, P1, !PT ;  /* 0x0000000704057c10 */ /* 0x000fe20008ffe409 */
[----:B------:R-:W-:Y:S01]  /*8af0*/  ULDC.64 UR6, c[0x0][0xb40] ;  /* 0x0002d00000067ab9 */ /* 0x000fe20000000a00 */
[C---:B------:R-:W-:Y:S01]  /*8b00*/  VIADD R4, R7.reuse, 0x8 ;  /* 0x0000000807047836 */ /* 0x040fe20000000000 */
[C---:B------:R-:W-:Y:S01]  /*8b10*/  LEA R28, P2, R6.reuse, UR6, 0x2 ;  /* 0x00000006061c7c11 */ /* 0x040fe2000f8410ff */
[----:B------:R-:W-:Y:S01]  /*8b20*/  IMAD.X R9, RZ, RZ, R13, P3 ;  /* 0x000000ffff097224 */ /* 0x000fe200018e060d */
[----:B------:R-:W-:Y:S02]  /*8b30*/  ISETP.GE.OR P1, PT, R7, UR10, P0 ;  /* 0x0000000a07007c0c */ /* 0x000fe40008726670 */
[----:B------:R-:W-:Y:S02]  /*8b40*/  LEA.HI.X R29, R6, UR7, R5, 0x2, P2 ;  /* 0x00000007061d7c11 */ /* 0x000fe400090f1405 */
[C---:B------:R-:W-:Y:S02]  /*8b50*/  IADD3 R17, P2, R12.reuse, 0x1800, RZ ;  /* 0x000018000c117810 */ /* 0x040fe40007f5e0ff */
[----:B------:R-:W-:-:S02]  /*8b60*/  IADD3 R7, P4, R12, 0x4800, RZ ;  /* 0x000048000c077810 */ /* 0x000fc40007f9e0ff */
[----:B------:R-:W-:Y:S01]  /*8b70*/  ISETP.GE.OR P0, PT, R4, UR10, P0 ;  /* 0x0000000a04007c0c */ /* 0x000fe20008706670 */
[----:B------:R-:W-:Y:S01]  /*8b80*/  UIMAD UR6, UR9, UR12, URZ ;  /* 0x0000000c090672a4 */ /* 0x000fe2000f8e023f */
[----:B------:R-:W-:Y:S01]  /*8b90*/  LOP3.LUT R8, R17, 0x380, RZ, 0xc0, !PT ;  /* 0x0000038011087812 */ /* 0x000fe200078ec0ff */
[--C-:B------:R-:W-:Y:S01]  /*8ba0*/  IMAD.X R15, RZ, RZ, R13.reuse, P2 ;  /* 0x000000ffff0f7224 */ /* 0x100fe200010e060d */
[----:B------:R-:W-:Y:S01]  /*8bb0*/  LOP3.LUT R6, R11, 0x380, RZ, 0xc0, !PT ;  /* 0x000003800b067812 */ /* 0x000fe200078ec0ff */
[----:B------:R-:W-:Y:S01]  /*8bc0*/  IMAD.X R5, RZ, RZ, R13, P4 ;  /* 0x000000ffff057224 */ /* 0x000fe200020e060d */
[----:B------:R-:W-:Y:S01]  /*8bd0*/  LOP3.LUT R4, R7, 0x380, RZ, 0xc0, !PT ;  /* 0x0000038007047812 */ /* 0x000fe200078ec0ff */
[--C-:B------:R-:W-:Y:S01]  /*8be0*/  IMAD.MOV.U32 R20, RZ, RZ, R22.reuse ;  /* 0x000000ffff147224 */ /* 0x100fe200078e0016 */
[----:B------:R-:W-:Y:S01]  /*8bf0*/  SHF.R.U64 R8, R8, 0x3, RZ ;  /* 0x0000000308087819 */ /* 0x000fe200000012ff */
[----:B------:R-:W-:Y:S01]  /*8c00*/  @!P1 STG.E desc[UR38][R28.64], R3 ;  /* 0x000000031c009986 */ /* 0x000fe2000c101926 */
[----:B------:R-:W-:Y:S01]  /*8c10*/  SHF.R.U64 R6, R6, 0x3, RZ ;  /* 0x0000000306067819 */ /* 0x000fe200000012ff */
[----:B------:R-:W-:Y:S01]  /*8c20*/  ULDC.64 UR8, c[0x0][0xae0] ;  /* 0x0002b80000087ab9 */ /* 0x000fe20000000a00 */
[----:B------:R-:W-:Y:S01]  /*8c30*/  SHF.R.U64 R4, R4, 0x3, RZ ;  /* 0x0000000304047819 */ /* 0x000fe200000012ff */
[----:B------:R0:W-:Y:S01]  /*8c40*/  @!P0 STG.E desc[UR38][R28.64+0x20], R2 ;  /* 0x000020021c008986 */ /* 0x0001e2000c101926 */
[----:B------:R-:W-:Y:S01]  /*8c50*/  LOP3.LUT R14, R8, R17, RZ, 0x3c, !PT ;  /* 0x00000011080e7212 */ /* 0x000fe200078e3cff */
[----:B------:R-:W-:Y:S01]  /*8c60*/  IMAD.U32 R17, RZ, RZ, UR12 ;  /* 0x0000000cff117e24 */ /* 0x000fe2000f8e00ff */
[----:B------:R-:W-:Y:S01]  /*8c70*/  SHF.R.S32.HI R21, RZ, 0x1f, R22 ;  /* 0x0000001fff157819 */ /* 0x000fe20000011416 */
[----:B------:R-:W-:Y:S01]  /*8c80*/  UIMAD UR6, UR4, UR13, UR6 ;  /* 0x0000000d040672a4 */ /* 0x000fe2000f8e0206 */
[----:B------:R-:W-:Y:S01]  /*8c90*/  LOP3.LUT R8, R6, R11, RZ, 0x3c, !PT ;  /* 0x0000000b06087212 */ /* 0x000fe200078e3cff */
[----:B------:R-:W5:Y:S01]  /*8ca0*/  LD.E.128 R24, desc[UR38][R24.64] ;  /* 0x0000002618187980 */ /* 0x000f62000c101d00 */
[----:B------:R-:W-:-:S03]  /*8cb0*/  LOP3.LUT R4, R4, R7, RZ, 0x3c, !PT ;  /* 0x0000000704047212 */ /* 0x000fc600078e3cff */
[----:B------:R-:W5:Y:S01]  /*8cc0*/  LD.E.128 R12, desc[UR38][R14.64] ;  /* 0x000000260e0c7980 */ /* 0x000f62000c101d00 */
[----:B0-----:R-:W-:-:S03]  /*8cd0*/  IMAD.WIDE.U32 R2, R17, UR4, R20 ;  /* 0x0000000411027c25 */ /* 0x001fc6000f8e0014 */
[----:B------:R-:W5:Y:S01]  /*8ce0*/  LD.E.128 R8, desc[UR38][R8.64] ;  /* 0x0000002608087980 */ /* 0x000f62000c101d00 */
[----:B------:R-:W-:-:S03]  /*8cf0*/  VIADD R3, R3, UR6 ;  /* 0x0000000603037c36 */ /* 0x000fc60008000000 */
[----:B------:R-:W5:Y:S01]  /*8d00*/  LD.E.128 R4, desc[UR38][R4.64] ;  /* 0x0000002604047980 */ /* 0x000f62000c101d00 */
[----:B------:R-:W-:Y:S01]  /*8d10*/  IMAD.U32 R17, RZ, RZ, UR8 ;  /* 0x00000008ff117e24 */ /* 0x000fe2000f8e00ff */
[----:B------:R-:W-:Y:S01]  /*8d20*/  UIMAD UR4, UR14, UR8, URZ ;  /* 0x000000080e0472a4 */ /* 0x000fe2000f8e023f */
[----:B------:R-:W-:Y:S01]  /*8d30*/  @!PT LDS RZ, [RZ] ;  /* 0x00000000fffff984 */ /* 0x000fe20000000800 */
[----:B------:R-:W-:Y:S01]  /*8d40*/  @!PT LDS RZ, [RZ] ;  /* 0x00000000fffff984 */ /* 0x000fe20000000800 */
[----:B------:R-:W-:Y:S01]  /*8d50*/  @!PT LDS RZ, [RZ] ;  /* 0x00000000fffff984 */ /* 0x000fe20000000800 */
[----:B------:R-:W-:Y:S01]  /*8d60*/  @!PT LDS RZ, [RZ] ;  /* 0x00000000fffff984 */ /* 0x000fe20000000800 */
[----:B------:R0:W-:Y:S06]  /*8d70*/  MEMBAR.ALL.CTA ;  /* 0x0000000000007992 */ /* 0x0001ec0000008000 */
[----:B0-----:R-:W0:Y:S01]  /*8d80*/  FENCE.VIEW.ASYNC.S ;  /* 0x00000000000073c6 */ /* 0x001e220000000000 */
[----:B------:R-:W-:Y:S01]  /*8d90*/  IMAD.WIDE.U32 R2, R17, UR44, R2 ;  /* 0x0000002c11027c25 */ /* 0x000fe2000f8e0002 */
[----:B------:R-:W-:Y:S01]  /*8da0*/  ULDC UR6, c[0x0][0xa8c] ;  /* 0x0002a30000067ab9 */ /* 0x000fe20000000800 */
[----:B------:R-:W-:Y:S01]  /*8db0*/  UIMAD UR10, UR43, -0xc0, UR10 ;  /* 0xffffff402b0a78a4 */ /* 0x000fe2000f8e020a */
[----:B------:R-:W-:Y:S01]  /*8dc0*/  ISETP.GE.AND P0, PT, R22, UR6, PT ;  /* 0x0000000616007c0c */ /* 0x000fe2000bf06270 */
[C---:B------:R-:W-:Y:S01]  /*8dd0*/  VIADD R17, R16.reuse, 0x30 ;  /* 0x0000003010117836 */ /* 0x040fe20000000000 */
[----:B------:R-:W-:Y:S01]  /*8de0*/  UIMAD UR4, UR44, UR9, UR4 ;  /* 0x000000092c0472a4 */ /* 0x000fe2000f8e0204 */
[C---:B------:R-:W-:Y:S01]  /*8df0*/  VIADD R20, R16.reuse, 0x60 ;  /* 0x0000006010147836 */ /* 0x040fe20000000000 */
[----:B------:R-:W-:Y:S01]  /*8e00*/  ULDC.64 UR6, c[0x0][0xae8] ;  /* 0x0002ba0000067ab9 */ /* 0x000fe20000000a00 */
[----:B------:R-:W-:Y:S01]  /*8e10*/  VIADD R21, R16, 0x90 ;  /* 0x0000009010157836 */ /* 0x000fe20000000000 */
[----:B------:R-:W-:-:S02]  /*8e20*/  ISETP.GE.OR P3, PT, R17, UR10, P0 ;  /* 0x0000000a11007c0c */ /* 0x000fc40008766670 */
[----:B------:R-:W-:Y:S02]  /*8e30*/  ISETP.GE.OR P1, PT, R20, UR10, P0 ;  /* 0x0000000a14007c0c */ /* 0x000fe40008726670 */
[----:B------:R-:W-:Y:S01]  /*8e40*/  ISETP.GE.OR P2, PT, R21, UR10, P0 ;  /* 0x0000000a15007c0c */ /* 0x000fe20008746670 */
[----:B------:R-:W-:Y:S01]  /*8e50*/  VIADD R3, R3, UR4 ;  /* 0x0000000403037c36 */ /* 0x000fe20008000000 */
[----:B------:R-:W-:Y:S01]  /*8e60*/  ISETP.GE.OR P0, PT, R16, UR10, P0 ;  /* 0x0000000a10007c0c */ /* 0x000fe20008706670 */
[----:B------:R-:W-:Y:S01]  /*8e70*/  UIMAD UR4, UR45, UR6, URZ ;  /* 0x000000062d0472a4 */ /* 0x000fe2000f8e023f */
[----:B------:R-:W-:Y:S02]  /*8e80*/  VIADD R0, R0, 0x16820 ;  /* 0x0001682000007836 */ /* 0x000fe40000000000 */
[----:B------:R-:W-:Y:S01]  /*8e90*/  IMAD.U32 R33, RZ, RZ, UR6 ;  /* 0x00000006ff217e24 */ /* 0x000fe2000f8e00ff */
[----:B------:R-:W-:Y:S02]  /*8ea0*/  UIMAD UR4, UR46, UR7, UR4 ;  /* 0x000000072e0472a4 */ /* 0x000fe4000f8e0204 */
[----:B------:R-:W-:Y:S01]  /*8eb0*/  PRMT R0, RZ, 0x654, R0 ;  /* 0x00000654ff007816 */ /* 0x000fe20000000000 */
[----:B------:R-:W-:Y:S01]  /*8ec0*/  IMAD.WIDE.U32 R32, R33, UR46, R2 ;  /* 0x0000002e21207c25 */ /* 0x000fe2000f8e0002 */
[----:B------:R-:W-:Y:S01]  /*8ed0*/  SHF.R.S32.HI R17, RZ, 0x1f, R16 ;  /* 0x0000001fff117819 */ /* 0x000fe20000011410 */
[----:B------:R-:W-:Y:S01]  /*8ee0*/  BSSY B1, `(.L_x_1733) ;  /* 0x0000011000017945 */ /* 0x000fe20003800000 */
[----:B0-----:R0:W-:Y:S01]  /*8ef0*/  SYNCS.ARRIVE.TRANS64.RED.A1T0 RZ, [R0+URZ], RZ ;  /* 0x000000ff00ff79a7 */ /* 0x0011e2000810043f */
[----:B------:R-:W-:-:S02]  /*8f00*/  IMAD.U32 R29, RZ, RZ, UR43 ;  /* 0x0000002bff1d7e24 */ /* 0x000fc4000f8e00ff */
[----:B------:R-:W-:Y:S02]  /*8f10*/  VIADD R35, R33, UR4 ;  /* 0x0000000421237c36 */ /* 0x000fe40008000000 */
[----:B------:R-:W-:Y:S01]  /*8f20*/  IMAD.WIDE R28, R29, 0xc0, R16 ;  /* 0x000000c01d1c7825 */ /* 0x000fe200078e0210 */
        /* <DEDUP_REMOVED lines=12> */
.L_x_1734:
[----:B------:R-:W-:Y:S05]  /*8ff0*/  BSYNC B1 ;  /* 0x0000000000017941 */ /* 0x000fea0003800000 */
.L_x_1733:
[----:B------:R-:W-:Y:S04]  /*9000*/  BSSY B1, `(.L_x_1735) ;  /* 0x000000f000017945 */ /* 0x000fe80003800000 */
[----:B------:R-:W-:Y:S05]  /*9010*/  @P3 BRA `(.L_x_1736) ;  /* 0x0000000000343947 */ /* 0x000fea0003800000 */
[----:B-1----:R-:W-:Y:S01]  /*9020*/  IADD3 R21, P0, R28, 0x30, RZ ;  /* 0x000000301c157810 */ /* 0x002fe20007f1e0ff */
        /* <DEDUP_REMOVED lines=11> */
[----:B-----5:R2:W-:Y:S02]  /*90e0*/  STG.E.128 desc[UR38][R20.64], R12 ;  /* 0x0000000c14007986 */ /* 0x0205e4000c101d26 */
.L_x_1736:
[----:B------:R-:W-:Y:S05]  /*90f0*/  BSYNC B1 ;  /* 0x0000000000017941 */ /* 0x000fea0003800000 */
.L_x_1735:
        /* <DEDUP_REMOVED lines=15> */
.L_x_1738:
[----:B------:R-:W-:Y:S05]  /*91f0*/  BSYNC B1 ;  /* 0x0000000000017941 */ /* 0x000fea0003800000 */
.L_x_1737:
        /* <DEDUP_REMOVED lines=15> */
.L_x_1731:
[----:B------:R-:W-:Y:S01]  /*92f0*/  ULDC.64 UR6, c[0x0][0xbe0] ;  /* 0x0002f80000067ab9 */ /* 0x000fe20000000a00 */
[----:B------:R-:W-:Y:S02]  /*9300*/  USHF.L.U32 UR4, UR46, 0x2, URZ ;  /* 0x000000022e047899 */ /* 0x000fe4000800063f */
[----:B------:R-:W-:Y:S01]  /*9310*/  UISETP.NE.U32.AND UP0, UPT, UR6, URZ, UPT ;  /* 0x0000003f0600728c */ /* 0x000fe2000bf05070 */
[----:B------:R-:W-:Y:S01]  /*9320*/  ULDC.64 UR8, c[0x0][0xbd8] ;  /* 0x0002f60000087ab9 */ /* 0x000fe20000000a00 */
[----:B------:R-:W-:Y:S02]  /*9330*/  USHF.L.U64.HI UR10, UR46, 0x2, UR45 ;  /* 0x000000022e0a7899 */ /* 0x000fe4000801022d */
[----:B------:R-:W-:Y:S02]  /*9340*/  UISETP.NE.AND.EX UP1, UPT, UR7, URZ, UPT, UP0 ;  /* 0x0000003f0700728c */ /* 0x000fe4000bf25300 */
[----:B------:R-:W-:-:S04]  /*9350*/  UISETP.NE.U32.AND UP0, UPT, UR8, URZ, UPT ;  /* 0x0000003f0800728c */ /* 0x000fc8000bf05070 */
[----:B------:R-:W-:Y:S01]  /*9360*/  PLOP3.LUT P2, PT, PT, PT, UP1, 0x80, 0x0 ;  /* 0x000000000000781c */ /* 0x000fe20003f4f018 */
[----:B------:R-:W-:-:S04]  /*9370*/  UISETP.NE.AND.EX UP0, UPT, UR9, URZ, UPT, UP0 ;  /* 0x0000003f0900728c */ /* 0x000fc8000bf05300 */
[----:B------:R-:W-:Y:S02]  /*9380*/  @UP1 UIADD3 UR6, UP2, UR4, UR6, URZ ;  /* 0x0000000604061290 */ /* 0x000fe4000ff5e03f */
[----:B------:R-:W-:Y:S02]  /*9390*/  PLOP3.LUT P1, PT, PT, PT, UP0, 0x80, 0x0 ;  /* 0x000000000000781c */ /* 0x000fe40003f2f008 */
[----:B------:R-:W-:Y:S02]  /*93a0*/  @UP1 UIADD3.X UR7, UR10, UR7, URZ, UP2, !UPT ;  /* 0x000000070a071290 */ /* 0x000fe400097fe43f */
[----:B------:R-:W-:Y:S01]  /*93b0*/  UIADD3 UR4, UP1, UR4, UR8, URZ ;  /* 0x0000000804047290 */ /* 0x000fe2000ff3e03f */
[----:B------:R-:W-:-:S03]  /*93c0*/  IMAD.U32 R4, RZ, RZ, UR6 ;  /* 0x00000006ff047e24 */ /* 0x000fc6000f8e00ff */
[----:B------:R-:W-:Y:S01]  /*93d0*/  IMAD.U32 R5, RZ, RZ, UR7 ;  /* 0x00000007ff057e24 */ /* 0x000fe2000f8e00ff */
[----:B------:R-:W-:Y:S01]  /*93e0*/  UIADD3.X UR6, UR10, UR9, URZ, UP1, !UPT ;  /* 0x000000090a067290 */ /* 0x000fe20008ffe43f */
[----:B------:R-:W-:-:S03]  /*93f0*/  IMAD.MOV.U32 R7, RZ, RZ, RZ ;  /* 0x000000ffff077224 */ /* 0x000fc600078e00ff */
[----:B------:R-:W2:Y:S01]  /*9400*/  @P2 LDG.E R4, desc[UR38][R4.64] ;  /* 0x0000002604042981 */ /* 0x000ea2000c1e1900 */
[----:B------:R-:W-:Y:S02]  /*9410*/  IMAD.U32 R2, RZ, RZ, UR4 ;  /* 0x00000004ff027e24 */ /* 0x000fe4000f8e00ff */
[----:B------:R-:W-:-:S05]  /*9420*/  IMAD.U32 R3, RZ, RZ, UR6 ;  /* 0x00000006ff037e24 */ /* 0x000fca000f8e00ff */
[----:B------:R0:W5:Y:S01]  /*9430*/  @P1 LDG.E R7, desc[UR38][R2.64] ;  /* 0x0000002602071981 */ /* 0x000162000c1e1900 */
[----:B------:R-:W-:Y:S01]  /*9440*/  ULDC UR4, c[0x0][0xa88] ;  /* 0x0002a20000047ab9 */ /* 0x000fe20000000800 */
[----:B------:R-:W-:Y:S02]  /*9450*/  ISETP.GT.AND P0, PT, R155, 0xbf, PT ;  /* 0x000000bf9b00780c */ /* 0x000fe40003f04270 */
[----:B--2---:R-:W-:Y:S01]  /*9460*/  @P2 R2UR UR4, R4 ;  /* 0x00000000040422ca */ /* 0x004fe200000e0000 */
[----:B0-----:R-:W-:-:S14]  /*9470*/  @P2 BRA `(.L_x_1740) ;  /* 0x0000000000182947 */ /* 0x001fdc0003800000 */
[----:B------:R-:W-:Y:S05]  /*9480*/  @!P1 BRA `(.L_x_1740) ;  /* 0x0000000000149947 */ /* 0x000fea0003800000 */
[----:B------:R-:W2:Y:S04]  /*9490*/  LDG.E R4, desc[UR38][R2.64] ;  /* 0x0000002602047981 */ /* 0x000ea8000c1e1900 */
[----:B------:R-:W3:Y:S01]  /*94a0*/  LDG.E R0, desc[UR38][R2.64+0x4] ;  /* 0x0000042602007981 */ /* 0x000ee2000c1e1900 */
[----:B--2---:R-:W-:Y:S02]  /*94b0*/  R2UR UR6, R4 ;  /* 0x00000000040672ca */ /* 0x004fe400000e0000 */
[----:B---3--:R-:W-:-:S13]  /*94c0*/  R2UR UR4, R0 ;  /* 0x00000000000472ca */ /* 0x008fda00000e0000 */
[----:B------:R-:W-:-:S12]  /*94d0*/  UIADD3 UR4, -UR6, UR4, URZ ;  /* 0x0000000406047290 */ /* 0x000fd8000fffe13f */
.L_x_1740:
[----:B------:R-:W-:Y:S01]  /*94e0*/  USHF.R.S32.HI UR8, URZ, 0x1f, UR44 ;  /* 0x0000001f3f087899 */ /* 0x000fe2000801142c */
[----:B------:R-:W-:Y:S01]  /*94f0*/  BSSY B1, `(.L_x_1741) ;  /* 0x000001f000017945 */ /* 0x000fe20003800000 */
[----:B------:R-:W-:Y:S01]  /*9500*/  USEL UR46, UR46, URZ, !UP0 ;  /* 0x0000003f2e2e7287 */ /* 0x000fe2000c000000 */
[----:B------:R-:W-:Y:S01]  /*9510*/  SHF.R.S32.HI R9, RZ, 0x1f, R22 ;  /* 0x0000001fff097819 */ /* 0x000fe20000011416 */
[----:B------:R-:W-:Y:S01]  /*9520*/  USEL UR45, UR45, URZ, !UP0 ;  /* 0x0000003f2d2d7287 */ /* 0x000fe2000c000000 */
[----:B-----5:R-:W-:Y:S01]  /*9530*/  SHF.R.S32.HI R6, RZ, 0x1f, R7 ;  /* 0x0000001fff067819 */ /* 0x020fe20000011407 */
[----:B------:R-:W-:Y:S10]  /*9540*/  @P0 BRA `(.L_x_1742) ;  /* 0x0000000000640947 */ /* 0x000ff40003800000 */
[----:B------:R-:W0:Y:S01]  /*9550*/  S2R R2, SR_TID.X ;  /* 0x0000000000027919 */ /* 0x000e220000002100 */
[----:B------:R-:W-:-:S04]  /*9560*/  IMAD.U32 R0, RZ, RZ, UR43 ;  /* 0x0000002bff007e24 */ /* 0x000fc8000f8e00ff */
[----:B0-----:R-:W-:-:S04]  /*9570*/  IMAD R0, R0, 0xc0, R2 ;  /* 0x000000c000007824 */ /* 0x001fc800078e0202 */
[----:B------:R-:W-:-:S05]  /*9580*/  VIADD R0, R0, 0xffffff80 ;  /* 0xffffff8000007836 */ /* 0x000fca0000000000 */
[----:B------:R-:W-:-:S13]  /*9590*/  ISETP.GE.AND P0, PT, R0, UR4, PT ;  /* 0x0000000400007c0c */ /* 0x000fda000bf06270 */
        /* <DEDUP_REMOVED lines=20> */
.L_x_1742:
[----:B------:R-:W-:Y:S05]  /*96e0*/  BSYNC B1 ;  /* 0x0000000000017941 */ /* 0x000fea0003800000 */
.L_x_1741:
[----:B------:R-:W-:Y:S01]  /*96f0*/  ULDC.64 UR6, c[0x0][0xaa0] ;  /* 0x0002a80000067ab9 */ /* 0x000fe20000000a00 */
[----:B------:R-:W-:Y:S01]  /*9700*/  IMAD.MOV.U32 R2, RZ, RZ, R22 ;  /* 0x000000ffff027224 */ /* 0x000fe200078e0016 */
[----:B------:R-:W-:Y:S01]  /*9710*/  ULDC UR9, c[0x0][0xa8c] ;  /* 0x0002a30000097ab9 */ /* 0x000fe20000000800 */
[----:B0-----:R-:W-:Y:S01]  /*9720*/  IMAD.MOV.U32 R3, RZ, RZ, R9 ;  /* 0x000000ffff037224 */ /* 0x001fe200078e0009 */
[----:B------:R-:W-:Y:S01]  /*9730*/  ISETP.GE.AND P0, PT, R22, UR9, PT ;  /* 0x0000000916007c0c */ /* 0x000fe2000bf06270 */
[----:B------:R-:W-:Y:S01]  /*9740*/  IMAD R0, R6, UR6, RZ ;  /* 0x0000000606007c24 */ /* 0x000fe2000f8e02ff */
[----:B------:R-:W-:Y:S01]  /*9750*/  ULDC.64 UR10, c[0x0][0xae0] ;  /* 0x0002b800000a7ab9 */ /* 0x000fe20000000a00 */
[C---:B------:R-:W-:Y:S01]  /*9760*/  IMAD.WIDE.U32 R2, R7.reuse, UR6, R2 ;  /* 0x0000000607027c25 */ /* 0x040fe2000f8e0002 */
[----:B------:R-:W-:Y:S01]  /*9770*/  UIMAD UR6, UR8, UR10, URZ ;  /* 0x0000000a080672a4 */ /* 0x000fe2000f8e023f */
[----:B------:R-:W-:Y:S02]  /*9780*/  BSSY B1, `(.L_x_1743) ;  /* 0x0000025000017945 */ /* 0x000fe40003800000 */
[----:B------:R-:W-:Y:S01]  /*9790*/  IMAD R7, R7, UR7, R0 ;  /* 0x0000000707077c24 */ /* 0x000fe2000f8e0200 */
[----:B------:R-:W-:Y:S01]  /*97a0*/  UIMAD UR7, UR43, -0xc0, UR4 ;  /* 0xffffff402b0778a4 */ /* 0x000fe2000f8e0204 */
[C---:B------:R-:W-:Y:S01]  /*97b0*/  VIADD R0, R16.reuse, 0x30 ;  /* 0x0000003010007836 */ /* 0x040fe20000000000 */
[----:B------:R-:W-:Y:S01]  /*97c0*/  UIMAD UR6, UR44, UR11, UR6 ;  /* 0x0000000b2c0672a4 */ /* 0x000fe2000f8e0206 */
[----:B------:R-:W-:Y:S01]  /*97d0*/  VIADD R4, R16, 0x90 ;  /* 0x0000009010047836 */ /* 0x000fe20000000000 */
[----:B------:R-:W-:Y:S01]  /*97e0*/  ULDC.64 UR8, c[0x0][0xae8] ;  /* 0x0002ba0000087ab9 */ /* 0x000fe20000000a00 */
[----:B------:R-:W-:Y:S01]  /*97f0*/  IMAD.IADD R3, R3, 0x1, R7 ;  /* 0x0000000103037824 */ /* 0x000fe200078e0207 */
[----:B------:R-:W-:Y:S01]  /*9800*/  ISETP.GE.OR P3, PT, R0, UR7, P0 ;  /* 0x0000000700007c0c */ /* 0x000fe20008766670 */
[----:B------:R-:W-:Y:S01]  /*9810*/  VIADD R0, R16, 0x60 ;  /* 0x0000006010007836 */ /* 0x000fe20000000000 */
[----:B------:R-:W-:Y:S01]  /*9820*/  ISETP.GE.OR P2, PT, R4, UR7, P0 ;  /* 0x0000000704007c0c */ /* 0x000fe20008746670 */
[----:B------:R-:W-:Y:S01]  /*9830*/  IMAD.U32 R5, RZ, RZ, UR10 ;  /* 0x0000000aff057e24 */ /* 0x000fe2000f8e00ff */
[----:B------:R-:W-:Y:S01]  /*9840*/  UIMAD UR4, UR45, UR8, URZ ;  /* 0x000000082d0472a4 */ /* 0x000fe2000f8e023f */
[----:B------:R-:W-:Y:S01]  /*9850*/  SHF.R.S32.HI R7, RZ, 0x1f, R16 ;  /* 0x0000001fff077819 */ /* 0x000fe20000011410 */
[----:B------:R-:W-:Y:S01]  /*9860*/  IMAD.U32 R9, RZ, RZ, UR43 ;  /* 0x0000002bff097e24 */ /* 0x000fe2000f8e00ff */
[----:B------:R-:W-:Y:S01]  /*9870*/  ISETP.GE.OR P1, PT, R0, UR7, P0 ;  /* 0x0000000700007c0c */ /* 0x000fe20008726670 */
[----:B------:R-:W-:Y:S01]  /*9880*/  IMAD.WIDE.U32 R2, R5, UR44, R2 ;  /* 0x0000002c05027c25 */ /* 0x000fe2000f8e0002 */
[----:B------:R-:W-:Y:S01]  /*9890*/  ISETP.GE.OR P0, PT, R16, UR7, P0 ;  /* 0x0000000710007c0c */ /* 0x000fe20008706670 */
[----:B------:R-:W-:-:S02]  /*98a0*/  UIMAD UR4, UR46, UR9, UR4 ;  /* 0x000000092e0472a4 */ /* 0x000fc4000f8e0204 */
[----:B------:R-:W-:Y:S02]  /*98b0*/  VIADD R3, R3, UR6 ;  /* 0x0000000603037c36 */ /* 0x000fe40008000000 */
[----:B------:R-:W-:Y:S02]  /*98c0*/  IMAD.U32 R5, RZ, RZ, UR8 ;  /* 0x00000008ff057e24 */ /* 0x000fe4000f8e00ff */
[----:B------:R-:W-:Y:S02]  /*98d0*/  IMAD.MOV.U32 R6, RZ, RZ, R16 ;  /* 0x000000ffff067224 */ /* 0x000fe400078e0010 */
[----:B------:R-:W-:-:S04]  /*98e0*/  IMAD.WIDE.U32 R4, R5, UR46, R2 ;  /* 0x0000002e05047c25 */ /* 0x000fc8000f8e0002 */
        /* <DEDUP_REMOVED lines=14> */
.L_x_1744:
[----:B------:R-:W-:Y:S05]  /*99d0*/  BSYNC B1 ;  /* 0x0000000000017941 */ /* 0x000fea0003800000 */
.L_x_1743:
        /* <DEDUP_REMOVED lines=15> */
.L_x_1746:
[----:B------:R-:W-:Y:S05]  /*9ad0*/  BSYNC B1 ;  /* 0x0000000000017941 */ /* 0x000fea0003800000 */
.L_x_1745:
        /* <DEDUP_REMOVED lines=15> */
.L_x_1748:
[----:B------:R-:W-:Y:S05]  /*9bd0*/  BSYNC B1 ;  /* 0x0000000000017941 */ /* 0x000fea0003800000 */
.L_x_1747:
        /* <DEDUP_REMOVED lines=14> */
.L_x_1739:
[----:B------:R-:W-:Y:S05]  /*9cc0*/  BSYNC B0 ;  /* 0x0000000000007941 */ /* 0x000fea0003800000 */
.L_x_1730:
[----:B------:R-:W-:Y:S02]  /*9cd0*/  ULDC UR4, c[0x0][0xc14] ;  /* 0x0003050000047ab9 */ /* 0x000fe40000000800 */
[----:B------:R-:W-:-:S13]  /*9ce0*/  ISETP.GE.AND P0, PT, R31, UR4, PT ;  /* 0x000000041f007c0c */ /* 0x000fda000bf06270 */
[----:B------:R-:W-:Y:S05]  /*9cf0*/  @!P0 BRA `(.L_x_1749) ;  /* 0xffffff7000248947 */ /* 0x000fea000383ffff */
[----:B------:R-:W-:Y:S05]  /*9d00*/  EXIT ;  /* 0x000000000000794d */ /* 0x000fea0003800000 */
.L_x_1694:
        /* <DEDUP_REMOVED lines=61> */
.L_x_1754:
        /* <DEDUP_REMOVED lines=14> */
.L_x_1753:
[----:B------:R-:W-:Y:S05]  /*a1c0*/  BSYNC B0 ;  /* 0x0000000000007941 */ /* 0x000fea0003800000 */
.L_x_1752:
        /* <DEDUP_REMOVED lines=25> */
.L_x_1750:
        /* <DEDUP_REMOVED lines=18> */
[----:B------:R-:W-:-:S05]  /*a480*/  VIADD R7, R12, 0xffffffff ;  /* 0xffffffff0c077836 */ /* 0x000fca0000000000 */
[----:B------:R2:W3:Y:S02]  /*a490*/  SHFL.IDX PT, R16, R6, R7, 0x1f ;  /* 0x00001f0706107589 */ /* 0x0004e400000e0000 */
.L_x_1755:
[----:B---3--:R-:W-:Y:S01]  /*a4a0*/  IMAD R16, R16, UR4, R13 ;  /* 0x0000000410107c24 */ /* 0x008fe2000f8e020d */
[----:B------:R-:W-:Y:S01]  /*a4b0*/  IABS R2, R4 ;  /* 0x0000000400027213 */ /* 0x000fe20000000000 */
[----:B01----:R-:W-:-:S03]  /*a4c0*/  IMAD.MOV R11, RZ, RZ, -R3 ;  /* 0x000000ffff0b7224 */ /* 0x003fc600078e0a03 */
[----:B--2---:R-:W-:Y:S01]  /*a4d0*/  IADD3 R7, -R16, UR6, RZ ;  /* 0x0000000610077c10 */ /* 0x004fe2000fffe1ff */
[----:B------:R-:W-:Y:S02]  /*a4e0*/  IMAD.MOV R10, RZ, RZ, -R2 ;  /* 0x000000ffff0a7224 */ /* 0x000fe400078e0a02 */
        /* <DEDUP_REMOVED lines=23> */
[----:B------:R-:W-:-:S04]  /*a660*/  VIADDMNMX R9, R8, UR4, R9, PT ;  /* 0x0000000408097c46 */ /* 0x000fc8000b800109 */
[-C--:B------:R-:W-:Y:S02]  /*a670*/  IABS R8, R9.reuse ;  /* 0x0000000900087213 */ /* 0x080fe40000000000 */
[----:B------:R-:W-:Y:S02]  /*a680*/  IABS R12, R9 ;  /* 0x00000009000c7213 */ /* 0x000fe40000000000 */
        /* <DEDUP_REMOVED lines=28> */
.L_x_1751:
[----:B------:R-:W-:Y:S02]  /*a850*/  IMAD.MOV.U32 R17, RZ, RZ, RZ ;  /* 0x000000ffff117224 */ /* 0x000fe400078e00ff */
[----:B------:R-:W-:Y:S02]  /*a860*/  IMAD.U32 R16, RZ, RZ, UR6 ;  /* 0x00000006ff107e24 */ /* 0x000fe4000f8e00ff */
[----:B------:R-:W-:-:S07]  /*a870*/  IMAD.MOV.U32 R18, RZ, RZ, RZ ;  /* 0x000000ffff127224 */ /* 0x000fce00078e00ff */
.L_x_1756:
        /* <DEDUP_REMOVED lines=16> */
.L_x_1822:
[----:B--2---:R-:W2:Y:S02]  /*a980*/  LDC.64 R2, c[0x0][0xc60] ;  /* 0x00031800ff027b82 */ /* 0x004ea40000000a00 */
[----:B--2---:R-:W-:-:S05]  /*a990*/  IMAD.WIDE R2, R19, 0x4, R2 ;  /* 0x0000000413027825 */ /* 0x004fca00078e0202 */
[----:B------:R-:W2:Y:S01]  /*a9a0*/  LDG.E R27, desc[UR38][R2.64] ;  /* 0x00000026021b7981 */ /* 0x000ea2000c1e1900 */
[----:B------:R-:W-:Y:S05]  /*a9b0*/  YIELD ;  /* 0x0000000000007946 */ /* 0x000fea0003800000 */
[----:B------:R-:W-:Y:S01]  /*a9c0*/  ULDC.64 UR4, c[0x0][0xa28] ;  /* 0x00028a0000047ab9 */ /* 0x000fe20000000a00 */
[----:B0-----:R-:W-:Y:S01]  /*a9d0*/  IMAD.MOV.U32 R0, RZ, RZ, RZ ;  /* 0x000000ffff007224 */ /* 0x001fe200078e00ff */
[----:B------:R-:W-:Y:S01]  /*a9e0*/  ISETP.NE.U32.AND P0, PT, RZ, UR4, PT ;  /* 0x00000004ff007c0c */ /* 0x000fe2000bf05070 */
[----:B------:R-:W-:Y:S01]  /*a9f0*/  IMAD.MOV.U32 R8, RZ, RZ, RZ ;  /* 0x000000ffff087224 */ /* 0x000fe200078e00ff */
[----:B------:R-:W-:-:S02]  /*aa00*/  ULDC.64 UR6, c[0x0][0xa08] ;  /* 0x0002820000067ab9 */ /* 0x000fc40000000a00 */
[----:B------:R-:W-:Y:S02]  /*aa10*/  ISETP.NE.AND.EX P0, PT, RZ, UR5, PT, P0 ;  /* 0x00000005ff007c0c */ /* 0x000fe4000bf05300 */
[----:B--2---:R-:W-:-:S11]  /*aa20*/  SHF.R.S32.HI R4, RZ, 0x1f, R27 ;  /* 0x0000001fff047819 */ /* 0x004fd6000001141b */
[----:B------:R-:W-:-:S04]  /*aa30*/  @P0 LEA R2, P1, R27, UR4, 0x2 ;  /* 0x000000041b020c11 */ /* 0x000fc8000f8210ff */
[C-C-:B------:R-:W-:Y:S01]  /*aa40*/  @P0 LEA.HI.X R3, R27.reuse, UR5, R4.reuse, 0x2, P1 ;  /* 0x000000051b030c11 */ /* 0x140fe200088f1404 */
[----:B------:R-:W-:Y:S02]  /*aa50*/  ULDC.64 UR4, c[0x0][0xa18] ;  /* 0x0002860000047ab9 */ /* 0x000fe40000000a00 */
[----:B------:R-:W-:Y:S01]  /*aa60*/  ISETP.NE.U32.AND P1, PT, RZ, UR4, PT ;  /* 0x00000004ff007c0c */ /* 0x000fe2000bf25070 */
[C---:B------:R-:W-:Y:S01]  /*aa70*/  IMAD.SHL.U32 R29, R27.reuse, 0x4, RZ ;  /* 0x000000041b1d7824 */ /* 0x040fe200078e00ff */
[----:B------:R0:W5:Y:S01]  /*aa80*/  @P0 LDG.E R0, desc[UR38][R2.64] ;  /* 0x0000002602000981 */ /* 0x000162000c1e1900 */
[----:B------:R-:W-:Y:S02]  /*aa90*/  SHF.L.U64.HI R10, R27, 0x2, R4 ;  /* 0x000000021b0a7819 */ /* 0x000fe40000010204 */
[----:B------:R-:W-:-:S03]  /*aaa0*/  ISETP.NE.AND.EX P1, PT, RZ, UR5, PT, P1 ;  /* 0x00000005ff007c0c */ /* 0x000fc6000bf25310 */
[----:B------:R-:W-:Y:S10]  /*aab0*/  STL [R1], R10 ;  /* 0x0000000a01007387 */ /* 0x000ff40000100800 */
[----:B------:R-:W-:-:S04]  /*aac0*/  @P1 IADD3 R6, P0, R29, UR4, RZ ;  /* 0x000000041d061c10 */ /* 0x000fc8000ff1e0ff */
[C---:B------:R-:W-:Y:S01]  /*aad0*/  @P1 IADD3.X R7, R10.reuse, UR5, RZ, P0, !PT ;  /* 0x000000050a071c10 */ /* 0x040fe200087fe4ff */
[----:B------:R-:W-:Y:S02]  /*aae0*/  ULDC.64 UR4, c[0x0][0xa00] ;  /* 0x0002800000047ab9 */ /* 0x000fe40000000a00 */
[----:B------:R-:W-:Y:S02]  /*aaf0*/  ISETP.NE.U32.AND P2, PT, RZ, UR4, PT ;  /* 0x00000004ff007c0c */ /* 0x000fe4000bf45070 */
[C---:B0-----:R-:W-:Y:S02]  /*ab00*/  IADD3 R2, P0, R29.reuse, UR4, RZ ;  /* 0x000000041d027c10 */ /* 0x041fe4000ff1e0ff */
[----:B------:R-:W-:Y:S02]  /*ab10*/  ISETP.NE.AND.EX P2, PT, RZ, UR5, PT, P2 ;  /* 0x00000005ff007c0c */ /* 0x000fe4000bf45320 */
[----:B------:R-:W-:Y:S01]  /*ab20*/  IADD3.X R3, R10, UR5, RZ, P0, !PT ;  /* 0x000000050a037c10 */ /* 0x000fe200087fe4ff */
[----:B------:R-:W-:Y:S01]  /*ab30*/  ULDC UR4, c[0x0][0x288] ;  /* 0x0000a20000047ab9 */ /* 0x000fe20000000800 */
[----:B------:R-:W-:-:S04]  /*ab40*/  IADD3 R4, P0, R29, UR6, RZ ;  /* 0x000000061d047c10 */ /* 0x000fc8000ff1e0ff */
[----:B------:R-:W-:-:S05]  /*ab50*/  IADD3.X R5, R10, UR7, RZ, P0, !PT ;  /* 0x000000070a057c10 */ /* 0x000fca00087fe4ff */
[----:B------:R-:W2:Y:S01]  /*ab60*/  @P2 LDG.E R8, desc[UR38][R2.64] ;  /* 0x0000002602082981 */ /* 0x000ea2000c1e1900 */
[----:B------:R-:W-:-:S03]  /*ab70*/  ISETP.NE.U32.AND P0, PT, RZ, UR6, PT ;  /* 0x00000006ff007c0c */ /* 0x000fc6000bf05070 */
[----:B--2---:R0:W-:Y:S02]  /*ab80*/  STL [R1+0x8], R8 ;  /* 0x0000080801007387 */ /* 0x0041e40000100800 */
[----:B0-----:R-:W-:Y:S01]  /*ab90*/  IMAD.U32 R8, RZ, RZ, UR4 ;  /* 0x00000004ff087e24 */ /* 0x001fe2000f8e00ff */
[----:B------:R-:W-:-:S05]  /*aba0*/  ULDC.64 UR4, c[0x0][0x3f8] ;  /* 0x0000fe0000047ab9 */ /* 0x000fca0000000a00 */
[----:B------:R0:W5:Y:S01]  /*abb0*/  @P1 LDG.E R8, desc[UR38][R6.64] ;  /* 0x0000002606081981 */ /* 0x000162000c1e1900 */
[----:B------:R-:W-:Y:S01]  /*abc0*/  UISETP.NE.U32.AND UP0, UPT, UR4, URZ, UPT ;  /* 0x0000003f0400728c */ /* 0x000fe2000bf05070 */
[----:B------:R-:W-:Y:S02]  /*abd0*/  ISETP.NE.AND.EX P0, PT, RZ, UR7, PT, P0 ;  /* 0x00000007ff007c0c */ /* 0x000fe4000bf05300 */
[----:B------:R-:W-:Y:S01]  /*abe0*/  ULDC UR4, c[0x0][0x404] ;  /* 0x0001010000047ab9 */ /* 0x000fe20000000800 */
[----:B------:R-:W-:-:S03]  /*abf0*/  UISETP.NE.AND.EX UP0, UPT, UR5, URZ, UPT, UP0 ;  /* 0x0000003f0500728c */ /* 0x000fc6000bf05300 */
[----:B------:R-:W-:Y:S01]  /*ac00*/  ULDC UR5, c[0x0][0x2e0] ;  /* 0x0000b80000057ab9 */ /* 0x000fe20000000800 */
[----:B------:R-:W-:-:S04]  /*ac10*/  USEL UR4, UR4, 0x1, UP0 ;  /* 0x0000000104047887 */ /* 0x000fc80008000000 */
[----:B------:R-:W-:-:S06]  /*ac20*/  UIMAD UR4, UR4, UR5, URZ ;  /* 0x00000005040472a4 */ /* 0x000fcc000f8e023f */
[----:B------:R-:W-:Y:S01]  /*ac30*/  IMAD.U32 R9, RZ, RZ, UR4 ;  /* 0x00000004ff097e24 */ /* 0x000fe2000f8e00ff */
[----:B0-----:R-:W-:Y:S06]  /*ac40*/  @P1 BRA `(.L_x_1758) ;  /* 0x0000000000101947 */ /* 0x001fec0003800000 */
[----:B------:R-:W-:Y:S05]  /*ac50*/  @!P2 BRA `(.L_x_1758) ;  /* 0x00000000000ca947 */ /* 0x000fea0003800000 */
[----:B------:R-:W2:Y:S04]  /*ac60*/  LDG.E R7, desc[UR38][R2.64] ;  /* 0x0000002602077981 */ /* 0x000ea8000c1e1900 */
[----:B-----5:R-:W2:Y:S02]  /*ac70*/  LDG.E R8, desc[UR38][R2.64+0x4] ;  /* 0x0000042602087981 */ /* 0x020ea4000c1e1900 */
[----:B--2---:R-:W-:-:S07]  /*ac80*/  IMAD.IADD R8, R8, 0x1, -R7 ;  /* 0x0000000108087824 */ /* 0x004fce00078e0a07 */
.L_x_1758:
[----:B------:R-:W-:Y:S01]  /*ac90*/  IMAD.MOV.U32 R23, RZ, RZ, RZ ;  /* 0x000000ffff177224 */ /* 0x000fe200078e00ff */
[----:B------:R-:W-:-:S05]  /*aca0*/  ULDC.64 UR4, c[0x0][0xa20] ;  /* 0x0002880000047ab9 */ /* 0x000fca0000000a00 */
[----:B------:R-:W2:Y:S01]  /*acb0*/  @P0 LDG.E R23, desc[UR38][R4.64] ;  /* 0x0000002604170981 */ /* 0x000ea2000c1e1900 */
[----:B------:R-:W-:-:S04]  /*acc0*/  ISETP.NE.U32.AND P1, PT, RZ, UR4, PT ;  /* 0x00000004ff007c0c */ /* 0x000fc8000bf25070 */
[----:B------:R-:W-:Y:S01]  /*acd0*/  ISETP.NE.AND.EX P1, PT, RZ, UR5, PT, P1 ;  /* 0x00000005ff007c0c */ /* 0x000fe2000bf25310 */
[----:B--2--5:R-:W-:-:S12]  /*ace0*/  IMAD.IADD R23, R23, 0x1, R0 ;  /* 0x0000000117177824 */ /* 0x024fd800078e0200 */
[----:B------:R-:W-:Y:S05]  /*acf0*/  @!P1 BRA `(.L_x_1759) ;  /* 0x0000000000109947 */ /* 0x000fea0003800000 */
[----:B------:R-:W-:-:S04]  /*ad00*/  IADD3 R2, P0, R29, UR4, RZ ;  /* 0x000000041d027c10 */ /* 0x000fc8000ff1e0ff */
[----:B------:R-:W-:-:S05]  /*ad10*/  IADD3.X R3, R10, UR5, RZ, P0, !PT ;  /* 0x000000050a037c10 */ /* 0x000fca00087fe4ff */
[----:B------:R0:W5:Y:S01]  /*ad20*/  LDG.E R9, desc[UR38][R2.64] ;  /* 0x0000002602097981 */ /* 0x000162000c1e1900 */
[----:B------:R-:W-:Y:S05]  /*ad30*/  BRA `(.L_x_1760) ;  /* 0x0000000000107947 */ /* 0x000fea0003800000 */
.L_x_1759:
[----:B------:R-:W-:Y:S05]  /*ad40*/  @!P0 BRA `(.L_x_1760) ;  /* 0x00000000000c8947 */ /* 0x000fea0003800000 */
[----:B------:R-:W2:Y:S04]  /*ad50*/  LDG.E R2, desc[UR38][R4.64] ;  /* 0x0000002604027981 */ /* 0x000ea8000c1e1900 */
[----:B------:R-:W2:Y:S02]  /*ad60*/  LDG.E R9, desc[UR38][R4.64+0x4] ;  /* 0x0000042604097981 */ /* 0x000ea4000c1e1900 */
[----:B--2---:R-:W-:-:S07]  /*ad70*/  IMAD.IADD R9, R9, 0x1, -R2 ;  /* 0x0000000109097824 */ /* 0x004fce00078e0a02 */
.L_x_1760:
[----:B0-----:R-:W-:Y:S01]  /*ad80*/  IMAD R3, R17, 0xc0, RZ ;  /* 0x000000c011037824 */ /* 0x001fe200078e02ff */
[----:B------:R-:W-:Y:S01]  /*ad90*/  BSSY B6, `(.L_x_1761) ;  /* 0x0000234000067945 */ /* 0x000fe20003800000 */
[----:B-----5:R-:W-:-:S03]  /*ada0*/  IMAD.IADD R9, R9, 0x1, -R0 ;  /* 0x0000000109097824 */ /* 0x020fc600078e0a00 */
[----:B------:R-:W-:Y:S01]  /*adb0*/  IADD3 R8, -R8, 0x13f, R3 ;  /* 0x0000013f08087810 */ /* 0x000fe20007ffe103 */
[----:B------:R-:W-:-:S04]  /*adc0*/  VIADD R0, R9, 0x7f ;  /* 0x0000007f09007836 */ /* 0x000fc80000000000 */
[----:B------:R-:W-:Y:S01]  /*add0*/  IMAD.IADD R8, R9, 0x1, R8 ;  /* 0x0000000109087824 */ /* 0x000fe200078e0208 */
[----:B------:R-:W-:-:S04]  /*ade0*/  SHF.R.S32.HI R3, RZ, 0x1f, R0 ;  /* 0x0000001fff037819 */ /* 0x000fc80000011400 */
[----:B------:R-:W-:Y:S02]  /*adf0*/  SHF.R.S32.HI R5, RZ, 0x1f, R8 ;  /* 0x0000001fff057819 */ /* 0x000fe40000011408 */
[----:B------:R-:W-:Y:S02]  /*ae00*/  LEA.HI R3, R3, R0, RZ, 0x7 ;  /* 0x0000000003037211 */ /* 0x000fe400078f38ff */
[----:B------:R-:W-:Y:S02]  /*ae10*/  LEA.HI R5, R5, R8, RZ, 0x7 ;  /* 0x0000000805057211 */ /* 0x000fe400078f38ff */
[----:B------:R-:W-:Y:S02]  /*ae20*/  SHF.R.S32.HI R3, RZ, 0x7, R3 ;  /* 0x00000007ff037819 */ /* 0x000fe40000011403 */
[----:B------:R-:W-:-:S04]  /*ae30*/  SHF.R.S32.HI R28, RZ, 0x7, R5 ;  /* 0x00000007ff1c7819 */ /* 0x000fc80000011405 */
[----:B------:R-:W-:-:S04]  /*ae40*/  VIMNMX R28, R3, R28, PT ;  /* 0x0000001c031c7248 */ /* 0x000fc80003fe0100 */
[----:B------:R-:W-:-:S13]  /*ae50*/  ISETP.GT.AND P0, PT, R28, RZ, PT ;  /* 0x000000ff1c00720c */ /* 0x000fda0003f04270 */
[----:B------:R-:W-:Y:S05]  /*ae60*/  @P0 BRA `(.L_x_1762) ;  /* 0x00000000003c0947 */ /* 0x000fea0003800000 */
        /* <DEDUP_REMOVED lines=15> */
.L_x_1762:
        /* <DEDUP_REMOVED lines=22> */
.L_x_1764:
        /* <DEDUP_REMOVED lines=19> */
.L_x_1766:
        /* <DEDUP_REMOVED lines=16> */
.L_x_1765:
[----:B------:R-:W2:Y:S01]  /*b2f0*/  LDL.LU R21, [R1] ;  /* 0x0000000001157983 */ /* 0x000ea20000300800 */
[----:B------:R-:W-:Y:S01]  /*b300*/  ULDC.64 UR4, c[0x0][0x9f8] ;  /* 0x00027e0000047ab9 */ /* 0x000fe20000000a00 */
[----:B------:R-:W0:Y:S02]  /*b310*/  LDC R0, c[0x0][0x428] ;  /* 0x00010a00ff007b82 */ /* 0x000e240000000800 */
[----:B------:R-:W3:Y:S01]  /*b320*/  LDL.LU R20, [R1+0x8] ;  /* 0x0000080001147983 */ /* 0x000ee20000300800 */
[----:B------:R-:W-:Y:S01]  /*b330*/  ISETP.NE.U32.AND P0, PT, RZ, UR4, PT ;  /* 0x00000004ff007c0c */ /* 0x000fe2000bf05070 */
[----:B------:R-:W-:-:S03]  /*b340*/  IMAD.MOV.U32 R6, RZ, RZ, R27 ;  /* 0x000000ffff067224 */ /* 0x000fc600078e001b */
[----:B------:R-:W-:-:S13]  /*b350*/  ISETP.NE.AND.EX P0, PT, RZ, UR5, PT, P0 ;  /* 0x00000005ff007c0c */ /* 0x000fda000bf05300 */
[----:B------:R-:W-:Y:S02]  /*b360*/  @P0 IADD3 R2, P1, R29, UR4, RZ ;  /* 0x000000041d020c10 */ /* 0x000fe4000ff3e0ff */
[----:B------:R-:W-:-:S13]  /*b370*/  ISETP.NE.AND P6, PT, R26, RZ, PT ;  /* 0x000000ff1a00720c */ /* 0x000fda0003fc5270 */
[----:B------:R-:W-:-:S05]  /*b380*/  VOTEU.ALL UP1, P6 ;  /* 0x00000000003f7886 */ /* 0x000fca0003020000 */
[----:B------:R-:W-:-:S04]  /*b390*/  @!UP1 UIADD3 UR8, UP0, UR40, 0x270, URZ ;  /* 0x0000027028089890 */ /* 0x000fc8000ff1e03f */
[----:B------:R-:W-:-:S03]  /*b3a0*/  @!UP1 UIADD3.X UR9, URZ, UR41, URZ, UP0, !UPT ;  /* 0x000000293f099290 */ /* 0x000fc600087fe43f */
[----:B------:R-:W-:Y:S01]  /*b3b0*/  VOTEU.ALL UP0, P6 ;  /* 0x00000000003f7886 */ /* 0x000fe20003000000 */
[----:B--2---:R-:W-:Y:S01]  /*b3c0*/  @P0 IADD3.X R3, R21, UR5, RZ, P1, !PT ;  /* 0x0000000515030c10 */ /* 0x004fe20008ffe4ff */
[----:B------:R-:W-:-:S04]  /*b3d0*/  ULDC.64 UR4, c[0x0][0xa00] ;  /* 0x0002800000047ab9 */ /* 0x000fc80000000a00 */
[----:B------:R2:W5:Y:S01]  /*b3e0*/  @P0 LDG.E R6, desc[UR38][R2.64] ;  /* 0x0000002602060981 */ /* 0x000562000c1e1900 */
[----:B0-----:R-:W-:Y:S01]  /*b3f0*/  ISETP.NE.AND P0, PT, R0, 0x1, PT ;  /* 0x000000010000780c */ /* 0x001fe20003f05270 */
[----:B------:R-:W-:Y:S01]  /*b400*/  IMAD.MOV.U32 R0, RZ, RZ, R18 ;  /* 0x000000ffff007224 */ /* 0x000fe200078e0012 */
[----:B------:R-:W-:Y:S01]  /*b410*/  PLOP3.LUT P1, PT, P6, PT, PT, 0x8, 0x0 ;  /* 0x000000000000781c */ /* 0x000fe2000372e170 */
[----:B---3--:R-:W-:-:S10]  /*b420*/  IMAD R17, R17, 0xc0, R20 ;  /* 0x000000c011117824 */ /* 0x008fd400078e0214 */
[----:B------:R-:W0:Y:S08]  /*b430*/  @P0 LDC R5, c[0x0][0x42c] ;  /* 0x00010b00ff050b82 */ /* 0x000e300000000800 */
[----:B------:R-:W3:Y:S01]  /*b440*/  @P0 LDC R7, c[0x0][0x430] ;  /* 0x00010c00ff070b82 */ /* 0x000ee20000000800 */
[----:B0-----:R-:W-:-:S05]  /*b450*/  @P0 IMAD.HI.U32 R4, R18, R5, RZ ;  /* 0x0000000512040227 */ /* 0x001fca00078e00ff */
[----:B---3--:R-:W-:Y:S02]  /*b460*/  @P0 SHF.R.U32.HI R0, RZ, R7, R4 ;  /* 0x00000007ff000219 */ /* 0x008fe40000011604 */
[----:B------:R-:W-:-:S04]  /*b470*/  ISETP.NE.U32.AND P0, PT, RZ, UR4, PT ;  /* 0x00000004ff007c0c */ /* 0x000fc8000bf05070 */
[----:B------:R-:W-:-:S04]  /*b480*/  ISETP.NE.AND.EX P0, PT, RZ, UR5, PT, P0 ;  /* 0x00000005ff007c0c */ /* 0x000fc8000bf05300 */
[----:B--2---:R-:W-:-:S09]  /*b490*/  SEL R10, R27, RZ, !P0 ;  /* 0x000000ff1b0a7207 */ /* 0x004fd20004000000 */
.L_x_1767:
        /* <DEDUP_REMOVED lines=18> */
.L_x_1838:
[----:B------:R-:W-:Y:S01]  /*b5c0*/  UMOV UR4, 0xffffffff ;  /* 0xffffffff00047882 */ /* 0x000fe20000000000 */
[----:B------:R-:W-:Y:S02]  /*b5d0*/  SHF.R.S32.HI R9, RZ, 0x1f, R6 ;  /* 0x0000001fff097819 */ /* 0x000fe40000011406 */
[----:B------:R-:W-:Y:S05]  /*b5e0*/  BRA.DIV UR4, `(.L_x_1769) ;  /* 0x0000002e04647947 */ /* 0x000fea000b800000 */
[----:B------:R-:W-:-:S13]  /*b5f0*/  ELECT P6, URZ, PT ;  /* 0x00000000003f782f */ /* 0x000fda00038c0000 */
.L_x_1841:
        /* <DEDUP_REMOVED lines=22> */
.L_x_1771:
[----:B------:R-:W-:Y:S01]  /*b760*/  IMAD R5, R22, 0x8, R25 ;  /* 0x0000000816057824 */ /* 0x000fe200078e0219 */
[----:B------:R-:W-:-:S04]  /*b770*/  SHF.L.U32 R4, R24, 0x1f, RZ ;  /* 0x0000001f18047819 */ /* 0x000fc800000006ff */
[----:B------:R-:W2:Y:S02]  /*b780*/  SYNCS.PHASECHK.TRANS64.TRYWAIT P0, [R5+URZ+0x16840], R4 ;  /* 0x01684004050075a7 */ /* 0x000ea4000800017f */
[----:B--2---:R-:W-:Y:S05]  /*b790*/  @!P0 BRA `(.L_x_1772) ;  /* 0x0000002c00188947 */ /* 0x004fea0003800000 */
.L_x_1842:
        /* <DEDUP_REMOVED lines=9> */
.L_x_1773:
        /* <DEDUP_REMOVED lines=16> */
[----:B--2---:R-:W-:Y:S01]  /*b930*/  NOP ;  /* 0x0000000000007918 */ /* 0x004fe20000000000 */
.L_x_1770:
        /* <DEDUP_REMOVED lines=20> */
[----:B---3--:R-:W-:Y:S01]  /*ba80*/  LEA.HI R4, R5, R5, RZ, 0x1 ;  /* 0x0000000505047211 */ /* 0x008fe200078f08ff */
[----:B------:R4:W-:Y:S03]  /*ba90*/  STL [R1+0x4], R5 ;  /* 0x0000040501007387 */ /* 0x0009e60000100800 */
[----:B------:R-:W-:-:S05]  /*baa0*/  LOP3.LUT R4, R4, 0xfffffffe, RZ, 0xc0, !PT ;  /* 0xfffffffe04047812 */ /* 0x000fca00078ec0ff */
[----:B------:R-:W-:-:S05]  /*bab0*/  IMAD.IADD R4, R5, 0x1, -R4 ;  /* 0x0000000105047824 */ /* 0x000fca00078e0a04 */
[----:B------:R-:W-:-:S04]  /*bac0*/  SHF.L.U32 R4, R4, 0x1f, RZ ;  /* 0x0000001f04047819 */ /* 0x000fc800000006ff */
[----:B------:R-:W2:Y:S02]  /*bad0*/  SYNCS.PHASECHK.TRANS64.TRYWAIT P0, [R25+URZ+0x16820], R4 ;  /* 0x01682004190075a7 */ /* 0x000ea4000800017f */
[----:B--2-4-:R-:W-:Y:S05]  /*bae0*/  @!P0 BRA `(.L_x_1775) ;  /* 0x0000002800588947 */ /* 0x014fea0003800000 */
.L_x_1843:
[----:B------:R-:W-:Y:S05]  /*baf0*/  BSYNC B0 ;  /* 0x0000000000007941 */ /* 0x000fea0003800000 */
.L_x_1774:
[----:B------:R-:W-:Y:S01]  /*bb00*/  ISETP.GE.AND P0, PT, R28, 0x2, PT ;  /* 0x000000021c00780c */ /* 0x000fe20003f06270 */
[----:B------:R-:W-:-:S12]  /*bb10*/  BSSY B0, `(.L_x_1776) ;  /* 0x0000125000007945 */ /* 0x000fd80003800000 */
[----:B------:R-:W-:Y:S05]  /*bb20*/  @!P0 BRA `(.L_x_1777) ;  /* 0x00000010008c8947 */ /* 0x000fea0003800000 */
[C---:B--2---:R-:W-:Y:S01]  /*bb30*/  LOP3.LUT R4, R28.reuse, 0x1, RZ, 0xc0, !PT ;  /* 0x000000011c047812 */ /* 0x044fe200078ec0ff */
[----:B------:R-:W-:Y:S01]  /*bb40*/  VIADD R11, R28, 0xfffffffe ;  /* 0xfffffffe1c0b7836 */ /* 0x000fe20000000000 */
[----:B------:R-:W-:Y:S02]  /*bb50*/  BSSY B1, `(.L_x_1778) ;  /* 0x0000063000017945 */ /* 0x000fe40003800000 */
[----:B------:R-:W-:Y:S01]  /*bb60*/  ISETP.NE.U32.AND P0, PT, R4, 0x1, PT ;  /* 0x000000010400780c */ /* 0x000fe20003f05070 */
[----:B------:R-:W-:-:S12]  /*bb70*/  IMAD.MOV.U32 R10, RZ, RZ, R11 ;  /* 0x000000ffff0a7224 */ /* 0x000fd800078e000b */
[----:B------:R-:W-:Y:S05]  /*bb80*/  @!P0 BRA `(.L_x_1779) ;  /* 0x00000004007c8947 */ /* 0x000fea0003800000 */
        /* <DEDUP_REMOVED lines=8> */
[----:B------:R-:W-:Y:S02]  /*bc10*/  IMAD.MOV.U32 R4, RZ, RZ, R8 ;  /* 0x000000ffff047224 */ /* 0x000fe400078e0008 */
[----:B------:R-:W-:Y:S01]  /*bc20*/  IMAD.MOV.U32 R10, RZ, RZ, R11 ;  /* 0x000000ffff0a7224 */ /* 0x000fe200078e000b */
        /* <DEDUP_REMOVED lines=20> */
.L_x_1782:
[----:B0-----:R-:W-:Y:S01]  /*bd70*/  IMAD R3, R12, 0x8, R25 ;  /* 0x000000080c037824 */ /* 0x001fe200078e0219 */
[----:B------:R-:W-:-:S04]  /*bd80*/  SHF.L.U32 R2, R13, 0x1f, RZ ;  /* 0x0000001f0d027819 */ /* 0x000fc800000006ff */
[----:B------:R-:W0:Y:S02]  /*bd90*/  SYNCS.PHASECHK.TRANS64.TRYWAIT P0, [R3+URZ+0x16840], R2 ;  /* 0x01684002030075a7 */ /* 0x000e24000800017f */
[----:B0-----:R-:W-:Y:S05]  /*bda0*/  @!P0 BRA `(.L_x_1783) ;  /* 0x0000002400bc8947 */ /* 0x001fea0003800000 */
.L_x_1844:
        /* <DEDUP_REMOVED lines=9> */
.L_x_1784:
        /* <DEDUP_REMOVED lines=21> */
.L_x_1845:
[----:B------:R-:W-:Y:S05]  /*bf90*/  @P1 BRA `(.L_x_1786) ;  /* 0x0000000000181947 */ /* 0x000fea0003800000 */
[----:B------:R-:W-:Y:S01]  /*bfa0*/  ISETP.NE.AND P0, PT, R26, RZ, PT ;  /* 0x000000ff1a00720c */ /* 0x000fe20003f05270 */
[----:B0-----:R-:W-:Y:S02]  /*bfb0*/  IMAD R2, R22, 0x8, R25 ;  /* 0x0000000816027824 */ /* 0x001fe400078e0219 */
[----:B------:R-:W-:-:S04]  /*bfc0*/  IMAD.MOV.U32 R3, RZ, RZ, 0x4000 ;  /* 0x00004000ff037424 */ /* 0x000fc800078e00ff */
[----:B------:R2:W-:Y:S06]  /*bfd0*/  SYNCS.ARRIVE.TRANS64 RZ, [R2+URZ+0x16850], R3 ;  /* 0x0168500302ff79a7 */ /* 0x0005ec000800003f */
[----:B------:R-:W-:Y:S05]  /*bfe0*/  @!P0 BRA `(.L_x_1786) ;  /* 0x0000000000048947 */ /* 0x000fea0003800000 */
[----:B------:R-:W-:Y:S01]  /*bff0*/  BPT.TRAP 0x1 ;  /* 0x000000040000795c */ /* 0x000fe20000300000 */
.L_x_1786:
        /* <DEDUP_REMOVED lines=20> */
.L_x_1781:
[----:B------:R-:W-:Y:S05]  /*c140*/  BSYNC B2 ;  /* 0x0000000000027941 */ /* 0x000fea0003800000 */
.L_x_1780:
[----:B------:R-:W-:Y:S02]  /*c150*/  VIADD R10, R28, 0xfffffffd ;  /* 0xfffffffd1c0a7836 */ /* 0x000fe40000000000 */
[----:B------:R-:W-:Y:S02]  /*c160*/  IMAD.MOV.U32 R22, RZ, RZ, R12 ;  /* 0x000000ffff167224 */ /* 0x000fe400078e000c */
[----:B------:R-:W-:-:S07]  /*c170*/  IMAD.MOV.U32 R24, RZ, RZ, R13 ;  /* 0x000000ffff187224 */ /* 0x000fce00078e000d */
.L_x_1779:
[----:B------:R-:W-:Y:S05]  /*c180*/  BSYNC B1 ;  /* 0x0000000000017941 */ /* 0x000fea0003800000 */
.L_x_1778:
[----:B------:R-:W-:-:S13]  /*c190*/  ISETP.NE.AND P0, PT, R11, RZ, PT ;  /* 0x000000ff0b00720c */ /* 0x000fda0003f05270 */
[----:B------:R-:W-:Y:S05]  /*c1a0*/  @!P0 BRA `(.L_x_1777) ;  /* 0x0000000800ec8947 */ /* 0x000fea0003800000 */
[----:B------:R-:W-:-:S07]  /*c1b0*/  IMAD.MOV.U32 R4, RZ, RZ, R8 ;  /* 0x000000ffff047224 */ /* 0x000fce00078e0008 */
.L_x_1801:
[----:B------:R-:W-:Y:S01]  /*c1c0*/  VIADD R11, R22, 0x1 ;  /* 0x00000001160b7836 */ /* 0x000fe20000000000 */
[----:B------:R-:W-:Y:S05]  /*c1d0*/  YIELD ;  /* 0x0000000000007946 */ /* 0x000fea0003800000 */
[----:B------:R-:W-:Y:S01]  /*c1e0*/  ISETP.NE.AND P0, PT, R11, 0x2, PT ;  /* 0x000000020b00780c */ /* 0x000fe20003f05270 */
[----:B------:R-:W-:Y:S03]  /*c1f0*/  BSSY B1, `(.L_x_1787) ;  /* 0x0000057000017945 */ /* 0x000fe60003800000 */
[----:B------:R-:W-:-:S02]  /*c200*/  SEL R3, RZ, 0x1, P0 ;  /* 0x00000001ff037807 */ /* 0x000fc40000000000 */
        /* <DEDUP_REMOVED lines=26> */
.L_x_1789:
[----:B------:R-:W-:Y:S01]  /*c3b0*/  IMAD R3, R11, 0x8, R25 ;  /* 0x000000080b037824 */ /* 0x000fe200078e0219 */
[----:B------:R-:W-:-:S04]  /*c3c0*/  SHF.L.U32 R2, R12, 0x1f, RZ ;  /* 0x0000001f0c027819 */ /* 0x000fc800000006ff */
[----:B------:R-:W2:Y:S02]  /*c3d0*/  SYNCS.PHASECHK.TRANS64.TRYWAIT P0, [R3+URZ+0x16840], R2 ;  /* 0x01684002030075a7 */ /* 0x000ea4000800017f */
[----:B--2---:R-:W-:Y:S05]  /*c3e0*/  @!P0 BRA `(.L_x_1790) ;  /* 0x0000002000548947 */ /* 0x004fea0003800000 */
.L_x_1846:
        /* <DEDUP_REMOVED lines=9> */
.L_x_1791:
        /* <DEDUP_REMOVED lines=21> */
.L_x_1847:
[----:B------:R-:W-:Y:S05]  /*c5d0*/  @P0 BRA `(.L_x_1793) ;  /* 0x0000000000140947 */ /* 0x000fea0003800000 */
[----:B------:R-:W-:Y:S01]  /*c5e0*/  ISETP.NE.AND P1, PT, R26, RZ, PT ;  /* 0x000000ff1a00720c */ /* 0x000fe20003f25270 */
[----:B------:R-:W-:-:S04]  /*c5f0*/  IMAD.MOV.U32 R2, RZ, RZ, 0x4000 ;  /* 0x00004000ff027424 */ /* 0x000fc800078e00ff */
[----:B------:R2:W-:Y:S08]  /*c600*/  SYNCS.ARRIVE.TRANS64 RZ, [R3+URZ+0x50], R2 ;  /* 0x0000500203ff79a7 */ /* 0x0005f0000800003f */
[----:B------:R-:W-:Y:S05]  /*c610*/  @!P1 BRA `(.L_x_1793) ;  /* 0x0000000000049947 */ /* 0x000fea0003800000 */
[----:B------:R-:W-:Y:S01]  /*c620*/  BPT.TRAP 0x1 ;  /* 0x000000040000795c */ /* 0x000fe20000300000 */
.L_x_1793:
        /* <DEDUP_REMOVED lines=19> */
.L_x_1788:
[----:B------:R-:W-:Y:S05]  /*c760*/  BSYNC B1 ;  /* 0x0000000000017941 */ /* 0x000fea0003800000 */
.L_x_1787:
        /* <DEDUP_REMOVED lines=30> */
.L_x_1796:
[----:B------:R-:W-:Y:S01]  /*c950*/  IMAD R2, R22, 0x8, R25 ;  /* 0x0000000816027824 */ /* 0x000fe200078e0219 */
[----:B------:R-:W-:-:S04]  /*c960*/  SHF.L.U32 R3, R24, 0x1f, RZ ;  /* 0x0000001f18037819 */ /* 0x000fc800000006ff */
[----:B------:R-:W2:Y:S02]  /*c970*/  SYNCS.PHASECHK.TRANS64.TRYWAIT P0, [R2+URZ+0x16840], R3 ;  /* 0x01684003020075a7 */ /* 0x000ea4000800017f */
[----:B--2---:R-:W-:Y:S05]  /*c980*/  @!P0 BRA `(.L_x_1797) ;  /* 0x0000001c00148947 */ /* 0x004fea0003800000 */
.L_x_1848:
        /* <DEDUP_REMOVED lines=9> */
.L_x_1798:
        /* <DEDUP_REMOVED lines=20> */
[----:B------:R-:W2:Y:S02]  /*cb60*/  SYNCS.PHASECHK.TRANS64.TRYWAIT P1, [R2+URZ+0x60], R3 ;  /* 0x00006003020075a7 */ /* 0x000ea4000802017f */
[----:B0-2---:R-:W-:Y:S05]  /*cb70*/  @!P1 BRA `(.L_x_1799) ;  /* 0x0000001800ac9947 */ /* 0x005fea0003800000 */
.L_x_1849:
[----:B------:R-:W-:Y:S05]  /*cb80*/  @P0 BRA `(.L_x_1800) ;  /* 0x0000000000140947 */ /* 0x000fea0003800000 */
[----:B------:R-:W-:Y:S01]  /*cb90*/  ISETP.NE.AND P1, PT, R26, RZ, PT ;  /* 0x000000ff1a00720c */ /* 0x000fe20003f25270 */
[----:B0-----:R-:W-:-:S04]  /*cba0*/  IMAD.MOV.U32 R3, RZ, RZ, 0x4000 ;  /* 0x00004000ff037424 */ /* 0x001fc800078e00ff */
[----:B------:R2:W-:Y:S08]  /*cbb0*/  SYNCS.ARRIVE.TRANS64 RZ, [R2+URZ+0x50], R3 ;  /* 0x0000500302ff79a7 */ /* 0x0005f0000800003f */
[----:B------:R-:W-:Y:S05]  /*cbc0*/  @!P1 BRA `(.L_x_1800) ;  /* 0x0000000000049947 */ /* 0x000fea0003800000 */
[----:B------:R-:W-:Y:S01]  /*cbd0*/  BPT.TRAP 0x1 ;  /* 0x000000040000795c */ /* 0x000fe20000300000 */
.L_x_1800:
        /* <DEDUP_REMOVED lines=19> */
.L_x_1795:
[----:B------:R-:W-:Y:S05]  /*cd10*/  BSYNC B1 ;  /* 0x0000000000017941 */ /* 0x000fea0003800000 */
.L_x_1794:
[C---:B------:R-:W-:Y:S01]  /*cd20*/  ISETP.GT.AND P0, PT, R10.reuse, 0x1, PT ;  /* 0x000000010a00780c */ /* 0x040fe20003f04270 */
[----:B0-2---:R-:W-:-:S04]  /*cd30*/  VIADD R2, R10, 0xfffffffe ;  /* 0xfffffffe0a027836 */ /* 0x005fc80000000000 */
[----:B------:R-:W-:-:S08]  /*cd40*/  IMAD.MOV.U32 R10, RZ, RZ, R2 ;  /* 0x000000ffff0a7224 */ /* 0x000fd000078e0002 */
[----:B------:R-:W-:Y:S05]  /*cd50*/  @P0 BRA `(.L_x_1801) ;  /* 0xfffffff400180947 */ /* 0x000fea000383ffff */
.L_x_1777:
[----:B------:R-:W-:Y:S05]  /*cd60*/  BSYNC B0 ;  /* 0x0000000000007941 */ /* 0x000fea0003800000 */
.L_x_1776:
[----:B------:R-:W-:Y:S01]  /*cd70*/  ISETP.NE.AND P0, PT, R26, RZ, PT ;  /* 0x000000ff1a00720c */ /* 0x000fe20003f05270 */
[----:B------:R-:W-:-:S12]  /*cd80*/  BSSY B0, `(.L_x_1802) ;  /* 0x000000e000007945 */ /* 0x000fd80003800000 */
[----:B------:R-:W-:Y:S05]  /*cd90*/  @P0 BRA `(.L_x_1803) ;  /* 0x0000000000300947 */ /* 0x000fea0003800000 */
[----:B------:R-:W3:Y:S01]  /*cda0*/  S2R R9, SR_LANEID ;  /* 0x0000000000097919 */ /* 0x000ee20000000000 */
[----:B------:R-:W-:Y:S01]  /*cdb0*/  VOTEU.ANY UR4, UPT, PT ;  /* 0x0000000000047886 */ /* 0x000fe200038e0100 */
[----:B------:R-:W4:Y:S01]  /*cdc0*/  LDC.64 R2, c[0x0][0xc38] ;  /* 0x00030e00ff027b82 */ /* 0x000f220000000a00 */
[----:B--2---:R-:W3:Y:S08]  /*cdd0*/  FLO.U32 R4, UR4 ;  /* 0x0000000400047d00 */ /* 0x004ef000080e0000 */
[----:B------:R-:W4:Y:S01]  /*cde0*/  POPC R5, UR4 ;  /* 0x0000000400057d09 */ /* 0x000f220008000000 */
[----:B---3--:R-:W-:-:S13]  /*cdf0*/  ISETP.EQ.U32.AND P0, PT, R4, R9, PT ;  /* 0x000000090400720c */ /* 0x008fda0003f02070 */
[----:B----4-:R-:W2:Y:S01]  /*ce00*/  @P0 ATOMG.E.ADD.STRONG.GPU PT, R3, desc[UR38][R2.64], R5 ;  /* 0x00000005020309a8 */ /* 0x010ea200081ee1e6 */
[----:B------:R-:W3:Y:S02]  /*ce10*/  S2R R6, SR_LTMASK ;  /* 0x0000000000067919 */ /* 0x000ee40000003900 */
[----:B---3--:R-:W-:-:S04]  /*ce20*/  LOP3.LUT R6, R6, UR4, RZ, 0xc0, !PT ;  /* 0x0000000406067c12 */ /* 0x008fc8000f8ec0ff */
[----:B------:R-:W3:Y:S01]  /*ce30*/  POPC R9, R6 ;  /* 0x0000000600097309 */ /* 0x000ee20000000000 */
[----:B--2---:R-:W3:Y:S02]  /*ce40*/  SHFL.IDX PT, R4, R3, R4, 0x1f ;  /* 0x00001f0403047589 */ /* 0x004ee400000e0000 */
[----:B---3--:R-:W-:-:S07]  /*ce50*/  IADD3 R16, R4, UR37, R9 ;  /* 0x0000002504107c10 */ /* 0x008fce000fffe009 */
.L_x_1803:
[----:B------:R-:W-:Y:S05]  /*ce60*/  BSYNC B0 ;  /* 0x0000000000007941 */ /* 0x000fea0003800000 */
.L_x_1802:
[----:B------:R-:W-:Y:S04]  /*ce70*/  BSSY B0, `(.L_x_1804) ;  /* 0x0000020000007945 */ /* 0x000fe80003800000 */
[----:B------:R-:W-:Y:S05]  /*ce80*/  @!P6 BRA `(.L_x_1805) ;  /* 0x000000000078e947 */ /* 0x000fea0003800000 */
[----:B------:R-:W-:Y:S01]  /*ce90*/  IMAD R3, R22, 0x8, R25 ;  /* 0x0000000816037824 */ /* 0x000fe200078e0219 */
[----:B------:R-:W-:-:S04]  /*cea0*/  SHF.L.U32 R2, R24, 0x1f, RZ ;  /* 0x0000001f18027819 */ /* 0x000fc800000006ff */
[----:B------:R-:W3:Y:S02]  /*ceb0*/  SYNCS.PHASECHK.TRANS64.TRYWAIT P0, [R3+URZ+0x16860], R2 ;  /* 0x01686002030075a7 */ /* 0x000ee4000800017f */
[----:B---3--:R-:W-:Y:S05]  /*cec0*/  @!P0 BRA `(.L_x_1806) ;  /* 0x0000001400ec8947 */ /* 0x008fea0003800000 */
.L_x_1850:
[----:B--2---:R-:W2:Y:S02]  /*ced0*/  S2R R4, SR_TID.X ;  /* 0x0000000000047919 */ /* 0x004ea40000002100 */
[----:B--2---:R-:W-:-:S04]  /*cee0*/  LOP3.LUT R4, R4, 0x7f, RZ, 0xc0, !PT ;  /* 0x0000007f04047812 */ /* 0x004fc800078ec0ff */
[----:B------:R-:W-:-:S13]  /*cef0*/  ISETP.NE.AND P0, PT, R4, RZ, PT ;  /* 0x000000ff0400720c */ /* 0x000fda0003f05270 */
[----:B------:R-:W-:Y:S05]  /*cf00*/  @P0 BRA `(.L_x_1807) ;  /* 0x0000000000140947 */ /* 0x000fea0003800000 */
[----:B------:R-:W-:Y:S01]  /*cf10*/  ISETP.NE.AND P1, PT, R26, RZ, PT ;  /* 0x000000ff1a00720c */ /* 0x000fe20003f25270 */
[----:B---3--:R-:W-:-:S04]  /*cf20*/  IMAD.MOV.U32 R2, RZ, RZ, 0x4000 ;  /* 0x00004000ff027424 */ /* 0x008fc800078e00ff */
[----:B------:R2:W-:Y:S08]  /*cf30*/  SYNCS.ARRIVE.TRANS64 RZ, [R3+URZ+0x16850], R2 ;  /* 0x0168500203ff79a7 */ /* 0x0005f0000800003f */
[----:B------:R-:W-:Y:S05]  /*cf40*/  @!P1 BRA `(.L_x_1807) ;  /* 0x0000000000049947 */ /* 0x000fea0003800000 */
[----:B------:R-:W-:Y:S01]  /*cf50*/  BPT.TRAP 0x1 ;  /* 0x000000040000795c */ /* 0x000fe20000300000 */
.L_x_1807:
        /* <DEDUP_REMOVED lines=16> */
[----:B----4-:R-:W-:Y:S01]  /*d060*/  NOP ;  /* 0x0000000000007918 */ /* 0x010fe20000000000 */
.L_x_1805:
[----:B------:R-:W-:Y:S05]  /*d070*/  BSYNC B0 ;  /* 0x0000000000007941 */ /* 0x000fea0003800000 */
.L_x_1804:
[----:B------:R-:W-:-:S05]  /*d080*/  VIADD R22, R22, 0x1 ;  /* 0x0000000116167836 */ /* 0x000fca0000000000 */
[----:B------:R-:W-:-:S04]  /*d090*/  ISETP.NE.AND P0, PT, R22, 0x2, PT ;  /* 0x000000021600780c */ /* 0x000fc80003f05270 */
[----:B--23--:R-:W-:Y:S02]  /*d0a0*/  SEL R3, RZ, 0x1, P0 ;  /* 0x00000001ff037807 */ /* 0x00cfe40000000000 */
[----:B------:R-:W-:Y:S02]  /*d0b0*/  SEL R22, R22, RZ, P0 ;  /* 0x000000ff16167207 */ /* 0x000fe40000000000 */
[----:B------:R-:W-:-:S07]  /*d0c0*/  LOP3.LUT R24, R24, R3, RZ, 0x3c, !PT ;  /* 0x0000000318187212 */ /* 0x000fce00078e3cff */
.L_x_1763:
[----:B------:R-:W-:Y:S05]  /*d0d0*/  BSYNC B6 ;  /* 0x0000000000067941 */ /* 0x000fea0003800000 */
.L_x_1761:
[----:B------:R-:W-:-:S03]  /*d0e0*/  UMOV UR4, 0xffffffff ;  /* 0xffffffff00047882 */ /* 0x000fc60000000000 */
[----:B------:R-:W-:Y:S05]  /*d0f0*/  BRA.DIV UR4, `(.L_x_1808) ;  /* 0x0000001604747947 */ /* 0x000fea000b800000 */
[----:B------:R2:W3:Y:S04]  /*d100*/  SHFL.IDX PT, R5, R16, RZ, 0x1f ;  /* 0x00001fff10057589 */ /* 0x0004e800000e0000 */
[----:B------:R2:W4:Y:S02]  /*d110*/  SHFL.IDX PT, R4, R16, 0x1, 0x1f ;  /* 0x00201f0010047f89 */ /* 0x00052400000e0000 */
.L_x_1854:
        /* <DEDUP_REMOVED lines=11> */
.L_x_1810:
[----:B------:R-:W-:Y:S05]  /*d1d0*/  BSYNC B0 ;  /* 0x0000000000007941 */ /* 0x000fea0003800000 */
.L_x_1809:
        /* <DEDUP_REMOVED lines=23> */
.L_x_1862:
[----:B------:R-:W-:Y:S02]  /*d350*/  ULDC UR4, c[0x0][0xc10] ;  /* 0x0003040000047ab9 */ /* 0x000fe40000000800 */
[----:B------:R-:W-:-:S04]  /*d360*/  IMAD.U32 R7, RZ, RZ, UR4 ;  /* 0x00000004ff077e24 */ /* 0x000fc8000f8e00ff */
[----:B0-----:R-:W-:-:S04]  /*d370*/  IMAD R3, R14, R7, RZ ;  /* 0x000000070e037224 */ /* 0x001fc800078e02ff */
[----:B----4-:R-:W-:-:S05]  /*d380*/  IMAD.IADD R6, R4, 0x1, R3 ;  /* 0x0000000104067824 */ /* 0x010fca00078e0203 */
[----:B---3--:R-:W-:-:S13]  /*d390*/  ISETP.GT.AND P0, PT, R6, R5, PT ;  /* 0x000000050600720c */ /* 0x008fda0003f04270 */
[----:B------:R-:W-:Y:S05]  /*d3a0*/  @P0 BRA `(.L_x_1812) ;  /* 0x0000000000ac0947 */ /* 0x000fea0003800000 */
[----:B------:R-:W0:Y:S02]  /*d3b0*/  LDC R0, c[0x0][0xc14] ;  /* 0x00030500ff007b82 */ /* 0x000e240000000800 */
.L_x_1817:
        /* <DEDUP_REMOVED lines=12> */
.L_x_1815:
[----:B------:R-:W-:Y:S05]  /*d480*/  BSYNC B0 ;  /* 0x0000000000007941 */ /* 0x000fea0003800000 */
.L_x_1814:
        /* <DEDUP_REMOVED lines=23> */
.L_x_1870:
[----:B------:R-:W-:Y:S02]  /*d600*/  ULDC UR4, c[0x0][0xc10] ;  /* 0x0003040000047ab9 */ /* 0x000fe40000000800 */
[----:B------:R-:W-:-:S04]  /*d610*/  IMAD.U32 R7, RZ, RZ, UR4 ;  /* 0x00000004ff077e24 */ /* 0x000fc8000f8e00ff */
[----:B---3--:R-:W-:-:S04]  /*d620*/  IMAD R3, R14, R7, RZ ;  /* 0x000000070e037224 */ /* 0x008fc800078e02ff */
[----:B------:R-:W-:-:S05]  /*d630*/  IMAD.IADD R6, R3, 0x1, R6 ;  /* 0x0000000103067824 */ /* 0x000fca00078e0206 */
[----:B------:R-:W-:-:S13]  /*d640*/  ISETP.GT.AND P0, PT, R6, R5, PT ;  /* 0x000000050600720c */ /* 0x000fda0003f04270 */
[----:B------:R-:W-:Y:S05]  /*d650*/  @!P0 BRA `(.L_x_1817) ;  /* 0xfffffffc00588947 */ /* 0x000fea000383ffff */
.L_x_1812:
        /* <DEDUP_REMOVED lines=8> */
.L_x_1874:
[----:B------:R-:W-:Y:S01]  /*d6e0*/  ISETP.NE.AND P0, PT, R3, RZ, PT ;  /* 0x000000ff0300720c */ /* 0x000fe20003f05270 */
[----:B------:R-:W-:-:S12]  /*d6f0*/  IMAD.MOV.U32 R14, RZ, RZ, RZ ;  /* 0x000000ffff0e7224 */ /* 0x000fd800078e00ff */
[----:B------:R-:W-:Y:S05]  /*d700*/  @!P0 BRA `(.L_x_1819) ;  /* 0x0000000000108947 */ /* 0x000fea0003800000 */
[----:B------:R-:W-:Y:S01]  /*d710*/  UMOV UR4, 0xffffffff ;  /* 0xffffffff00047882 */ /* 0x000fe20000000000 */
[----:B------:R-:W-:Y:S02]  /*d720*/  VIADD R12, R4, 0xffffffff ;  /* 0xffffffff040c7836 */ /* 0x000fe40000000000 */
[----:B------:R-:W-:Y:S05]  /*d730*/  BRA.DIV UR4, `(.L_x_1820) ;  /* 0x0000001a04187947 */ /* 0x000fea000b800000 */
[----:B------:R0:W0:Y:S02]  /*d740*/  SHFL.IDX PT, R14, R8, R12, 0x1f ;  /* 0x00001f0c080e7589 */ /* 0x00002400000e0000 */
.L_x_1819:
[----:B---3--:R-:W3:Y:S01]  /*d750*/  LDC.64 R2, c[0x0][0xc68] ;  /* 0x00031a00ff027b82 */ /* 0x008ee20000000a00 */
[----:B------:R-:W-:-:S04]  /*d760*/  IMAD.IADD R19, R4, 0x1, R19 ;  /* 0x0000000104137824 */ /* 0x000fc800078e0213 */
[----:B---3--:R-:W-:-:S05]  /*d770*/  IMAD.WIDE R2, R19, 0x4, R2 ;  /* 0x0000000413027825 */ /* 0x008fca00078e0202 */
[----:B0-----:R0:W4:Y:S01]  /*d780*/  LDG.E R8, desc[UR38][R2.64] ;  /* 0x0000002602087981 */ /* 0x001122000c1e1900 */
[----:B--2---:R-:W-:-:S04]  /*d790*/  IMAD R16, R14, R7, R6 ;  /* 0x000000070e107224 */ /* 0x004fc800078e0206 */
[----:B------:R-:W-:Y:S02]  /*d7a0*/  IMAD.IADD R5, R5, 0x1, -R16 ;  /* 0x0000000105057824 */ /* 0x000fe400078e0a10 */
[----:B0-----:R-:W-:Y:S02]  /*d7b0*/  IMAD.MOV.U32 R2, RZ, RZ, RZ ;  /* 0x000000ffff027224 */ /* 0x001fe400078e00ff */
[----:B----4-:R-:W-:-:S05]  /*d7c0*/  IMAD R4, R17, R8, RZ ;  /* 0x0000000811047224 */ /* 0x010fca00078e02ff */
[-C--:B------:R-:W-:Y:S02]  /*d7d0*/  IABS R9, R4.reuse ;  /* 0x0000000400097213 */ /* 0x080fe40000000000 */
[----:B------:R-:W-:Y:S02]  /*d7e0*/  IABS R6, R4 ;  /* 0x0000000400067213 */ /* 0x000fe40000000000 */
[----:B------:R-:W0:Y:S03]  /*d7f0*/  I2F.RP R10, R9 ;  /* 0x00000009000a7306 */ /* 0x000e260000209400 */
[----:B------:R-:W-:-:S05]  /*d800*/  IMAD.MOV R6, RZ, RZ, -R6 ;  /* 0x000000ffff067224 */ /* 0x000fca00078e0a06 */
[----:B0-----:R-:W0:Y:S02]  /*d810*/  MUFU.RCP R10, R10 ;  /* 0x0000000a000a7308 */ /* 0x001e240000001000 */
[----:B0-----:R-:W-:-:S06]  /*d820*/  VIADD R11, R10, 0xffffffe ;  /* 0x0ffffffe0a0b7836 */ /* 0x001fcc0000000000 */
[----:B------:R-:W0:Y:S02]  /*d830*/  F2I.FTZ.U32.TRUNC.NTZ R3, R11 ;  /* 0x0000000b00037305 */ /* 0x000e24000021f000 */
[----:B0-----:R-:W-:-:S04]  /*d840*/  IMAD.MOV R12, RZ, RZ, -R3 ;  /* 0x000000ffff0c7224 */ /* 0x001fc800078e0a03 */
        /* <DEDUP_REMOVED lines=20> */
[----:B------:R-:W-:-:S04]  /*d990*/  VIADDMNMX R7, R3, R7, R8, PT ;  /* 0x0000000703077246 */ /* 0x000fc80003800108 */
        /* <DEDUP_REMOVED lines=29> */
.L_x_1813:
[----:B------:R-:W-:Y:S01]  /*db70*/  UMOV UR4, URZ ;  /* 0x0000003f00047c82 */ /* 0x000fe20008000000 */
[----:B------:R-:W-:Y:S01]  /*db80*/  UMOV UR5, URZ ;  /* 0x0000003f00057c82 */ /* 0x000fe20008000000 */
[----:B------:R-:W-:Y:S01]  /*db90*/  ULDC UR6, c[0x0][0xc14] ;  /* 0x0003050000067ab9 */ /* 0x000fe20000000800 */
[----:B--2---:R-:W-:Y:S02]  /*dba0*/  IMAD.MOV.U32 R16, RZ, RZ, R5 ;  /* 0x000000ffff107224 */ /* 0x004fe400078e0005 */
[----:B------:R-:W-:Y:S02]  /*dbb0*/  IMAD.U32 R17, RZ, RZ, UR4 ;  /* 0x00000004ff117e24 */ /* 0x000fe4000f8e00ff */
[----:B------:R-:W-:Y:S02]  /*dbc0*/  IMAD.U32 R18, RZ, RZ, UR5 ;  /* 0x00000005ff127e24 */ /* 0x000fe4000f8e00ff */
[----:B------:R-:W-:-:S07]  /*dbd0*/  IMAD.U32 R19, RZ, RZ, UR6 ;  /* 0x00000006ff137e24 */ /* 0x000fce000f8e00ff */
.L_x_1821:
        /* <DEDUP_REMOVED lines=10> */
.L_x_1757:
        /* <DEDUP_REMOVED lines=12> */
.L_x_1877:
[----:B------:R-:W-:Y:S05]  /*dd40*/  BSYNC B0 ;  /* 0x0000000000007941 */ /* 0x000fea0003800000 */
.L_x_1823:
[----:B------:R-:W-:-:S03]  /*dd50*/  UMOV UR4, 0xffffffff ;  /* 0xffffffff00047882 */ /* 0x000fc60000000000 */
[----:B------:R-:W-:Y:S05]  /*dd60*/  BRA.DIV UR4, `(.L_x_1825) ;  /* 0x0000001204c47947 */ /* 0x000fea000b800000 */
[----:B0-----:R-:W0:Y:S02]  /*dd70*/  S2R R0, SR_TID.X ;  /* 0x0000000000007919 */ /* 0x001e240000002100 */
[----:B0-----:R-:W-:-:S04]  /*dd80*/  SHF.R.U32.HI R0, RZ, 0x5, R0 ;  /* 0x00000005ff007819 */ /* 0x001fc80000011600 */
[----:B------:R-:W-:-:S05]  /*dd90*/  LOP3.LUT R0, R0, 0x3, RZ, 0xc0, !PT ;  /* 0x0000000300007812 */ /* 0x000fca00078ec0ff */
[----:B------:R0:W2:Y:S02]  /*dda0*/  SHFL.IDX PT, R14, R0, RZ, 0x1f ;  /* 0x00001fff000e7589 */ /* 0x0000a400000e0000 */
.L_x_1880:
[----:B--2---:R-:W-:Y:S01]  /*ddb0*/  ISETP.NE.AND P0, PT, R14, RZ, PT ;  /* 0x000000ff0e00720c */ /* 0x004fe20003f05270 */
[----:B------:R-:W-:-:S12]  /*ddc0*/  BSSY B0, `(.L_x_1826) ;  /* 0x0000024000007945 */ /* 0x000fd80003800000 */
[----:B------:R-:W-:Y:S05]  /*ddd0*/  @P0 BRA `(.L_x_1827) ;  /* 0x0000000000880947 */ /* 0x000fea0003800000 */
[----:B------:R-:W-:-:S03]  /*dde0*/  UMOV UR4, 0xffffffff ;  /* 0xffffffff00047882 */ /* 0x000fc60000000000 */
[----:B------:R-:W-:Y:S05]  /*ddf0*/  BRA.DIV UR4, `(.L_x_1828) ;  /* 0x0000001204d47947 */ /* 0x000fea000b800000 */
[----:B------:R-:W-:-:S13]  /*de00*/  ELECT P6, URZ, PT ;  /* 0x00000000003f782f */ /* 0x000fda00038c0000 */
.L_x_1883:
[----:B------:R-:W-:Y:S05]  /*de10*/  @!P6 BRA `(.L_x_1827) ;  /* 0x000000000078e947 */ /* 0x000fea0003800000 */
[----:B------:R-:W-:-:S06]  /*de20*/  ULOP3.LUT UR4, UR36, 0x2, URZ, 0xfc, !UPT ;  /* 0x0000000224047892 */ /* 0x000fcc000f8efc3f */
[----:B0-----:R-:W-:-:S05]  /*de30*/  IMAD.U32 R0, RZ, RZ, UR4 ;  /* 0x00000004ff007e24 */ /* 0x001fca000f8e00ff */
[----:B------:R-:W-:-:S13]  /*de40*/  ISETP.NE.AND P2, PT, R0, 0x3, PT ;  /* 0x000000030000780c */ /* 0x000fda0003f45270 */
[----:B------:R-:W-:Y:S05]  /*de50*/  @!P2 BRA `(.L_x_1829) ;  /* 0x000000000004a947 */ /* 0x000fea0003800000 */
[----:B------:R-:W-:Y:S01]  /*de60*/  BPT.TRAP 0x1 ;  /* 0x000000040000795c */ /* 0x000fe20000300000 */
.L_x_1829:
        /* <DEDUP_REMOVED lines=12> */
.L_x_1884:
[----:B------:R-:W2:Y:S02]  /*df30*/  SYNCS.PHASECHK.TRANS64.TRYWAIT P0, [R3+URZ], R0 ;  /* 0x00000000030075a7 */ /* 0x000ea4000800017f */
[----:B--2---:R-:W-:Y:S05]  /*df40*/  @!P0 BRA `(.L_x_1831) ;  /* 0x0000001000b48947 */ /* 0x004fea0003800000 */
.L_x_1885:
[----:B------:R-:W-:Y:S05]  /*df50*/  @!P2 BRA `(.L_x_1832) ;  /* 0x000000000004a947 */ /* 0x000fea0003800000 */
[----:B------:R-:W-:Y:S01]  /*df60*/  BPT.TRAP 0x1 ;  /* 0x000000040000795c */ /* 0x000fe20000300000 */
.L_x_1832:
[----:B--2---:R-:W-:-:S04]  /*df70*/  VIADD R3, R9, 0x16860 ;  /* 0x0001686009037836 */ /* 0x004fc80000000000 */
[----:B------:R-:W-:-:S04]  /*df80*/  IMAD R5, R22, 0x8, R3 ;  /* 0x0000000816057824 */ /* 0x000fc800078e0203 */
[----:B------:R-:W2:Y:S02]  /*df90*/  SYNCS.PHASECHK.TRANS64.TRYWAIT P0, [R5+URZ], R2 ;  /* 0x00000002050075a7 */ /* 0x000ea4000800017f */
[----:B--2---:R-:W-:Y:S05]  /*dfa0*/  @!P0 BRA `(.L_x_1833) ;  /* 0x0000001000b08947 */ /* 0x004fea0003800000 */
.L_x_1886:
[----:B------:R-:W-:-:S07]  /*dfb0*/  IMAD R3, R4, 0x8, R3 ;  /* 0x0000000804037824 */ /* 0x000fce00078e0203 */
.L_x_1834:
[----:B---3--:R3:W4:Y:S02]  /*dfc0*/  SYNCS.PHASECHK.TRANS64.TRYWAIT P0, [R3+URZ], R0 ;  /* 0x00000000030075a7 */ /* 0x008724000800017f */
[----:B----4-:R-:W-:Y:S05]  /*dfd0*/  @!P0 NANOSLEEP.SYNCS 0x989680 ;  /* 0x009896800000895d */ /* 0x010fea0003900000 */
[----:B------:R-:W4:Y:S02]  /*dfe0*/  @!P0 SYNCS.PHASECHK.TRANS64 P0, [R3+URZ], R0 ;  /* 0x00000000030085a7 */ /* 0x000f24000800007f */
[----:B----4-:R-:W-:Y:S05]  /*dff0*/  @!P0 BRA `(.L_x_1834) ;  /* 0xfffffffc00f08947 */ /* 0x010fea000383ffff */
.L_x_1827:
[----:B------:R-:W-:Y:S05]  /*e000*/  BSYNC B0 ;  /* 0x0000000000007941 */ /* 0x000fea0003800000 */
.L_x_1826:
[----:B------:R-:W-:Y:S05]  /*e010*/  EXIT ;  /* 0x000000000000794d */ /* 0x000fea0003800000 */
.L_x_1701:
[----:B0-----:R-:W-:-:S04]  /*e020*/  IMAD.U32 R3, RZ, RZ, UR41 ;  /* 0x00000029ff037e24 */ /* 0x001fc8000f8e00ff */
[----:B------:R0:W1:Y:S03]  /*e030*/  SYNCS.PHASECHK.TRANS64.TRYWAIT P1, [R3+URZ+0x16800], R0 ;  /* 0x01680000030075a7 */ /* 0x000066000802017f */
[----:B-1----:R-:W-:Y:S05]  /*e040*/  @!P1 NANOSLEEP.SYNCS 0x989680 ;  /* 0x009896800000995d */ /* 0x002fea0003900000 */
[----:B------:R-:W1:Y:S02]  /*e050*/  @!P1 SYNCS.PHASECHK.TRANS64 P1, [R3+URZ+0x16800], R0 ;  /* 0x01680000030095a7 */ /* 0x000e64000802007f */
[----:B-1----:R-:W-:Y:S05]  /*e060*/  @!P1 BRA `(.L_x_1701) ;  /* 0xfffffffc00ec9947 */ /* 0x002fea000383ffff */
[----:B------:R-:W-:Y:S05]  /*e070*/  BRA `(.L_x_1835) ;  /* 0xffffff3400987947 */ /* 0x000fea000383ffff */
.L_x_1705:
[----:B-1----:R1:W2:Y:S02]  /*e080*/  SYNCS.PHASECHK.TRANS64.TRYWAIT P2, [R2+URZ+0x16830], R3 ;  /* 0x01683003020075a7 */ /* 0x0022a4000804017f */
[----:B--2---:R-:W-:Y:S05]  /*e090*/  @!P2 NANOSLEEP.SYNCS 0x989680 ;  /* 0x009896800000a95d */ /* 0x004fea0003900000 */
[----:B------:R-:W2:Y:S02]  /*e0a0*/  @!P2 SYNCS.PHASECHK.TRANS64 P2, [R2+URZ+0x16830], R3 ;  /* 0x016830030200a5a7 */ /* 0x000ea4000804007f */
[----:B--2---:R-:W-:Y:S05]  /*e0b0*/  @!P2 BRA `(.L_x_1705) ;  /* 0xfffffffc00f0a947 */ /* 0x004fea000383ffff */
[----:B------:R-:W-:Y:S05]  /*e0c0*/  BRA `(.L_x_1704) ;  /* 0xffffff3400c07947 */ /* 0x000fea000383ffff */
.L_x_1710:
[----:B-1----:R-:W-:-:S04]  /*e0d0*/  IMAD.U32 R7, RZ, RZ, UR6 ;  /* 0x00000006ff077e24 */ /* 0x002fc8000f8e00ff */
[----:B------:R1:W2:Y:S03]  /*e0e0*/  SYNCS.PHASECHK.TRANS64.TRYWAIT P2, [R7+URZ+0x16830], R0 ;  /* 0x01683000070075a7 */ /* 0x0002a6000804017f */
[----:B--2---:R-:W-:Y:S05]  /*e0f0*/  @!P2 NANOSLEEP.SYNCS 0x989680 ;  /* 0x009896800000a95d */ /* 0x004fea0003900000 */
[----:B------:R-:W2:Y:S02]  /*e100*/  @!P2 SYNCS.PHASECHK.TRANS64 P2, [R7+URZ+0x16830], R0 ;  /* 0x016830000700a5a7 */ /* 0x000ea4000804007f */
[----:B--2---:R-:W-:Y:S05]  /*e110*/  @!P2 BRA `(.L_x_1710) ;  /* 0xfffffffc00eca947 */ /* 0x004fea000383ffff */
[----:B------:R-:W-:Y:S05]  /*e120*/  BRA `(.L_x_1707) ;  /* 0xffffff58005c7947 */ /* 0x000fea000383ffff */
.L_x_1714:
[----:B-1----:R-:W-:-:S04]  /*e130*/  IMAD.U32 R7, RZ, RZ, UR6 ;  /* 0x00000006ff077e24 */ /* 0x002fc8000f8e00ff */
[----:B------:R1:W2:Y:S03]  /*e140*/  SYNCS.PHASECHK.TRANS64.TRYWAIT P2, [R7+URZ+0x16850], R0 ;  /* 0x01685000070075a7 */ /* 0x0002a6000804017f */
[----:B--2---:R-:W-:Y:S05]  /*e150*/  @!P2 NANOSLEEP.SYNCS 0x989680 ;  /* 0x009896800000a95d */ /* 0x004fea0003900000 */
[----:B------:R-:W2:Y:S02]  /*e160*/  @!P2 SYNCS.PHASECHK.TRANS64 P2, [R7+URZ+0x16850], R0 ;  /* 0x016850000700a5a7 */ /* 0x000ea4000804007f */
[----:B--2---:R-:W-:Y:S05]  /*e170*/  @!P2 BRA `(.L_x_1714) ;  /* 0xfffffffc00eca947 */ /* 0x004fea000383ffff */
[----:B------:R-:W-:Y:S05]  /*e180*/  BRA `(.L_x_1711) ;  /* 0xffffff5800cc7947 */ /* 0x000fea000383ffff */
.L_x_1720:
[----:B-1----:R-:W-:-:S04]  /*e190*/  IMAD.U32 R9, RZ, RZ, UR6 ;  /* 0x00000006ff097e24 */ /* 0x002fc8000f8e00ff */
[----:B------:R1:W2:Y:S03]  /*e1a0*/  SYNCS.PHASECHK.TRANS64.TRYWAIT P2, [R9+URZ+0x16830], R0 ;  /* 0x01683000090075a7 */ /* 0x0002a6000804017f */
[----:B--2---:R-:W-:Y:S05]  /*e1b0*/  @!P2 NANOSLEEP.SYNCS 0x989680 ;  /* 0x009896800000a95d */ /* 0x004fea0003900000 */
[----:B------:R-:W2:Y:S02]  /*e1c0*/  @!P2 SYNCS.PHASECHK.TRANS64 P2, [R9+URZ+0x16830], R0 ;  /* 0x016830000900a5a7 */ /* 0x000ea4000804007f */
[----:B--2---:R-:W-:Y:S05]  /*e1d0*/  @!P2 BRA `(.L_x_1720) ;  /* 0xfffffffc00eca947 */ /* 0x004fea000383ffff */
[----:B------:R-:W-:Y:S05]  /*e1e0*/  BRA `(.L_x_1717) ;  /* 0xffffff7c009c7947 */ /* 0x000fea000383ffff */
.L_x_1724:
[----:B-1----:R-:W-:-:S04]  /*e1f0*/  IMAD.U32 R9, RZ, RZ, UR6 ;  /* 0x00000006ff097e24 */ /* 0x002fc8000f8e00ff */
[----:B------:R1:W2:Y:S03]  /*e200*/  SYNCS.PHASECHK.TRANS64.TRYWAIT P2, [R9+URZ+0x16850], R0 ;  /* 0x01685000090075a7 */ /* 0x0002a6000804017f */
[----:B--2---:R-:W-:Y:S05]  /*e210*/  @!P2 NANOSLEEP.SYNCS 0x989680 ;  /* 0x009896800000a95d */ /* 0x004fea0003900000 */
[----:B------:R-:W2:Y:S02]  /*e220*/  @!P2 SYNCS.PHASECHK.TRANS64 P2, [R9+URZ+0x16850], R0 ;  /* 0x016850000900a5a7 */ /* 0x000ea4000804007f */
[----:B--2---:R-:W-:Y:S05]  /*e230*/  @!P2 BRA `(.L_x_1724) ;  /* 0xfffffffc00eca947 */ /* 0x004fea000383ffff */
[----:B------:R-:W-:Y:S05]  /*e240*/  BRA `(.L_x_1721) ;  /* 0xffffff80000c7947 */ /* 0x000fea000383ffff */
.L_x_1729:
[----:B-1----:R-:W-:-:S04]  /*e250*/  IMAD.U32 R5, RZ, RZ, UR5 ;  /* 0x00000005ff057e24 */ /* 0x002fc8000f8e00ff */
[----:B------:R1:W2:Y:S03]  /*e260*/  SYNCS.PHASECHK.TRANS64.TRYWAIT P0, [R5+URZ+0x16850], R4 ;  /* 0x01685004050075a7 */ /* 0x0002a6000800017f */
[----:B--2---:R-:W-:Y:S05]  /*e270*/  @!P0 NANOSLEEP.SYNCS 0x989680 ;  /* 0x009896800000895d */ /* 0x004fea0003900000 */
[----:B------:R-:W2:Y:S02]  /*e280*/  @!P0 SYNCS.PHASECHK.TRANS64 P0, [R5+URZ+0x16850], R4 ;  /* 0x01685004050085a7 */ /* 0x000ea4000800007f */
[----:B--2---:R-:W-:Y:S05]  /*e290*/  @!P0 BRA `(.L_x_1729) ;  /* 0xfffffffc00ec8947 */ /* 0x004fea000383ffff */
[----:B------:R-:W-:Y:S05]  /*e2a0*/  BRA `(.L_x_1728) ;  /* 0xffffff9800707947 */ /* 0x000fea000383ffff */
.L_x_1768:
        /* <DEDUP_REMOVED lines=11> */
.L_x_1837:
[----:B------:R-:W-:Y:S05]  /*e360*/  BSYNC B0 ;  /* 0x0000000000007941 */ /* 0x000fea0003800000 */
.L_x_1836:
[----:B------:R-:W-:Y:S05]  /*e370*/  BRA `(.L_x_1838) ;  /* 0xffffffd000907947 */ /* 0x000fea000383ffff */
.L_x_1769:
[----:B------:R-:W-:Y:S01]  /*e380*/  BSSY B0, `(.L_x_1839) ;  /* 0x0000006000007945 */ /* 0x000fe20003800000 */
[----:B------:R-:W-:-:S07]  /*e390*/  IMAD.MOV.U32 R15, RZ, RZ, -0x1 ;  /* 0xffffffffff0f7424 */ /* 0x000fce00078e00ff */
[----:B-1----:R-:W-:Y:S05]  /*e3a0*/  WARPSYNC.COLLECTIVE R15, `(.L_x_1840) ;  /* 0x000000000f0c7348 */ /* 0x002fea0003c00000 */
[----:B------:R-:W-:Y:S02]  /*e3b0*/  ELECT P6, UR62, PT ;  /* 0x00000000003e782f */ /* 0x000fe400038c0000 */
[----:B------:R-:W-:Y:S01]  /*e3c0*/  MOV R14, UR62 ;  /* 0x0000003e000e7c02 */ /* 0x000fe20008000f00 */
[----:B-1----:R-:W-:Y:S10]  /*e3d0*/  ENDCOLLECTIVE ;  /* 0x000000000000791b */ /* 0x002ff40003800000 */
.L_x_1840:
[----:B------:R-:W-:Y:S05]  /*e3e0*/  BSYNC B0 ;  /* 0x0000000000007941 */ /* 0x000fea0003800000 */
.L_x_1839:
[----:B------:R-:W-:Y:S05]  /*e3f0*/  BRA `(.L_x_1841) ;  /* 0xffffffd000807947 */ /* 0x000fea000383ffff */
.L_x_1772:
[----:B--2---:R2:W3:Y:S02]  /*e400*/  SYNCS.PHASECHK.TRANS64.TRYWAIT P0, [R5+URZ+0x16840], R4 ;  /* 0x01684004050075a7 */ /* 0x0044e4000800017f */
[----:B---3--:R-:W-:Y:S05]  /*e410*/  @!P0 NANOSLEEP.SYNCS 0x989680 ;  /* 0x009896800000895d */ /* 0x008fea0003900000 */
[----:B------:R-:W3:Y:S02]  /*e420*/  @!P0 SYNCS.PHASECHK.TRANS64 P0, [R5+URZ+0x16840], R4 ;  /* 0x01684004050085a7 */ /* 0x000ee4000800007f */
[----:B---3--:R-:W-:Y:S05]  /*e430*/  @!P0 BRA `(.L_x_1772) ;  /* 0xfffffffc00f08947 */ /* 0x008fea000383ffff */
[----:B------:R-:W-:Y:S05]  /*e440*/  BRA `(.L_x_1842) ;  /* 0xffffffd000d47947 */ /* 0x000fea000383ffff */
.L_x_1775:
[----:B--2---:R2:W3:Y:S02]  /*e450*/  SYNCS.PHASECHK.TRANS64.TRYWAIT P0, [R25+URZ+0x16820], R4 ;  /* 0x01682004190075a7 */ /* 0x0044e4000800017f */
[----:B---3--:R-:W-:Y:S05]  /*e460*/  @!P0 NANOSLEEP.SYNCS 0x989680 ;  /* 0x009896800000895d */ /* 0x008fea0003900000 */
[----:B------:R-:W3:Y:S02]  /*e470*/  @!P0 SYNCS.PHASECHK.TRANS64 P0, [R25+URZ+0x16820], R4 ;  /* 0x01682004190085a7 */ /* 0x000ee4000800007f */
[----:B---3--:R-:W-:Y:S05]  /*e480*/  @!P0 BRA `(.L_x_1775) ;  /* 0xfffffffc00f08947 */ /* 0x008fea000383ffff */
[----:B------:R-:W-:Y:S05]  /*e490*/  BRA `(.L_x_1843) ;  /* 0xffffffd400947947 */ /* 0x000fea000383ffff */
.L_x_1783:
[----:B0-----:R0:W2:Y:S02]  /*e4a0*/  SYNCS.PHASECHK.TRANS64.TRYWAIT P0, [R3+URZ+0x16840], R2 ;  /* 0x01684002030075a7 */ /* 0x0010a4000800017f */
[----:B--2---:R-:W-:Y:S05]  /*e4b0*/  @!P0 NANOSLEEP.SYNCS 0x989680 ;  /* 0x009896800000895d */ /* 0x004fea0003900000 */
[----:B------:R-:W2:Y:S02]  /*e4c0*/  @!P0 SYNCS.PHASECHK.TRANS64 P0, [R3+URZ+0x16840], R2 ;  /* 0x01684002030085a7 */ /* 0x000ea4000800007f */
[----:B--2---:R-:W-:Y:S05]  /*e4d0*/  @!P0 BRA `(.L_x_1783) ;  /* 0xfffffffc00f08947 */ /* 0x004fea000383ffff */
[----:B------:R-:W-:Y:S05]  /*e4e0*/  BRA `(.L_x_1844) ;  /* 0xffffffd800307947 */ /* 0x000fea000383ffff */
.L_x_1785:
[----:B0-----:R0:W2:Y:S02]  /*e4f0*/  SYNCS.PHASECHK.TRANS64.TRYWAIT P0, [R2+URZ+0x60], R5 ;  /* 0x00006005020075a7 */ /* 0x0010a4000800017f */
[----:B--2---:R-:W-:Y:S05]  /*e500*/  @!P0 NANOSLEEP.SYNCS 0x989680 ;  /* 0x009896800000895d */ /* 0x004fea0003900000 */
[----:B------:R-:W2:Y:S02]  /*e510*/  @!P0 SYNCS.PHASECHK.TRANS64 P0, [R2+URZ+0x60], R5 ;  /* 0x00006005020085a7 */ /* 0x000ea4000800007f */
[----:B--2---:R-:W-:Y:S05]  /*e520*/  @!P0 BRA `(.L_x_1785) ;  /* 0xfffffffc00f08947 */ /* 0x004fea000383ffff */
[----:B------:R-:W-:Y:S05]  /*e530*/  BRA `(.L_x_1845) ;  /* 0xffffffd800947947 */ /* 0x000fea000383ffff */
.L_x_1790:
[----:B--2---:R2:W3:Y:S02]  /*e540*/  SYNCS.PHASECHK.TRANS64.TRYWAIT P0, [R3+URZ+0x16840], R2 ;  /* 0x01684002030075a7 */ /* 0x0044e4000800017f */
[----:B---3--:R-:W-:Y:S05]  /*e550*/  @!P0 NANOSLEEP.SYNCS 0x989680 ;  /* 0x009896800000895d */ /* 0x008fea0003900000 */
[----:B------:R-:W3:Y:S02]  /*e560*/  @!P0 SYNCS.PHASECHK.TRANS64 P0, [R3+URZ+0x16840], R2 ;  /* 0x01684002030085a7 */ /* 0x000ee4000800007f */
[----:B---3--:R-:W-:Y:S05]  /*e570*/  @!P0 BRA `(.L_x_1790) ;  /* 0xfffffffc00f08947 */ /* 0x008fea000383ffff */
[----:B------:R-:W-:Y:S05]  /*e580*/  BRA `(.L_x_1846) ;  /* 0xffffffdc00987947 */ /* 0x000fea000383ffff */
.L_x_1792:
[----:B0-----:R0:W2:Y:S02]  /*e590*/  SYNCS.PHASECHK.TRANS64.TRYWAIT P1, [R3+URZ+0x60], R24 ;  /* 0x00006018030075a7 */ /* 0x0010a4000802017f */
[----:B--2---:R-:W-:Y:S05]  /*e5a0*/  @!P1 NANOSLEEP.SYNCS 0x989680 ;  /* 0x009896800000995d */ /* 0x004fea0003900000 */
[----:B------:R-:W2:Y:S02]  /*e5b0*/  @!P1 SYNCS.PHASECHK.TRANS64 P1, [R3+URZ+0x60], R24 ;  /* 0x00006018030095a7 */ /* 0x000ea4000802007f */
[----:B--2---:R-:W-:Y:S05]  /*e5c0*/  @!P1 BRA `(.L_x_1792) ;  /* 0xfffffffc00f09947 */ /* 0x004fea000383ffff */
[----:B------:R-:W-:Y:S05]  /*e5d0*/  BRA `(.L_x_1847) ;  /* 0xffffffdc00fc7947 */ /* 0x000fea000383ffff */
.L_x_1797:
[----:B--2---:R2:W3:Y:S02]  /*e5e0*/  SYNCS.PHASECHK.TRANS64.TRYWAIT P0, [R2+URZ+0x16840], R3 ;  /* 0x01684003020075a7 */ /* 0x0044e4000800017f */
[----:B---3--:R-:W-:Y:S05]  /*e5f0*/  @!P0 NANOSLEEP.SYNCS 0x989680 ;  /* 0x009896800000895d */ /* 0x008fea0003900000 */
[----:B------:R-:W3:Y:S02]  /*e600*/  @!P0 SYNCS.PHASECHK.TRANS64 P0, [R2+URZ+0x16840], R3 ;  /* 0x01684003020085a7 */ /* 0x000ee4000800007f */
[----:B---3--:R-:W-:Y:S05]  /*e610*/  @!P0 BRA `(.L_x_1797) ;  /* 0xfffffffc00f08947 */ /* 0x008fea000383ffff */
[----:B------:R-:W-:Y:S05]  /*e620*/  BRA `(.L_x_1848) ;  /* 0xffffffe000d87947 */ /* 0x000fea000383ffff */
.L_x_1799:
[----:B0-----:R0:W2:Y:S02]  /*e630*/  SYNCS.PHASECHK.TRANS64.TRYWAIT P1, [R2+URZ+0x60], R3 ;  /* 0x00006003020075a7 */ /* 0x0010a4000802017f */
[----:B--2---:R-:W-:Y:S05]  /*e640*/  @!P1 NANOSLEEP.SYNCS 0x989680 ;  /* 0x009896800000995d */ /* 0x004fea0003900000 */
[----:B------:R-:W2:Y:S02]  /*e650*/  @!P1 SYNCS.PHASECHK.TRANS64 P1, [R2+URZ+0x60], R3 ;  /* 0x00006003020095a7 */ /* 0x000ea4000802007f */
[----:B--2---:R-:W-:Y:S05]  /*e660*/  @!P1 BRA `(.L_x_1799) ;  /* 0xfffffffc00f09947 */ /* 0x004fea000383ffff */
[----:B------:R-:W-:Y:S05]  /*e670*/  BRA `(.L_x_1849) ;  /* 0xffffffe400407947 */ /* 0x000fea000383ffff */
.L_x_1806:
[----:B---3--:R3:W4:Y:S02]  /*e680*/  SYNCS.PHASECHK.TRANS64.TRYWAIT P0, [R3+URZ+0x16860], R2 ;  /* 0x01686002030075a7 */ /* 0x008724000800017f */
[----:B----4-:R-:W-:Y:S05]  /*e690*/  @!P0 NANOSLEEP.SYNCS 0x989680 ;  /* 0x009896800000895d */ /* 0x010fea0003900000 */
[----:B------:R-:W4:Y:S02]  /*e6a0*/  @!P0 SYNCS.PHASECHK.TRANS64 P0, [R3+URZ+0x16860], R2 ;  /* 0x01686002030085a7 */ /* 0x000f24000800007f */
[----:B----4-:R-:W-:Y:S05]  /*e6b0*/  @!P0 BRA `(.L_x_1806) ;  /* 0xfffffffc00f08947 */ /* 0x010fea000383ffff */
[----:B------:R-:W-:Y:S05]  /*e6c0*/  BRA `(.L_x_1850) ;  /* 0xffffffe800007947 */ /* 0x000fea000383ffff */
.L_x_1808:
[----:B------:R-:W-:Y:S01]  /*e6d0*/  BSSY B0, `(.L_x_1851) ;  /* 0x0000008000007945 */ /* 0x000fe20003800000 */
[----:B0-----:R-:W-:Y:S02]  /*e6e0*/  IMAD.MOV.U32 R13, RZ, RZ, R16 ;  /* 0x000000ffff0d7224 */ /* 0x001fe400078e0010 */
[----:B------:R-:W-:Y:S02]  /*e6f0*/  IMAD.MOV.U32 R12, RZ, RZ, RZ ;  /* 0x000000ffff0c7224 */ /* 0x000fe400078e00ff */
[----:B------:R-:W-:Y:S02]  /*e700*/  IMAD.MOV.U32 R11, RZ, RZ, 0x1f ;  /* 0x0000001fff0b7424 */ /* 0x000fe400078e00ff */
[----:B------:R-:W-:-:S07]  /*e710*/  IMAD.MOV.U32 R15, RZ, RZ, -0x1 ;  /* 0xffffffffff0f7424 */ /* 0x000fce00078e00ff */
[----:B-1----:R-:W-:Y:S05]  /*e720*/  WARPSYNC.COLLECTIVE R15, `(.L_x_1852) ;  /* 0x000000000f087348 */ /* 0x002fea0003c00000 */
[----:B------:R0:W2:Y:S02]  /*e730*/  SHFL.IDX P6, R14, R13, R12, R11 ;  /* 0x0000000c0d0e7389 */ /* 0x0000a400000c000b */
[----:B012---:R-:W-:Y:S01]  /*e740*/  ENDCOLLECTIVE ;  /* 0x000000000000791b */ /* 0x007fe20003800000 */
.L_x_1852:
[----:B------:R-:W-:Y:S05]  /*e750*/  BSYNC B0 ;  /* 0x0000000000007941 */ /* 0x000fea0003800000 */
.L_x_1851:
        /* <DEDUP_REMOVED lines=8> */
.L_x_1853:
[----:B------:R-:W-:Y:S01]  /*e7e0*/  IMAD.MOV.U32 R4, RZ, RZ, R14 ;  /* 0x000000ffff047224 */ /* 0x000fe200078e000e */
[----:B------:R-:W-:Y:S06]  /*e7f0*/  BRA `(.L_x_1854) ;  /* 0xffffffe800487947 */ /* 0x000fec000383ffff */
.L_x_1811:
        /* <DEDUP_REMOVED lines=8> */
.L_x_1856:
[----:B------:R-:W-:Y:S05]  /*e880*/  BSYNC B0 ;  /* 0x0000000000007941 */ /* 0x000fea0003800000 */
.L_x_1855:
        /* <DEDUP_REMOVED lines=10> */
.L_x_1857:
        /* <DEDUP_REMOVED lines=8> */
.L_x_1858:
        /* <DEDUP_REMOVED lines=8> */
.L_x_1859:
        /* <DEDUP_REMOVED lines=8> */
.L_x_1860:
        /* <DEDUP_REMOVED lines=8> */
.L_x_1861:
[----:B------:R-:W-:Y:S05]  /*eb30*/  BRA `(.L_x_1862) ;  /* 0xffffffe800047947 */ /* 0x000fea000383ffff */
.L_x_1816:
        /* <DEDUP_REMOVED lines=8> */
.L_x_1864:
[----:B------:R-:W-:Y:S05]  /*ebc0*/  BSYNC B0 ;  /* 0x0000000000007941 */ /* 0x000fea0003800000 */
.L_x_1863:
        /* <DEDUP_REMOVED lines=10> */
.L_x_1865:
        /* <DEDUP_REMOVED lines=8> */
.L_x_1866:
        /* <DEDUP_REMOVED lines=8> */
.L_x_1867:
        /* <DEDUP_REMOVED lines=8> */
.L_x_1868:
        /* <DEDUP_REMOVED lines=8> */
.L_x_1869:
[----:B------:R-:W-:Y:S05]  /*ee70*/  BRA `(.L_x_1870) ;  /* 0xffffffe400e07947 */ /* 0x000fea000383ffff */
.L_x_1818:
[----:B------:R-:W-:Y:S01]  /*ee80*/  BSSY B0, `(.L_x_1871) ;  /* 0x0000006000007945 */ /* 0x000fe20003800000 */
[----:B------:R-:W-:Y:S01]  /*ee90*/  PLOP3.LUT P6, PT, P6, PT, PT, 0x8, 0x0 ;  /* 0x000000000000781c */ /* 0x000fe200037ce170 */
[----:B------:R-:W-:-:S12]  /*eea0*/  IMAD.MOV.U32 R15, RZ, RZ, -0x1 ;  /* 0xffffffffff0f7424 */ /* 0x000fd800078e00ff */
[----:B012---:R-:W-:Y:S05]  /*eeb0*/  WARPSYNC.COLLECTIVE R15, `(.L_x_1872) ;  /* 0x000000000f087348 */ /* 0x007fea0003c00000 */
[----:B------:R-:W-:Y:S01]  /*eec0*/  VOTE.ANY R14, PT, P6 ;  /* 0x00000000000e7806 */ /* 0x000fe200030e0100 */
[----:B012---:R-:W-:Y:S06]  /*eed0*/  ENDCOLLECTIVE ;  /* 0x000000000000791b */ /* 0x007fec0003800000 */
.L_x_1872:
[----:B------:R-:W-:Y:S05]  /*eee0*/  BSYNC B0 ;  /* 0x0000000000007941 */ /* 0x000fea0003800000 */
.L_x_1871:
        /* <DEDUP_REMOVED lines=9> */
.L_x_1873:
[----:B------:R-:W-:Y:S01]  /*ef80*/  IMAD.MOV.U32 R17, RZ, RZ, R14 ;  /* 0x000000ffff117224 */ /* 0x000fe200078e000e */
[----:B------:R-:W-:Y:S06]  /*ef90*/  BRA `(.L_x_1874) ;  /* 0xffffffe400d07947 */ /* 0x000fec000383ffff */
.L_x_1820:
[----:B------:R-:W-:Y:S01]  /*efa0*/  BSSY B0, `(.L_x_1875) ;  /* 0x0000007000007945 */ /* 0x000fe20003800000 */
[----:B------:R-:W-:Y:S02]  /*efb0*/  IMAD.MOV.U32 R13, RZ, RZ, R8 ;  /* 0x000000ffff0d7224 */ /* 0x000fe400078e0008 */
[----:B------:R-:W-:Y:S02]  /*efc0*/  IMAD.MOV.U32 R11, RZ, RZ, 0x1f ;  /* 0x0000001fff0b7424 */ /* 0x000fe400078e00ff */
[----:B------:R-:W-:-:S07]  /*efd0*/  IMAD.MOV.U32 R15, RZ, RZ, -0x1 ;  /* 0xffffffffff0f7424 */ /* 0x000fce00078e00ff */
[----:B01234-:R-:W-:Y:S05]  /*efe0*/  WARPSYNC.COLLECTIVE R15, `(.L_x_1876) ;  /* 0x000000000f087348 */ /* 0x01ffea0003c00000 */
[----:B------:R0:W0:Y:S02]  /*eff0*/  SHFL.IDX P6, R14, R13, R12, R11 ;  /* 0x0000000c0d0e7389 */ /* 0x00002400000c000b */
[----:B01234-:R-:W-:Y:S01]  /*f000*/  ENDCOLLECTIVE ;  /* 0x000000000000791b */ /* 0x01ffe20003800000 */
.L_x_1876:
[----:B------:R-:W-:Y:S05]  /*f010*/  BSYNC B0 ;  /* 0x0000000000007941 */ /* 0x000fea0003800000 */
.L_x_1875:
[----:B------:R-:W-:Y:S05]  /*f020*/  BRA `(.L_x_1819) ;  /* 0xffffffe400c87947 */ /* 0x000fea000383ffff */
.L_x_1824:
[----:B0-----:R0:W2:Y:S02]  /*f030*/  SYNCS.PHASECHK.TRANS64.TRYWAIT P0, [R9+URZ+0x16820], R0 ;  /* 0x01682000090075a7 */ /* 0x0010a4000800017f */
[----:B--2---:R-:W-:Y:S05]  /*f040*/  @!P0 NANOSLEEP.SYNCS 0x989680 ;  /* 0x009896800000895d */ /* 0x004fea0003900000 */
[----:B------:R-:W2:Y:S02]  /*f050*/  @!P0 SYNCS.PHASECHK.TRANS64 P0, [R9+URZ+0x16820], R0 ;  /* 0x01682000090085a7 */ /* 0x000ea4000800007f */
[----:B--2---:R-:W-:Y:S05]  /*f060*/  @!P0 BRA `(.L_x_1824) ;  /* 0xfffffffc00f08947 */ /* 0x004fea000383ffff */
[----:B------:R-:W-:Y:S05]  /*f070*/  BRA `(.L_x_1877) ;  /* 0xffffffec00307947 */ /* 0x000fea000383ffff */
.L_x_1825:
        /* <DEDUP_REMOVED lines=11> */
.L_x_1879:
[----:B------:R-:W-:Y:S05]  /*f130*/  BSYNC B0 ;  /* 0x0000000000007941 */ /* 0x000fea0003800000 */
.L_x_1878:
[----:B------:R-:W-:Y:S05]  /*f140*/  BRA `(.L_x_1880) ;  /* 0xffffffec00187947 */ /* 0x000fea000383ffff */
.L_x_1828:
[----:B------:R-:W-:Y:S01]  /*f150*/  BSSY B1, `(.L_x_1881) ;  /* 0x0000006000017945 */ /* 0x000fe20003800000 */
[----:B------:R-:W-:-:S07]  /*f160*/  IMAD.MOV.U32 R15, RZ, RZ, -0x1 ;  /* 0xffffffffff0f7424 */ /* 0x000fce00078e00ff */
[----:B01----:R-:W-:Y:S05]  /*f170*/  WARPSYNC.COLLECTIVE R15, `(.L_x_1882) ;  /* 0x000000000f0c7348 */ /* 0x003fea0003c00000 */
[----:B------:R-:W-:Y:S02]  /*f180*/  ELECT P6, UR62, PT ;  /* 0x00000000003e782f */ /* 0x000fe400038c0000 */
[----:B------:R-:W-:Y:S01]  /*f190*/  MOV R14, UR62 ;  /* 0x0000003e000e7c02 */ /* 0x000fe20008000f00 */
[----:B01----:R-:W-:Y:S10]  /*f1a0*/  ENDCOLLECTIVE ;  /* 0x000000000000791b */ /* 0x003ff40003800000 */
.L_x_1882:
[----:B------:R-:W-:Y:S05]  /*f1b0*/  BSYNC B1 ;  /* 0x0000000000017941 */ /* 0x000fea0003800000 */
.L_x_1881:
[----:B------:R-:W-:Y:S05]  /*f1c0*/  BRA `(.L_x_1883) ;  /* 0xffffffec00107947 */ /* 0x000fea000383ffff */
.L_x_1830:
[----:B0-----:R0:W2:Y:S02]  /*f1d0*/  SYNCS.PHASECHK.TRANS64.TRYWAIT P0, [R7+URZ], R2 ;  /* 0x00000002070075a7 */ /* 0x0010a4000800017f */
[----:B--2---:R-:W-:Y:S05]  /*f1e0*/  @!P0 NANOSLEEP.SYNCS 0x989680 ;  /* 0x009896800000895d */ /* 0x004fea0003900000 */
[----:B------:R-:W2:Y:S02]  /*f1f0*/  @!P0 SYNCS.PHASECHK.TRANS64 P0, [R7+URZ], R2 ;  /* 0x00000002070085a7 */ /* 0x000ea4000800007f */
[----:B--2---:R-:W-:Y:S05]  /*f200*/  @!P0 BRA `(.L_x_1830) ;  /* 0xfffffffc00f08947 */ /* 0x004fea000383ffff */
[----:B------:R-:W-:Y:S05]  /*f210*/  BRA `(.L_x_1884) ;  /* 0xffffffec00447947 */ /* 0x000fea000383ffff */
.L_x_1831:
[----:B--2---:R2:W3:Y:S02]  /*f220*/  SYNCS.PHASECHK.TRANS64.TRYWAIT P0, [R3+URZ], R0 ;  /* 0x00000000030075a7 */ /* 0x0044e4000800017f */
[----:B---3--:R-:W-:Y:S05]  /*f230*/  @!P0 NANOSLEEP.SYNCS 0x989680 ;  /* 0x009896800000895d */ /* 0x008fea0003900000 */
[----:B------:R-:W3:Y:S02]  /*f240*/  @!P0 SYNCS.PHASECHK.TRANS64 P0, [R3+URZ], R0 ;  /* 0x00000000030085a7 */ /* 0x000ee4000800007f */
[----:B---3--:R-:W-:Y:S05]  /*f250*/  @!P0 BRA `(.L_x_1831) ;  /* 0xfffffffc00f08947 */ /* 0x008fea000383ffff */
[----:B------:R-:W-:Y:S05]  /*f260*/  BRA `(.L_x_1885) ;  /* 0xffffffec00387947 */ /* 0x000fea000383ffff */
.L_x_1833:
[----:B--2---:R2:W3:Y:S02]  /*f270*/  SYNCS.PHASECHK.TRANS64.TRYWAIT P0, [R5+URZ], R2 ;  /* 0x00000002050075a7 */ /* 0x0044e4000800017f */
[----:B---3--:R-:W-:Y:S05]  /*f280*/  @!P0 NANOSLEEP.SYNCS 0x989680 ;  /* 0x009896800000895d */ /* 0x008fea0003900000 */
[----:B------:R-:W3:Y:S02]  /*f290*/  @!P0 SYNCS.PHASECHK.TRANS64 P0, [R5+URZ], R2 ;  /* 0x00000002050085a7 */ /* 0x000ee4000800007f */
[----:B---3--:R-:W-:Y:S05]  /*f2a0*/  @!P0 BRA `(.L_x_1833) ;  /* 0xfffffffc00f08947 */ /* 0x008fea000383ffff */
[----:B------:R-:W-:Y:S05]  /*f2b0*/  BRA `(.L_x_1886) ;  /* 0xffffffec003c7947 */ /* 0x000fea000383ffff */
.L_x_1887:
        /* <DEDUP_REMOVED lines=12> */
.L_x_2283:


//--------------------- .text._ZN7cutlass13device_kernelIN5flash11enable_sm90INS1_16FlashAttnFwdSm90INS1_25CollectiveMainloopFwdSm90ILi2EN4cute5tupleIJNS5_1CILi1EEES8_S8_EEENS6_IJNS7_ILi192EEENS7_ILi128EEENS7_ILi64EEEEEELi64ENS_10bfloat16_tEfNS_4arch4Sm90ELb1ELb0ELb0ELb1ELb0ELb1ELb0ELb1ELb1ELb0ELb0ELb0EEENS1_21CollectiveEpilogueFwdINS6_IJSA_SC_SB_EEES9_SE_SG_Li384ELb1ELb0ELb0ELb0EEENS1_36VarlenDynamicPersistentTileSchedulerILi192ELi128ELi384ELi32ELb0ELb0ELb1ELb1ELb1ELb1EEEEEEEEEvNT_6ParamsE --------------------------
	.section	.text._ZN7cutlass13device_kernelIN5flash11enable_sm90INS1_16FlashAttnFwdSm90INS1_25CollectiveMainloopFwdSm90ILi2EN4cute5tupleIJNS5_1CILi1EEES8_S8_EEENS6_IJNS7_ILi192EEENS7_ILi128EEENS7_ILi64EEEEEELi64ENS_10bfloat16_tEfNS_4arch4Sm90ELb1ELb0ELb0ELb1ELb0ELb1ELb0ELb1ELb1ELb0ELb0ELb0EEENS1_21CollectiveEpilogueFwdINS6_IJSA_SC_SB_EEES9_SE_SG_Li384ELb1ELb0ELb0ELb0EEENS1_36VarlenDynamicPersistentTileSchedulerILi192ELi128ELi384ELi32ELb0ELb0ELb1ELb1ELb1ELb1EEEEEEEEEvNT_6ParamsE,"ax",@progbits
	.align	128
.text._ZN7cutlass13device_kernelIN5flash11enable_sm90INS1_16FlashAttnFwdSm90INS1_25CollectiveMainloopFwdSm90ILi2EN4cute5tupleIJNS5_1CILi1EEES8_S8_EEENS6_IJNS7_ILi192EEENS7_ILi128EEENS7_ILi64EEEEEELi64ENS_10bfloat16_tEfNS_4arch4Sm90ELb1ELb0ELb0ELb1ELb0ELb1ELb0ELb1ELb1ELb0ELb0ELb0EEENS1_21CollectiveEpilogueFwdINS6_IJSA_SC_SB_EEES9_SE_SG_Li384ELb1ELb0ELb0ELb0EEENS1_36VarlenDynamicPersistentTileSchedulerILi192ELi128ELi384ELi32ELb0ELb0ELb1ELb1ELb1ELb1EEEEEEEEEvNT_6ParamsE:
        .type           _ZN7cutlass13device_kernelIN5flash11enable_sm90INS1_16FlashAttnFwdSm90INS1_25CollectiveMainloopFwdSm90ILi2EN4cute5tupleIJNS5_1CILi1EEES8_S8_EEENS6_IJNS7_ILi192EEENS7_ILi128EEENS7_ILi64EEEEEELi64ENS_10bfloat16_tEfNS_4arch4Sm90ELb1ELb0ELb0ELb1ELb0ELb1ELb0ELb1ELb1ELb0ELb0ELb0EEENS1_21CollectiveEpilogueFwdINS6_IJSA_SC_SB_EEES9_SE_SG_Li384ELb1ELb0ELb0ELb0EEENS1_36VarlenDynamicPersistentTileSchedulerILi192ELi128ELi384ELi32ELb0ELb0ELb1ELb1ELb1ELb1EEEEEEEEEvNT_6ParamsE,@function
        .size           _ZN7cutlass13device_kernelIN5flash11enable_sm90INS1_16FlashAttnFwdSm90INS1_25CollectiveMainloopFwdSm90ILi2EN4cute5tupleIJNS5_1CILi1EEES8_S8_EEENS6_IJNS7_ILi192EEENS7_ILi128EEENS7_ILi64EEEEEELi64ENS_10bfloat16_tEfNS_4arch4Sm90ELb1ELb0ELb0ELb1ELb0ELb1ELb0ELb1ELb1ELb0ELb0ELb0EEENS1_21CollectiveEpilogueFwdINS6_IJSA_SC_SB_EEES9_SE_SG_Li384ELb1ELb0ELb0ELb0EEENS1_36VarlenDynamicPersistentTileSchedulerILi192ELi128ELi384ELi32ELb0ELb0ELb1ELb1ELb1ELb1EEEEEEEEEvNT_6ParamsE,(.L_x_2284 - _ZN7cutlass13device_kernelIN5flash11enable_sm90INS1_16FlashAttnFwdSm90INS1_25CollectiveMainloopFwdSm90ILi2EN4cute5tupleIJNS5_1CILi1EEES8_S8_EEENS6_IJNS7_ILi192EEENS7_ILi128EEENS7_ILi64EEEEEELi64ENS_10bfloat16_tEfNS_4arch4Sm90ELb1ELb0ELb0ELb1ELb0ELb1ELb0ELb1ELb1ELb0ELb0ELb0EEENS1_21CollectiveEpilogueFwdINS6_IJSA_SC_SB_EEES9_SE_SG_Li384ELb1ELb0ELb0ELb0EEENS1_36VarlenDynamicPersistentTileSchedulerILi192ELi128ELi384ELi32ELb0ELb0ELb1ELb1ELb1ELb1EEEEEEEEEvNT_6ParamsE)
        .other          _ZN7cutlass13device_kernelIN5flash11enable_sm90INS1_16FlashAttnFwdSm90INS1_25CollectiveMainloopFwdSm90ILi2EN4cute5tupleIJNS5_1CILi1EEES8_S8_EEENS6_IJNS7_ILi192EEENS7_ILi128EEENS7_ILi64EEEEEELi64ENS_10bfloat16_tEfNS_4arch4Sm90ELb1ELb0ELb0ELb1ELb0ELb1ELb0ELb1ELb1ELb0ELb0ELb0EEENS1_21CollectiveEpilogueFwdINS6_IJSA_SC_SB_EEES9_SE_SG_Li384ELb1ELb0ELb0ELb0EEENS1_36VarlenDynamicPersistentTileSchedulerILi192ELi128ELi384ELi32ELb0ELb0ELb1ELb1ELb1ELb1EEEEEEEEEvNT_6ParamsE,@"STO_CUDA_ENTRY STV_DEFAULT"
_ZN7cutlass13device_kernelIN5flash11enable_sm90INS1_16FlashAttnFwdSm90INS1_25CollectiveMainloopFwdSm90ILi2EN4cute5tupleIJNS5_1CILi1EEES8_S8_EEENS6_IJNS7_ILi192EEENS7_ILi128EEENS7_ILi64EEEEEELi64ENS_10bfloat16_tEfNS_4arch4Sm90ELb1ELb0ELb0ELb1ELb0ELb1ELb0ELb1ELb1ELb0ELb0ELb0EEENS1_21CollectiveEpilogueFwdINS6_IJSA_SC_SB_EEES9_SE_SG_Li384ELb1ELb0ELb0ELb0EEENS1_36VarlenDynamicPersistentTileSchedulerILi192ELi128ELi384ELi32ELb0ELb0ELb1ELb1ELb1ELb1EEEEEEEEEvNT_6ParamsE:
        /* <DEDUP_REMOVED lines=26> */
.L_x_1889:
[----:B------:R-:W-:Y:S05]  /*01a0*/  BSYNC B0 ;  /* 0x0000000000007941 */ /* 0x000fea0003800000 */
.L_x_1888:
        /* <DEDUP_REMOVED lines=40> */
.L_x_1890:
        /* <DEDUP_REMOVED lines=22> */
.L_x_1891:
        /* <DEDUP_REMOVED lines=18> */
.L_x_1892:
        /* <DEDUP_REMOVED lines=22> */
.L_x_1893:
        /* <DEDUP_REMOVED lines=22> */
.L_x_1894:
        /* <DEDUP_REMOVED lines=9> */
.L_x_1897:
[----:B------:R-:W-:-:S08]  /*0a00*/  NOP ;  /* 0x0000000000007918 */ /* 0x000fd00000000000 */
[----:B------:R-:W0:Y:S02]  /*0a10*/  USETMAXREG.TRY_ALLOC.CTAPOOL UP0, 0xa0 ;  /* 0x000000a0000079c8 */ /* 0x000e240008000600 */
[----:B0-----:R-:W-:-:S13]  /*0a20*/  PLOP3.LUT P0, PT, PT, PT, UP0, 0x80, 0x0 ;  /* 0x000000000000781c */ /* 0x001fda0003f0f008 */
[----:B------:R-:W-:Y:S05]  /*0a30*/  @!P0 BRA `(.L_x_1897) ;  /* 0xfffffffc00f08947 */ /* 0x000fea000383ffff */
[----:B------:R-:W3:Y:S01]  /*0a40*/  LDL.LU R0, [R1+0x8] ;  /* 0x0000080001007983 */ /* 0x000ee20000300800 */
        /* <DEDUP_REMOVED lines=15> */
[----:B------:R4:W-:Y:S01]  /*0b40*/  STL [R1+0x8], R0 ;  /* 0x0000080001007387 */ /* 0x0009e20000100800 */
[----:B0-----:R-:W-:-:S13]  /*0b50*/  ISETP.GE.AND P0, PT, R155, UR4, PT ;  /* 0x000000049b007c0c */ /* 0x001fda000bf06270 */
[----:B----4-:R-:W-:Y:S05]  /*0b60*/  @P0 BRA `(.L_x_1898) ;  /* 0x0000016000400947 */ /* 0x010fea0003800000 */
[----:B------:R-:W2:Y:S01]  /*0b70*/  LDL.LU R14, [R1+0x14] ;  /* 0x00001400010e7983 */ /* 0x000ea20000300800 */
[----:B------:R-:W0:Y:S02]  /*0b80*/  S2R R0, SR_TID.X ;  /* 0x0000000000007919 */ /* 0x000e240000002100 */
[----:B0-----:R-:W-:-:S05]  /*0b90*/  VIADD R13, R0, 0xffffff80 ;  /* 0xffffff80000d7836 */ /* 0x001fca0000000000 */
[----:B------:R-:W-:-:S04]  /*0ba0*/  SHF.R.S32.HI R0, RZ, 0x1f, R13 ;  /* 0x0000001fff007819 */ /* 0x000fc8000001140d */
[----:B------:R-:W-:-:S04]  /*0bb0*/  LEA.HI R3, R0, R13, RZ, 0x7 ;  /* 0x0000000d00037211 */ /* 0x000fc800078f38ff */
[----:B------:R-:W-:Y:S02]  /*0bc0*/  LOP3.LUT R4, R3, 0xffffff80, RZ, 0xc0, !PT ;  /* 0xffffff8003047812 */ /* 0x000fe400078ec0ff */
[----:B------:R-:W-:-:S03]  /*0bd0*/  SHF.R.S32.HI R3, RZ, 0x7, R3 ;  /* 0x00000007ff037819 */ /* 0x000fc60000011403 */
[----:B------:R-:W-:Y:S02]  /*0be0*/  IMAD.IADD R6, R13, 0x1, -R4 ;  /* 0x000000010d067824 */ /* 0x000fe400078e0a04 */
[----:B------:R-:W-:-:S03]  /*0bf0*/  IMAD.HI R4, R3, 0x55555556, RZ ;  /* 0x5555555603047827 */ /* 0x000fc600078e02ff */
[----:B------:R-:W-:Y:S02]  /*0c00*/  SHF.R.S32.HI R9, RZ, 0x1f, R6 ;  /* 0x0000001fff097819 */ /* 0x000fe40000011406 */
[----:B------:R-:W-:Y:S02]  /*0c10*/  LEA.HI R8, R4, R4, RZ, 0x1 ;  /* 0x0000000404087211 */ /* 0x000fe400078f08ff */
[----:B------:R-:W-:Y:S02]  /*0c20*/  LEA.HI R10, R9, R6, RZ, 0x2 ;  /* 0x00000006090a7211 */ /* 0x000fe400078f10ff */
[----:B------:R-:W-:Y:S02]  /*0c30*/  LEA.HI R4, R0, R13, RZ, 0x4 ;  /* 0x0000000d00047211 */ /* 0x000fe400078f20ff */
[--C-:B------:R-:W-:Y:S02]  /*0c40*/  SHF.R.S32.HI R11, RZ, 0x2, R10.reuse ;  /* 0x00000002ff0b7819 */ /* 0x100fe4000001140a */
[----:B------:R-:W-:-:S02]  /*0c50*/  SHF.R.S32.HI R12, RZ, 0x1f, R10 ;  /* 0x0000001fff0c7819 */ /* 0x000fc4000001140a */
[----:B------:R-:W-:Y:S01]  /*0c60*/  SHF.R.S32.HI R7, RZ, 0x4, R4 ;  /* 0x00000004ff077819 */ /* 0x000fe20000011404 */
[----:B------:R-:W-:Y:S01]  /*0c70*/  IMAD R8, R8, -0x3, R3 ;  /* 0xfffffffd08087824 */ /* 0x000fe200078e0203 */
[----:B------:R-:W-:Y:S02]  /*0c80*/  LEA.HI R12, R12, R11, RZ, 0x3 ;  /* 0x0000000b0c0c7211 */ /* 0x000fe400078f18ff */
[----:B------:R-:W-:Y:S02]  /*0c90*/  LEA.HI R5, R0, R13, RZ, 0x5 ;  /* 0x0000000d00057211 */ /* 0x000fe400078f28ff */
[C---:B------:R-:W-:Y:S02]  /*0ca0*/  LOP3.LUT R3, R4.reuse, 0x3fffff0, RZ, 0xc0, !PT ;  /* 0x03fffff004037812 */ /* 0x040fe400078ec0ff */
[----:B------:R-:W-:Y:S02]  /*0cb0*/  LEA.HI R4, R4, R7, RZ, 0x1 ;  /* 0x0000000704047211 */ /* 0x000fe400078f08ff */
[----:B------:R-:W-:-:S02]  /*0cc0*/  LOP3.LUT R12, R12, 0xfffffff8, RZ, 0xc0, !PT ;  /* 0xfffffff80c0c7812 */ /* 0x000fc400078ec0ff */
[----:B------:R-:W-:Y:S01]  /*0cd0*/  LEA.HI R9, R9, R6, RZ, 0x5 ;  /* 0x0000000609097211 */ /* 0x000fe200078f28ff */
[----:B------:R-:W-:Y:S01]  /*0ce0*/  IMAD.IADD R3, R13, 0x1, -R3 ;  /* 0x000000010d037824 */ /* 0x000fe200078e0a03 */
[----:B------:R-:W-:Y:S02]  /*0cf0*/  SHF.R.S32.HI R15, RZ, 0x5, R5 ;  /* 0x00000005ff0f7819 */ /* 0x000fe40000011405 */
[----:B------:R-:W-:Y:S01]  /*0d00*/  LOP3.LUT R4, R4, 0x1ffffffe, RZ, 0xc0, !PT ;  /* 0x1ffffffe04047812 */ /* 0x000fe200078ec0ff */
[----:B------:R-:W-:Y:S01]  /*0d10*/  IMAD.IADD R12, R11, 0x1, -R12 ;  /* 0x000000010b0c7824 */ /* 0x000fe200078e0a0c */
[----:B------:R-:W-:Y:S01]  /*0d20*/  SHF.R.S32.HI R9, RZ, 0x5, R9 ;  /* 0x00000005ff097819 */ /* 0x000fe20000011409 */
[----:B------:R-:W-:Y:S01]  /*0d30*/  IMAD R5, R15, 0x10, R3 ;  /* 0x000000100f057824 */ /* 0x000fe200078e0203 */
[----:B------:R-:W-:Y:S01]  /*0d40*/  LOP3.LUT R3, R10, 0x7ffffffc, RZ, 0xc0, !PT ;  /* 0x7ffffffc0a037812 */ /* 0x000fe200078ec0ff */
[----:B------:R-:W-:Y:S02]  /*0d50*/  IMAD.IADD R4, R7, 0x1, -R4 ;  /* 0x0000000107047824 */ /* 0x000fe400078e0a04 */
[----:B------:R-:W-:-:S02]  /*0d60*/  IMAD R9, R9, 0x10, R12 ;  /* 0x0000001009097824 */ /* 0x000fc400078e020c */
[----:B------:R-:W-:Y:S02]  /*0d70*/  IMAD R7, R5, 0x8, R4 ;  /* 0x0000000805077824 */ /* 0x000fe400078e0204 */
[----:B------:R-:W-:Y:S02]  /*0d80*/  IMAD.IADD R4, R6, 0x1, -R3 ;  /* 0x0000000106047824 */ /* 0x000fe400078e0a03 */
[----:B------:R-:W-:-:S03]  /*0d90*/  IMAD R3, R8, 0x40, R9 ;  /* 0x0000004008037824 */ /* 0x000fc600078e0209 */
[----:B------:R-:W-:Y:S04]  /*0da0*/  STL [R1+0x24], R4 ;  /* 0x0000240401007387 */ /* 0x000fe80000100800 */
[----:B------:R0:W-:Y:S02]  /*0db0*/  STL [R1+0x28], R3 ;  /* 0x0000280301007387 */ /* 0x0001e40000100800 */
[----:B0-----:R-:W-:-:S04]  /*0dc0*/  LEA.HI R3, R0, R13, RZ, 0x2 ;  /* 0x0000000d00037211 */ /* 0x001fc800078f10ff */
[----:B------:R-:W-:-:S05]  /*0dd0*/  SHF.R.S32.HI R19, RZ, 0x2, R3 ;  /* 0x00000002ff137819 */ /* 0x000fca0000011403 */
[----:B------:R-:W-:Y:S01]  /*0de0*/  VIADD R8, R19, 0x60 ;  /* 0x0000006013087836 */ /* 0x000fe20000000000 */
[----:B------:R-:W-:-:S04]  /*0df0*/  LOP3.LUT R4, R3, 0xfffffffc, RZ, 0xc0, !PT ;  /* 0xfffffffc03047812 */ /* 0x000fc800078ec0ff */
[----:B------:R-:W-:Y:S02]  /*0e00*/  SHF.R.S32.HI R5, RZ, 0x1f, R8 ;  /* 0x0000001fff057819 */ /* 0x000fe40000011408 */
[----:B------:R-:W-:Y:S02]  /*0e10*/  LEA.HI R0, R0, R13, RZ, 0x3 ;  /* 0x0000000d00007211 */ /* 0x000fe400078f18ff */
[----:B------:R-:W-:Y:S01]  /*0e20*/  SHF.R.S32.HI R6, RZ, 0x1f, R3 ;  /* 0x0000001fff067819 */ /* 0x000fe20000011403 */
[----:B------:R-:W-:Y:S01]  /*0e30*/  IMAD.SHL.U32 R3, R8, 0x40, RZ ;  /* 0x0000004008037824 */ /* 0x000fe200078e00ff */
[----:B------:R-:W-:Y:S01]  /*0e40*/  LEA.HI R5, R5, R8, RZ, 0x3 ;  /* 0x0000000805057211 */ /* 0x000fe200078f18ff */
[----:B------:R-:W-:Y:S01]  /*0e50*/  IMAD.IADD R9, R13, 0x1, -R4 ;  /* 0x000000010d097824 */ /* 0x000fe200078e0a04 */
[----:B------:R-:W-:Y:S02]  /*0e60*/  LOP3.LUT R0, R0, 0x1ffffff8, RZ, 0xc0, !PT ;  /* 0x1ffffff800007812 */ /* 0x000fe400078ec0ff */
[----:B------:R-:W-:Y:S01]  /*0e70*/  LOP3.LUT R3, R3, 0x1c0, RZ, 0xc0, !PT ;  /* 0x000001c003037812 */ /* 0x000fe200078ec0ff */
[----:B------:R-:W-:-:S02]  /*0e80*/  IMAD.SHL.U32 R16, R9, 0x8, RZ ;  /* 0x0000000809107824 */ /* 0x000fc400078e00ff */
[----:B------:R-:W-:Y:S01]  /*0e90*/  IMAD.SHL.U32 R5, R5, 0x40, RZ ;  /* 0x0000004005057824 */ /* 0x000fe200078e00ff */
[----:B------:R-:W-:Y:S01]  /*0ea0*/  LEA.HI R6, R6, R19, RZ, 0x3 ;  /* 0x0000001306067211 */ /* 0x000fe200078f18ff */
[----:B------:R-:W-:Y:S01]  /*0eb0*/  IMAD.IADD R0, R13, 0x1, -R0 ;  /* 0x000000010d007824 */ /* 0x000fe200078e0a00 */
[----:B------:R-:W-:Y:S02]  /*0ec0*/  SHF.R.U32.HI R9, RZ, 0x3, R3 ;  /* 0x00000003ff097819 */ /* 0x000fe40000011603 */
[----:B------:R-:W-:Y:S02]  /*0ed0*/  LOP3.LUT R3, R3, 0x38, R16, 0xf8, !PT ;  /* 0x0000003803037812 */ /* 0x000fe400078ef810 */
[----:B------:R-:W-:Y:S01]  /*0ee0*/  LOP3.LUT R4, R5, 0xfffffe00, RZ, 0xc0, !PT ;  /* 0xfffffe0005047812 */ /* 0x000fe200078ec0ff */
[----:B------:R-:W-:Y:S01]  /*0ef0*/  IMAD.SHL.U32 R0, R0, 0x8, RZ ;  /* 0x0000000800007824 */ /* 0x000fe200078e00ff */
[----:B------:R-:W-:Y:S01]  /*0f00*/  LOP3.LUT R6, R6, 0xfffffff8, RZ, 0xc0, !PT ;  /* 0xfffffff806067812 */ /* 0x000fe200078ec0ff */
[----:B------:R-:W-:Y:S01]  /*0f10*/  STL [R1+0x38], RZ ;  /* 0x000038ff01007387 */ /* 0x000fe20000100800 */
[----:B------:R-:W-:-:S02]  /*0f20*/  LOP3.LUT R3, R4, R3, R9, 0xf6, !PT ;  /* 0x0000000304037212 */ /* 0x000fc400078ef609 */
[----:B------:R-:W-:Y:S01]  /*0f30*/  SHF.R.S32.HI R5, RZ, 0x1f, R19 ;  /* 0x0000001fff057819 */ /* 0x000fe20000011413 */
[----:B------:R0:W-:Y:S01]  /*0f40*/  STL [R1+0x20], R4 ;  /* 0x0000200401007387 */ /* 0x0001e20000100800 */
[----:B------:R-:W-:-:S03]  /*0f50*/  IMAD.IADD R5, R19, 0x1, -R6 ;  /* 0x0000000113057824 */ /* 0x000fc600078e0a06 */
[----:B------:R1:W-:Y:S01]  /*0f60*/  STL [R1+0x34], R0 ;  /* 0x0000340001007387 */ /* 0x0003e20000100800 */
[----:B0-----:R-:W-:Y:S01]  /*0f70*/  IMAD.SHL.U32 R4, R7, 0x8, RZ ;  /* 0x0000000807047824 */ /* 0x001fe200078e00ff */
[----:B-1----:R-:W-:Y:S01]  /*0f80*/  SHF.R.S32.HI R0, RZ, 0x1f, R8 ;  /* 0x0000001fff007819 */ /* 0x002fe20000011408 */
[----:B------:R-:W-:Y:S01]  /*0f90*/  IMAD R0, R3, 0x2, R2 ;  /* 0x0000000203007824 */ /* 0x000fe200078e0202 */
[----:B------:R0:W-:Y:S04]  /*0fa0*/  STL [R1+0x1c], R5 ;  /* 0x00001c0501007387 */ /* 0x0001e80000100800 */
[----:B------:R0:W-:Y:S04]  /*0fb0*/  STL [R1+0x40], R0 ;  /* 0x0000400001007387 */ /* 0x0001e80000100800 */
[----:B------:R0:W-:Y:S01]  /*0fc0*/  STL [R1+0x44], R4 ;  /* 0x0000440401007387 */ /* 0x0001e20000100800 */
[----:B------:R-:W-:Y:S01]  /*0fd0*/  CS2R R22, SRZ ;  /* 0x0000000000167805 */ /* 0x000fe2000001ff00 */
[----:B------:R-:W-:-:S02]  /*0fe0*/  IMAD.MOV.U32 R156, RZ, RZ, RZ ;  /* 0x000000ffff9c7224 */ /* 0x000fc400078e00ff */
[----:B------:R-:W-:Y:S01]  /*0ff0*/  IMAD.MOV.U32 R18, RZ, RZ, RZ ;  /* 0x000000ffff127224 */ /* 0x000fe200078e00ff */
[----:B0-2---:R-:W-:-:S07]  /*1000*/  LOP3.LUT R157, R14, 0x1, RZ, 0xfc, !PT ;  /* 0x000000010e9d7812 */ /* 0x005fce00078efcff */
.L_x_2053:
[----:B01---5:R-:W0:Y:S02]  /*1010*/  LDC.64 R4, c[0x0][0xc60] ;  /* 0x00031800ff047b82 */ /* 0x023e240000000a00 */
[----:B0-----:R-:W-:-:S05]  /*1020*/  IMAD.WIDE R4, R155, 0x4, R4 ;  /* 0x000000049b047825 */ /* 0x001fca00078e0204 */
[----:B--2---:R-:W2:Y:S01]  /*1030*/  LDG.E R10, desc[UR40][R4.64] ;  /* 0x00000028040a7981 */ /* 0x004ea2000c1e1900 */
[----:B------:R-:W-:Y:S05]  /*1040*/  YIELD ;  /* 0x0000000000007946 */ /* 0x000fea0003800000 */
[----:B------:R-:W-:Y:S01]  /*1050*/  ULDC.64 UR4, c[0x0][0xa28] ;  /* 0x00028a0000047ab9 */ /* 0x000fe20000000a00 */
[----:B------:R-:W-:Y:S01]  /*1060*/  ULDC.64 UR8, c[0x0][0xa18] ;  /* 0x0002860000087ab9 */ /* 0x000fe20000000a00 */
[----:B------:R-:W-:Y:S01]  /*1070*/  ISETP.NE.U32.AND P1, PT, RZ, UR4, PT ;  /* 0x00000004ff007c0c */ /* 0x000fe2000bf25070 */
[----:B------:R-:W-:Y:S01]  /*1080*/  IMAD.MOV.U32 R3, RZ, RZ, RZ ;  /* 0x000000ffff037224 */ /* 0x000fe200078e00ff */
[----:B------:R-:W-:Y:S01]  /*1090*/  ULDC.64 UR6, c[0x0][0xa08] ;  /* 0x0002820000067ab9 */ /* 0x000fe20000000a00 */
[----:B------:R-:W-:Y:S01]  /*10a0*/  IMAD.MOV.U32 R31, RZ, RZ, RZ ;  /* 0x000000ffff1f7224 */ /* 0x000fe200078e00ff */
[----:B------:R-:W-:-:S02]  /*10b0*/  ISETP.NE.AND.EX P1, PT, RZ, UR5, PT, P1 ;  /* 0x00000005ff007c0c */ /* 0x000fc4000bf25310 */
[----:B------:R-:W-:-:S04]  /*10c0*/  ISETP.NE.U32.AND P0, PT, RZ, UR6, PT ;  /* 0x00000006ff007c0c */ /* 0x000fc8000bf05070 */
[----:B------:R-:W-:Y:S02]  /*10d0*/  ISETP.NE.AND.EX P0, PT, RZ, UR7, PT, P0 ;  /* 0x00000007ff007c0c */ /* 0x000fe4000bf05300 */
[----:B--2---:R-:W-:Y:S01]  /*10e0*/  SHF.R.S32.HI R0, RZ, 0x1f, R10 ;  /* 0x0000001fff007819 */ /* 0x004fe2000001140a */
[----:B------:R-:W-:-:S04]  /*10f0*/  IMAD.SHL.U32 R32, R10, 0x4, RZ ;  /* 0x000000040a207824 */ /* 0x000fc800078e00ff */
        /* <DEDUP_REMOVED lines=15> */
[----:B------:R-:W2:Y:S01]  /*11f0*/  @P2 LDG.E R11, desc[UR40][R4.64] ;  /* 0x00000028040b2981 */ /* 0x000ea2000c1e1900 */
        /* <DEDUP_REMOVED lines=10> */
[----:B--2---:R0:W-:Y:S01]  /*12a0*/  STL [R1+0x10], R11 ;  /* 0x0000100b01007387 */ /* 0x0041e20000100800 */
[----:B------:R-:W-:Y:S05]  /*12b0*/  @P2 BRA `(.L_x_1899) ;  /* 0x0000000000282947 */ /* 0x000fea0003800000 */
[----:B------:R-:W-:Y:S02]  /*12c0*/  ULDC.64 UR4, c[0x0][0xa00] ;  /* 0x0002800000047ab9 */ /* 0x000fe40000000a00 */
[----:B------:R-:W-:-:S04]  /*12d0*/  ISETP.NE.U32.AND P1, PT, RZ, UR4, PT ;  /* 0x00000004ff007c0c */ /* 0x000fc8000bf25070 */
[----:B------:R-:W-:-:S13]  /*12e0*/  ISETP.NE.AND.EX P1, PT, RZ, UR5, PT, P1 ;  /* 0x00000005ff007c0c */ /* 0x000fda000bf25310 */
[----:B------:R-:W-:Y:S05]  /*12f0*/  @!P1 BRA `(.L_x_1899) ;  /* 0x0000000000189947 */ /* 0x000fea0003800000 */
[----:B------:R-:W1:Y:S02]  /*1300*/  LDC.64 R4, c[0x0][0xa00] ;  /* 0x00028000ff047b82 */ /* 0x000e640000000a00 */
[----:B-1----:R-:W-:-:S05]  /*1310*/  IMAD.WIDE R4, R29, 0x4, R4 ;  /* 0x000000041d047825 */ /* 0x002fca00078e0204 */
[----:B------:R-:W2:Y:S04]  /*1320*/  LDG.E R0, desc[UR40][R4.64] ;  /* 0x0000002804007981 */ /* 0x000ea8000c1e1900 */
[----:B0-----:R-:W2:Y:S02]  /*1330*/  LDG.E R7, desc[UR40][R4.64+0x4] ;  /* 0x0000042804077981 */ /* 0x001ea4000c1e1900 */
[----:B--2---:R-:W-:-:S05]  /*1340*/  IMAD.IADD R11, R7, 0x1, -R0 ;  /* 0x00000001070b7824 */ /* 0x004fca00078e0a00 */
[----:B------:R1:W-:Y:S02]  /*1350*/  STL [R1+0x10], R11 ;  /* 0x0000100b01007387 */ /* 0x0003e40000100800 */
.L_x_1899:
[----:B------:R-:W-:Y:S01]  /*1360*/  ULDC.64 UR4, c[0x0][0xa20] ;  /* 0x0002880000047ab9 */ /* 0x000fe20000000a00 */
[----:B------:R2:W-:Y:S01]  /*1370*/  STL [R1+0x3c], R153 ;  /* 0x00003c9901007387 */ /* 0x0005e20000100800 */
[----:B------:R-:W-:-:S03]  /*1380*/  ISETP.NE.U32.AND P1, PT, RZ, UR4, PT ;  /* 0x00000004ff007c0c */ /* 0x000fc6000bf25070 */
[----:B------:R2:W-:Y:S01]  /*1390*/  STL [R1+0x30], R154 ;  /* 0x0000309a01007387 */ /* 0x0005e20000100800 */
[----:B------:R-:W-:-:S13]  /*13a0*/  ISETP.NE.AND.EX P1, PT, RZ, UR5, PT, P1 ;  /* 0x00000005ff007c0c */ /* 0x000fda000bf25310 */
[----:B--2---:R-:W-:Y:S05]  /*13b0*/  @!P1 BRA `(.L_x_1900) ;  /* 0x0000000000109947 */ /* 0x004fea0003800000 */
[----:B------:R-:W-:-:S04]  /*13c0*/  IADD3 R4, P0, R32, UR4, RZ ;  /* 0x0000000420047c10 */ /* 0x000fc8000ff1e0ff */
[----:B------:R-:W-:-:S05]  /*13d0*/  IADD3.X R5, R33, UR5, RZ, P0, !PT ;  /* 0x0000000521057c10 */ /* 0x000fca00087fe4ff */
[----:B------:R2:W5:Y:S01]  /*13e0*/  LDG.E R30, desc[UR40][R4.64] ;  /* 0x00000028041e7981 */ /* 0x000562000c1e1900 */
[----:B------:R-:W-:Y:S05]  /*13f0*/  BRA `(.L_x_1901) ;  /* 0x0000000000107947 */ /* 0x000fea0003800000 */
.L_x_1900:
[----:B------:R-:W-:Y:S05]  /*1400*/  @!P0 BRA `(.L_x_1901) ;  /* 0x00000000000c8947 */ /* 0x000fea0003800000 */
[----:B------:R-:W2:Y:S04]  /*1410*/  LDG.E R5, desc[UR40][R8.64] ;  /* 0x0000002808057981 */ /* 0x000ea8000c1e1900 */
[----:B------:R-:W2:Y:S02]  /*1420*/  LDG.E R30, desc[UR40][R8.64+0x4] ;  /* 0x00000428081e7981 */ /* 0x000ea4000c1e1900 */
[----:B--2---:R-:W-:-:S07]  /*1430*/  IMAD.IADD R30, R30, 0x1, -R5 ;  /* 0x000000011e1e7824 */ /* 0x004fce00078e0a05 */
.L_x_1901:
[----:B------:R-:W-:Y:S02]  /*1440*/  ULDC.64 UR4, c[0x0][0xa10] ;  /* 0x0002840000047ab9 */ /* 0x000fe40000000a00 */
[----:B------:R-:W-:-:S04]  /*1450*/  ISETP.NE.U32.AND P0, PT, RZ, UR4, PT ;  /* 0x00000004ff007c0c */ /* 0x000fc8000bf05070 */
[----:B------:R-:W-:Y:S01]  /*1460*/  ISETP.NE.AND.EX P0, PT, RZ, UR5, PT, P0 ;  /* 0x00000005ff007c0c */ /* 0x000fe2000bf05300 */
[----:B0-----:R-:W-:Y:S01]  /*1470*/  IMAD.MOV.U32 R8, RZ, RZ, 0xc0 ;  /* 0x000000c0ff087424 */ /* 0x001fe200078e00ff */
[----:B------:R-:W-:-:S11]  /*1480*/  ULDC.64 UR4, c[0x0][0xa30] ;  /* 0x00028c0000047ab9 */ /* 0x000fd60000000a00 */
[----:B--2---:R-:W0:Y:S02]  /*1490*/  @P0 LDC.64 R4, c[0x0][0xa10] ;  /* 0x00028400ff040b82 */ /* 0x004e240000000a00 */
[----:B0-----:R-:W-:-:S05]  /*14a0*/  @P0 IMAD.WIDE R4, R29, 0x4, R4 ;  /* 0x000000041d040825 */ /* 0x001fca00078e0204 */
[----:B------:R-:W2:Y:S04]  /*14b0*/  @P0 LDG.E R0, desc[UR40][R4.64] ;  /* 0x0000002804000981 */ /* 0x000ea8000c1e1900 */
[----:B------:R-:W2:Y:S01]  /*14c0*/  @P0 LDG.E R9, desc[UR40][R4.64+0x4] ;  /* 0x0000042804090981 */ /* 0x000ea2000c1e1900 */
[----:B------:R-:W-:Y:S01]  /*14d0*/  ISETP.NE.U32.AND P1, PT, RZ, UR4, PT ;  /* 0x00000004ff007c0c */ /* 0x000fe2000bf25070 */
[----:B-----5:R-:W-:-:S03]  /*14e0*/  IMAD.MOV.U32 R24, RZ, RZ, R30 ;  /* 0x000000ffff187224 */ /* 0x020fc600078e001e */
[----:B------:R-:W-:-:S13]  /*14f0*/  ISETP.NE.AND.EX P1, PT, RZ, UR5, PT, P1 ;  /* 0x00000005ff007c0c */ /* 0x000fda000bf25310 */
[----:B------:R-:W-:-:S04]  /*1500*/  @P1 IADD3 R6, P2, R32, UR4, RZ ;  /* 0x0000000420061c10 */ /* 0x000fc8000ff5e0ff */
[----:B------:R-:W-:-:S05]  /*1510*/  @P1 IADD3.X R7, R33, UR5, RZ, P2, !PT ;  /* 0x0000000521071c10 */ /* 0x000fca00097fe4ff */
[----:B------:R0:W5:Y:S01]  /*1520*/  @P1 LDG.E R24, desc[UR40][R6.64] ;  /* 0x0000002806181981 */ /* 0x000162000c1e1900 */
[----:B--2---:R-:W-:Y:S02]  /*1530*/  @P0 IMAD.IADD R28, R9, 0x1, -R0 ;  /* 0x00000001091c0824 */ /* 0x004fe400078e0a00 */
[----:B------:R-:W-:Y:S02]  /*1540*/  IMAD.IADD R9, R30, 0x1, -R3 ;  /* 0x000000011e097824 */ /* 0x000fe400078e0a03 */
[----:B------:R-:W-:Y:S02]  /*1550*/  IMAD R3, R153, R8, 0x13f ;  /* 0x0000013f99037424 */ /* 0x000fe400078e0208 */
[----:B------:R-:W-:Y:S02]  /*1560*/  IMAD.IADD R10, R9, 0x1, R28 ;  /* 0x00000001090a7824 */ /* 0x000fe400078e021c */
[----:B------:R-:W-:Y:S02]  /*1570*/  IMAD.MOV R27, RZ, RZ, -R9 ;  /* 0x000000ffff1b7224 */ /* 0x000fe400078e0a09 */
[C---:B------:R-:W-:Y:S01]  /*1580*/  VIADD R0, R10.reuse, 0x7f ;  /* 0x0000007f0a007836 */ /* 0x040fe20000000000 */
[----:B------:R-:W-:Y:S01]  /*1590*/  IADD3 R4, R10, R3, -R11 ;  /* 0x000000030a047210 */ /* 0x000fe20007ffe80b */
[----:B------:R0:W-:Y:S01]  /*15a0*/  STL [R1+0x18], R10 ;  /* 0x0000180a01007387 */ /* 0x0001e20000100800 */
[----:B------:R-:W-:-:S02]  /*15b0*/  VIMNMX R27, RZ, R27, !PT ;  /* 0x0000001bff1b7248 */ /* 0x000fc40007fe0100 */
[----:B------:R-:W-:Y:S02]  /*15c0*/  SHF.R.S32.HI R3, RZ, 0x1f, R0 ;  /* 0x0000001fff037819 */ /* 0x000fe40000011400 */
[----:B------:R-:W-:Y:S02]  /*15d0*/  SHF.R.S32.HI R5, RZ, 0x1f, R4 ;  /* 0x0000001fff057819 */ /* 0x000fe40000011404 */
[----:B------:R-:W-:Y:S02]  /*15e0*/  LEA.HI R3, R3, R0, RZ, 0x7 ;  /* 0x0000000003037211 */ /* 0x000fe400078f38ff */
[----:B------:R-:W-:Y:S02]  /*15f0*/  LEA.HI R5, R5, R4, RZ, 0x7 ;  /* 0x0000000405057211 */ /* 0x000fe400078f38ff */
[----:B------:R-:W-:Y:S02]  /*1600*/  SHF.R.S32.HI R3, RZ, 0x7, R3 ;  /* 0x00000007ff037819 */ /* 0x000fe40000011403 */
[----:B------:R-:W-:-:S04]  /*1610*/  SHF.R.S32.HI R152, RZ, 0x7, R5 ;  /* 0x00000007ff987819 */ /* 0x000fc80000011405 */
[----:B------:R-:W-:-:S05]  /*1620*/  VIMNMX R152, R3, R152, PT ;  /* 0x0000009803987248 */ /* 0x000fca0003fe0100 */
[----:B------:R-:W-:-:S05]  /*1630*/  IMAD R3, R152, 0x80, -R9 ;  /* 0x0000008098037824 */ /* 0x000fca00078e0a09 */
[----:B------:R-:W-:-:S04]  /*1640*/  VIMNMX R0, R3, R28, PT ;  /* 0x0000001c03007248 */ /* 0x000fc80003fe0100 */
[----:B------:R-:W-:Y:S02]  /*1650*/  ISETP.GT.AND P0, PT, R0, R27, PT ;  /* 0x0000001b0000720c */ /* 0x000fe40003f04270 */
[----:B------:R-:W-:-:S05]  /*1660*/  SHF.R.U32.HI R27, RZ, 0x7, R27 ;  /* 0x00000007ff1b7819 */ /* 0x000fca000001161b */
[----:B------:R-:W-:-:S06]  /*1670*/  IMAD.MOV.U32 R26, RZ, RZ, R27 ;  /* 0x000000ffff1a7224 */ /* 0x000fcc00078e001b */
[----:B------:R-:W-:-:S05]  /*1680*/  @P0 VIADD R0, R0, 0x7f ;  /* 0x0000007f00000836 */ /* 0x000fca0000000000 */
[----:B------:R-:W-:-:S04]  /*1690*/  @P0 SHF.R.S32.HI R3, RZ, 0x1f, R0 ;  /* 0x0000001fff030819 */ /* 0x000fc80000011400 */
[----:B------:R-:W-:-:S04]  /*16a0*/  @P0 LEA.HI R3, R3, R0, RZ, 0x7 ;  /* 0x0000000003030211 */ /* 0x000fc800078f38ff */
[----:B------:R-:W-:Y:S02]  /*16b0*/  @P0 SHF.R.S32.HI R26, RZ, 0x7, R3 ;  /* 0x00000007ff1a0819 */ /* 0x000fe40000011403 */
        /* <DEDUP_REMOVED lines=17> */
[----:B-1----:R-:W-:Y:S02]  /*17d0*/  IMAD.U32 R11, RZ, RZ, UR7 ;  /* 0x00000007ff0b7e24 */ /* 0x002fe4000f8e00ff */
[----:B------:R-:W-:Y:S02]  /*17e0*/  IMAD.MOV.U32 R8, RZ, RZ, 0x70 ;  /* 0x00000070ff087424 */ /* 0x000fe400078e00ff */
[----:B------:R-:W-:Y:S02]  /*17f0*/  IMAD.MOV.U32 R12, RZ, RZ, 0x1 ;  /* 0x00000001ff0c7424 */ /* 0x000fe400078e00ff */
[----:B0-----:R-:W-:-:S07]  /*1800*/  IMAD.MOV.U32 R13, RZ, RZ, RZ ;  /* 0x000000ffff0d7224 */ /* 0x001fce00078e00ff */
[----:B------:R-:W-:-:S07]  /*1810*/  LEPC R20, `(.L_x_1904) ;  /* 0x000000001014794e */ /* 0x000fce0000000000 */
[----:B--2--5:R-:W-:Y:S05]  /*1820*/  CALL.ABS.NOINC R14 ;  /* 0x000000000e007343 */ /* 0x024fea0003c00000 */
.L_x_1904:
[----:B------:R-:W-:Y:S05]  /*1830*/  BSYNC B6 ;  /* 0x0000000000067941 */ /* 0x000fea0003800000 */
.L_x_1903:
        /* <DEDUP_REMOVED lines=20> */
.L_x_1906:
[----:B------:R-:W-:Y:S05]  /*1980*/  BSYNC B6 ;  /* 0x0000000000067941 */ /* 0x000fea0003800000 */
.L_x_1905:
[----:B------:R-:W-:Y:S01]  /*1990*/  ULDC.64 UR4, c[0x0][0x9f8] ;  /* 0x00027e0000047ab9 */ /* 0x000fe20000000a00 */
[----:B------:R-:W2:Y:S01]  /*19a0*/  LDL R41, [R1+0x1c] ;  /* 0x00001c0001297983 */ /* 0x000ea20000100800 */
[----:B------:R-:W-:Y:S01]  /*19b0*/  ISETP.NE.U32.AND P0, PT, RZ, UR4, PT ;  /* 0x00000004ff007c0c */ /* 0x000fe2000bf05070 */
[----:B------:R-:W0:Y:S01]  /*19c0*/  LDC R0, c[0x0][0x428] ;  /* 0x00010a00ff007b82 */ /* 0x000e220000000800 */
[----:B------:R-:W-:Y:S01]  /*19d0*/  ULDC.64 UR6, c[0x0][0xa08] ;  /* 0x0002820000067ab9 */ /* 0x000fe20000000a00 */
[----:B------:R-:W3:Y:S01]  /*19e0*/  LDL.LU R36, [R1+0x8] ;  /* 0x0000080001247983 */ /* 0x000ee20000300800 */
[----:B------:R-:W-:-:S03]  /*19f0*/  ISETP.NE.AND.EX P0, PT, RZ, UR5, PT, P0 ;  /* 0x00000005ff007c0c */ /* 0x000fc6000bf05300 */
[----:B------:R-:W4:Y:S02]  /*1a00*/  LDL R34, [R1+0x20] ;  /* 0x0000200001227983 */ /* 0x000f240000100800 */
[----:B------:R-:W1:Y:S08]  /*1a10*/  LDC.64 R4, c[0x0][0x2f0] ;  /* 0x0000bc00ff047b82 */ /* 0x000e700000000a00 */
[----:B------:R-:W-:Y:S01]  /*1a20*/  @P0 IADD3 R6, P1, R32, UR4, RZ ;  /* 0x0000000420060c10 */ /* 0x000fe2000ff3e0ff */
[----:B------:R-:W1:Y:S01]  /*1a30*/  S2R R20, SR_TID.X ;  /* 0x0000000000147919 */ /* 0x000e620000002100 */
[----:B------:R-:W1:Y:S02]  /*1a40*/  LDC R35, c[0x0][0x3d4] ;  /* 0x0000f500ff237b82 */ /* 0x000e640000000800 */
[----:B------:R-:W-:Y:S01]  /*1a50*/  @P0 IADD3.X R7, R33, UR5, RZ, P1, !PT ;  /* 0x0000000521070c10 */ /* 0x000fe20008ffe4ff */
[----:B------:R-:W-:Y:S01]  /*1a60*/  IMAD.IADD R32, R31, 0x1, R30 ;  /* 0x000000011f207824 */ /* 0x000fe200078e021e */
[----:B------:R-:W-:-:S03]  /*1a70*/  ULDC.64 UR4, c[0x0][0x2f8] ;  /* 0x0000be0000047ab9 */ /* 0x000fc60000000a00 */
[----:B------:R1:W2:Y:S01]  /*1a80*/  @P0 LDG.E R29, desc[UR40][R6.64] ;  /* 0x00000028061d0981 */ /* 0x0002a2000c1e1900 */
[----:B0-----:R-:W-:Y:S01]  /*1a90*/  ISETP.NE.AND P0, PT, R0, 0x1, PT ;  /* 0x000000010000780c */ /* 0x001fe20003f05270 */
[----:B------:R-:W0:Y:S01]  /*1aa0*/  LDC.64 R68, c[0x0][0x3e8] ;  /* 0x0000fa00ff447b82 */ /* 0x000e220000000a00 */
[----:B------:R-:W-:Y:S02]  /*1ab0*/  SHF.R.S32.HI R37, RZ, 0x1f, R32 ;  /* 0x0000001fff257819 */ /* 0x000fe40000011420 */
[----:B------:R-:W-:Y:S02]  /*1ac0*/  SHF.R.S32.HI R17, RZ, 0x1f, R16 ;  /* 0x0000001fff117819 */ /* 0x000fe40000011410 */
[----:B------:R-:W-:Y:S01]  /*1ad0*/  SHF.R.S32.HI R38, RZ, 0x1f, R19 ;  /* 0x0000001fff267819 */ /* 0x000fe20000011413 */
[-C--:B-1----:R-:W-:Y:S02]  /*1ae0*/  IMAD R8, R37, R4.reuse, RZ ;  /* 0x0000000425087224 */ /* 0x082fe400078e02ff */
[----:B------:R-:W-:-:S04]  /*1af0*/  IMAD.WIDE.U32 R6, R32, R4, RZ ;  /* 0x0000000420067225 */ /* 0x000fc800078e00ff */
[----:B------:R-:W1:Y:S08]  /*1b00*/  @P0 LDC R3, c[0x0][0x42c] ;  /* 0x00010b00ff030b82 */ /* 0x000e700000000800 */
[----:B------:R-:W0:Y:S01]  /*1b10*/  @P0 LDC R9, c[0x0][0x430] ;  /* 0x00010c00ff090b82 */ /* 0x000e220000000800 */
[----:B------:R-:W-:Y:S01]  /*1b20*/  SHF.R.U32.HI R39, RZ, 0x7, R20 ;  /* 0x00000007ff277819 */ /* 0x000fe20000011614 */
[----:B------:R-:W-:-:S03]  /*1b30*/  VIADD R21, R20, 0xffffff80 ;  /* 0xffffff8014157836 */ /* 0x000fc60000000000 */
[----:B------:R-:W-:Y:S02]  /*1b40*/  ISETP.NE.AND P6, PT, R39, 0x1, PT ;  /* 0x000000012700780c */ /* 0x000fe40003fc5270 */
[----:B------:R-:W-:Y:S01]  /*1b50*/  SHF.R.S32.HI R20, RZ, 0x1f, R21 ;  /* 0x0000001fff147819 */ /* 0x000fe20000011415 */
[----:B------:R-:W0:Y:S03]  /*1b60*/  S2R R40, SR_TID.X ;  /* 0x0000000000287919 */ /* 0x000e260000002100 */
[----:B------:R-:W-:Y:S01]  /*1b70*/  LEA.HI R20, R20, R21, RZ, 0x2 ;  /* 0x0000001514147211 */ /* 0x000fe200078f10ff */
[----:B-1----:R-:W-:-:S03]  /*1b80*/  @P0 IMAD.HI.U32 R0, R154, R3, RZ ;  /* 0x000000039a000227 */ /* 0x002fc600078e00ff */
[----:B------:R-:W-:Y:S01]  /*1b90*/  LOP3.LUT R20, R20, 0xfffffffc, RZ, 0xc0, !PT ;  /* 0xfffffffc14147812 */ /* 0x000fe200078ec0ff */
[----:B------:R-:W-:-:S04]  /*1ba0*/  IMAD R3, R32, R5, R8 ;  /* 0x0000000520037224 */ /* 0x000fc800078e0208 */
[----:B------:R-:W-:Y:S01]  /*1bb0*/  IMAD.IADD R20, R21, 0x1, -R20 ;  /* 0x0000000115147824 */ /* 0x000fe200078e0a14 */
[----:B0-----:R-:W-:Y:S01]  /*1bc0*/  @P0 SHF.R.U32.HI R154, RZ, R9, R0 ;  /* 0x00000009ff9a0219 */ /* 0x001fe20000011600 */
[----:B------:R-:W-:Y:S01]  /*1bd0*/  IMAD.IADD R7, R7, 0x1, R3 ;  /* 0x0000000107077824 */ /* 0x000fe200078e0203 */
[----:B------:R-:W-:Y:S01]  /*1be0*/  ISETP.NE.U32.AND P0, PT, RZ, UR6, PT ;  /* 0x00000006ff007c0c */ /* 0x000fe2000bf05070 */
[----:B------:R-:W-:Y:S01]  /*1bf0*/  IMAD.SHL.U32 R54, R20, 0x4, RZ ;  /* 0x0000000414367824 */ /* 0x000fe200078e00ff */
[----:B------:R-:W-:Y:S01]  /*1c00*/  SHF.R.S32.HI R8, RZ, 0x1f, R154 ;  /* 0x0000001fff087819 */ /* 0x000fe2000001149a */
[----:B------:R-:W-:Y:S01]  /*1c10*/  IMAD.WIDE.U32 R6, R154, UR4, R6 ;  /* 0x000000049a067c25 */ /* 0x000fe2000f8e0006 */
[----:B------:R-:W-:-:S03]  /*1c20*/  ISETP.NE.AND.EX P0, PT, RZ, UR7, PT, P0 ;  /* 0x00000007ff007c0c */ /* 0x000fc6000bf05300 */
[----:B------:R-:W-:-:S04]  /*1c30*/  IMAD R3, R8, UR4, RZ ;  /* 0x0000000408037c24 */ /* 0x000fc8000f8e02ff */
[----:B------:R-:W-:Y:S01]  /*1c40*/  IMAD R3, R154, UR5, R3 ;  /* 0x000000059a037c24 */ /* 0x000fe2000f8e0203 */
[----:B------:R-:W-:-:S03]  /*1c50*/  ULDC.64 UR4, c[0x0][0x300] ;  /* 0x0000c00000047ab9 */ /* 0x000fc60000000a00 */
[----:B------:R-:W-:Y:S01]  /*1c60*/  IMAD.IADD R7, R7, 0x1, R3 ;  /* 0x0000000107077824 */ /* 0x000fe200078e0203 */
[----:B------:R-:W-:Y:S01]  /*1c70*/  SHF.R.S32.HI R55, RZ, 0x1f, R54 ;  /* 0x0000001fff377819 */ /* 0x000fe20000011436 */
[----:B------:R-:W-:-:S04]  /*1c80*/  IMAD.WIDE.U32 R14, R19, R68, R16 ;  /* 0x00000044130e7225 */ /* 0x000fc800078e0010 */
[----:B------:R-:W-:Y:S01]  /*1c90*/  VIADD R40, R40, 0xffffff80 ;  /* 0xffffff8028287836 */ /* 0x000fe20000000000 */
[----:B------:R-:W-:Y:S01]  /*1ca0*/  SHF.L.U64.HI R74, R4, 0x7, R5 ;  /* 0x00000007044a7819 */ /* 0x000fe20000010205 */
[----:B------:R-:W-:Y:S02]  /*1cb0*/  VIADD R66, R16, 0x20 ;  /* 0x0000002010427836 */ /* 0x000fe40000000000 */
[----:B------:R-:W-:Y:S02]  /*1cc0*/  IMAD.SHL.U32 R73, R4, 0x80, RZ ;  /* 0x0000008004497824 */ /* 0x000fe400078e00ff */
[----:B------:R-:W-:Y:S02]  /*1cd0*/  VIADD R65, R39, 0x8 ;  /* 0x0000000827417836 */ /* 0x000fe40000000000 */
[----:B------:R-:W-:Y:S01]  /*1ce0*/  IMAD.SHL.U32 R64, R35, 0x2, RZ ;  /* 0x0000000223407824 */ /* 0x000fe200078e00ff */
[----:B--2---:R-:W-:Y:S02]  /*1cf0*/  SEL R53, R29, RZ, !P0 ;  /* 0x000000ff1d357207 */ /* 0x004fe40004000000 */
[----:B------:R-:W-:-:S03]  /*1d00*/  SHF.R.S32.HI R0, RZ, 0x1f, R29 ;  /* 0x0000001fff007819 */ /* 0x000fc6000001141d */
[----:B------:R-:W-:Y:S01]  /*1d10*/  IMAD.WIDE.U32 R56, R53, UR4, R6 ;  /* 0x0000000435387c25 */ /* 0x000fe2000f8e0006 */
[----:B------:R-:W-:Y:S01]  /*1d20*/  SEL R12, R0, RZ, !P0 ;  /* 0x000000ff000c7207 */ /* 0x000fe20004000000 */
[----:B------:R-:W0:Y:S04]  /*1d30*/  LDC.64 R6, c[0x0][0x3d8] ;  /* 0x0000f600ff067b82 */ /* 0x000e280000000a00 */
[----:B------:R-:W-:-:S04]  /*1d40*/  IMAD R0, R12, UR4, RZ ;  /* 0x000000040c007c24 */ /* 0x000fc8000f8e02ff */
[----:B------:R-:W-:Y:S01]  /*1d50*/  IMAD R77, R53, UR5, R0 ;  /* 0x00000005354d7c24 */ /* 0x000fe2000f8e0200 */
[----:B------:R-:W-:Y:S05]  /*1d60*/  @!P6 WARPSYNC.ALL ;  /* 0x000000000000e948 */ /* 0x000fea0003800000 */
[----:B------:R-:W-:Y:S01]  /*1d70*/  ULDC.64 UR4, c[0x0][0x320] ;  /* 0x0000c80000047ab9 */ /* 0x000fe20000000a00 */
[-C--:B------:R-:W-:Y:S02]  /*1d80*/  IMAD R0, R38, R4.reuse, RZ ;  /* 0x0000000426007224 */ /* 0x080fe400078e02ff */
[----:B------:R-:W-:Y:S02]  /*1d90*/  IMAD R3, R8, UR4, RZ ;  /* 0x0000000408037c24 */ /* 0x000fe4000f8e02ff */
[----:B------:R-:W-:-:S04]  /*1da0*/  IMAD.WIDE.U32 R8, R19, R4, R16 ;  /* 0x0000000413087225 */ /* 0x000fc800078e0010 */
[----:B------:R-:W-:Y:S01]  /*1db0*/  IMAD R0, R19, R5, R0 ;  /* 0x0000000513007224 */ /* 0x000fe200078e0200 */
[----:B------:R-:W-:Y:S01]  /*1dc0*/  IADD3 R76, P0, R56, R8, RZ ;  /* 0x00000008384c7210 */ /* 0x000fe20007f1e0ff */
[----:B------:R-:W-:Y:S02]  /*1dd0*/  IMAD.IADD R77, R57, 0x1, R77 ;  /* 0x00000001394d7824 */ /* 0x000fe400078e024d */
[C---:B------:R-:W-:Y:S02]  /*1de0*/  IMAD R3, R154.reuse, UR5, R3 ;  /* 0x000000059a037c24 */ /* 0x040fe4000f8e0203 */
[----:B------:R-:W-:Y:S01]  /*1df0*/  IMAD.WIDE.U32 R10, R154, UR4, R16 ;  /* 0x000000049a0a7c25 */ /* 0x000fe2000f8e0010 */
[----:B------:R-:W-:Y:S01]  /*1e00*/  ULDC.64 UR4, c[0x0][0x328] ;  /* 0x0000ca0000047ab9 */ /* 0x000fe20000000a00 */
[----:B------:R-:W-:Y:S02]  /*1e10*/  IADD3.X R75, R77, R9, R0, P0, !PT ;  /* 0x000000094d4b7210 */ /* 0x000fe400007fe400 */
[----:B------:R-:W-:Y:S01]  /*1e20*/  IMAD.IADD R11, R11, 0x1, R3 ;  /* 0x000000010b0b7824 */ /* 0x000fe200078e0203 */
[----:B------:R-:W-:Y:S01]  /*1e30*/  ISETP.GE.AND P0, PT, R16, R35, PT ;  /* 0x000000231000720c */ /* 0x000fe20003f06270 */
[----:B------:R-:W-:-:S02]  /*1e40*/  IMAD R3, R12, UR4, RZ ;  /* 0x000000040c037c24 */ /* 0x000fc4000f8e02ff */
[-C--:B0-----:R-:W-:Y:S02]  /*1e50*/  IMAD R0, R38, R6.reuse, RZ ;  /* 0x0000000626007224 */ /* 0x081fe400078e02ff */
[----:B------:R-:W-:Y:S01]  /*1e60*/  IMAD R33, R53, UR5, R3 ;  /* 0x0000000535217c24 */ /* 0x000fe2000f8e0203 */
[----:B------:R-:W-:Y:S01]  /*1e70*/  SEL R3, R35, RZ, P0 ;  /* 0x000000ff23037207 */ /* 0x000fe20000000000 */
[C---:B------:R-:W-:Y:S02]  /*1e80*/  IMAD R21, R19.reuse, R7, R0 ;  /* 0x0000000713157224 */ /* 0x040fe400078e0200 */
[----:B------:R-:W-:Y:S01]  /*1e90*/  IMAD.WIDE.U32 R12, R19, R6, R16 ;  /* 0x00000006130c7225 */ /* 0x000fe200078e0010 */
[----:B------:R-:W-:-:S03]  /*1ea0*/  LOP3.LUT P2, RZ, R41, 0x4, RZ, 0xc0, !PT ;  /* 0x0000000429ff7812 */ /* 0x000fc6000784c0ff */
[-C--:B------:R-:W-:Y:S02]  /*1eb0*/  IMAD R0, R38, R68.reuse, RZ ;  /* 0x0000004426007224 */ /* 0x080fe400078e02ff */
[----:B------:R-:W-:Y:S02]  /*1ec0*/  IMAD.IADD R31, R21, 0x1, R13 ;  /* 0x00000001151f7824 */ /* 0x000fe400078e020d */
[----:B------:R-:W-:Y:S01]  /*1ed0*/  IMAD.WIDE.U32 R52, R53, UR4, R10 ;  /* 0x0000000435347c25 */ /* 0x000fe2000f8e000a */
[----:B---3--:R-:W-:Y:S01]  /*1ee0*/  LOP3.LUT R36, R36, 0xfffffffb, RZ, 0xc0, !PT ;  /* 0xfffffffb24247812 */ /* 0x008fe200078ec0ff */
[----:B------:R-:W-:Y:S02]  /*1ef0*/  ULDC UR4, c[0x0][0x2e4] ;  /* 0x0000b90000047ab9 */ /* 0x000fe40000000800 */
[C---:B------:R-:W-:Y:S02]  /*1f00*/  IMAD R13, R19.reuse, R69, R0 ;  /* 0x00000045130d7224 */ /* 0x040fe400078e0200 */
[----:B------:R-:W-:-:S04]  /*1f10*/  IMAD.WIDE.U32 R10, R19, R68, R54 ;  /* 0x00000044130a7225 */ /* 0x000fc800078e0036 */
[----:B------:R-:W-:Y:S02]  /*1f20*/  IMAD.IADD R3, R16, 0x1, R3 ;  /* 0x0000000110037824 */ /* 0x000fe400078e0203 */
[----:B------:R-:W-:-:S04]  /*1f30*/  IMAD.WIDE.U32 R8, R19, R6, R54 ;  /* 0x0000000613087225 */ /* 0x000fc800078e0036 */
[----:B------:R-:W-:Y:S01]  /*1f40*/  IMAD.IADD R15, R13, 0x1, R15 ;  /* 0x000000010d0f7824 */ /* 0x000fe200078e020f */
[----:B------:R-:W-:Y:S01]  /*1f50*/  SHF.R.S32.HI R0, RZ, 0x1f, R3 ;  /* 0x0000001fff007819 */ /* 0x000fe20000011403 */
[----:B------:R-:W-:Y:S01]  /*1f60*/  IMAD.IADD R13, R11, 0x1, R13 ;  /* 0x000000010b0d7824 */ /* 0x000fe200078e020d */
[----:B-----5:R-:W-:Y:S01]  /*1f70*/  SHF.R.S32.HI R11, RZ, 0x1f, R24 ;  /* 0x0000001fff0b7819 */ /* 0x020fe20000011418 */
[----:B------:R-:W-:Y:S02]  /*1f80*/  IMAD.MOV.U32 R30, RZ, RZ, R12 ;  /* 0x000000ffff1e7224 */ /* 0x000fe400078e000c */
[----:B------:R-:W-:Y:S01]  /*1f90*/  IMAD.IADD R9, R9, 0x1, R21 ;  /* 0x0000000109097824 */ /* 0x000fe200078e0215 */
[----:B------:R-:W-:Y:S01]  /*1fa0*/  LEA.HI R3, R0, R3, RZ, 0x3 ;  /* 0x0000000300037211 */ /* 0x000fe200078f18ff */
[-C--:B------:R-:W-:Y:S01]  /*1fb0*/  IMAD R0, R11, R6.reuse, RZ ;  /* 0x000000060b007224 */ /* 0x080fe200078e02ff */
[----:B------:R-:W-:Y:S01]  /*1fc0*/  @P2 LOP3.LUT R36, R36, 0x4, RZ, 0xfc, !PT ;  /* 0x0000000424242812 */ /* 0x000fe200078efcff */
[----:B------:R-:W-:Y:S01]  /*1fd0*/  IMAD.SHL.U32 R70, R41, 0x40, RZ ;  /* 0x0000004029467824 */ /* 0x000fe200078e00ff */
[----:B------:R-:W-:Y:S01]  /*1fe0*/  SHF.L.U64.HI R72, R6, 0x7, R7 ;  /* 0x0000000706487819 */ /* 0x000fe20000010207 */
[----:B------:R-:W-:-:S04]  /*1ff0*/  IMAD.WIDE.U32 R30, R24, R6, R30 ;  /* 0x00000006181e7225 */ /* 0x000fc800078e001e */
[----:B------:R-:W-:-:S04]  /*2000*/  IMAD.WIDE.U32 R20, R24, R6, R8 ;  /* 0x0000000618147225 */ /* 0x000fc800078e0008 */
[----:B------:R-:W-:Y:S01]  /*2010*/  IMAD.SHL.U32 R71, R6, 0x80, RZ ;  /* 0x0000008006477824 */ /* 0x000fe200078e00ff */
[C---:B------:R-:W-:Y:S01]  /*2020*/  IADD3 R6, P1, R19.reuse, R32, RZ ;  /* 0x0000002013067210 */ /* 0x040fe20007f3e0ff */
[----:B------:R0:W-:Y:S01]  /*2030*/  STL [R1+0x8], R36 ;  /* 0x0000082401007387 */ /* 0x0001e20000100800 */
[----:B------:R-:W-:Y:S01]  /*2040*/  IMAD R5, R24, R7, R0 ;  /* 0x0000000718057224 */ /* 0x000fe200078e0200 */
[----:B------:R-:W-:Y:S02]  /*2050*/  LOP3.LUT R70, R70, 0x1c0, RZ, 0xc0, !PT ;  /* 0x000001c046467812 */ /* 0x000fe400078ec0ff */
[----:B------:R-:W-:Y:S02]  /*2060*/  IMAD.X R7, R38, 0x1, R37, P1 ;  /* 0x0000000126077824 */ /* 0x000fe400008e0625 */
[----:B------:R-:W-:Y:S01]  /*2070*/  VIADD R38, R19, 0x60 ;  /* 0x0000006013267836 */ /* 0x000fe20000000000 */
[----:B0-----:R-:W-:Y:S02]  /*2080*/  SHF.R.S32.HI R36, RZ, 0x1f, R40 ;  /* 0x0000001fff247819 */ /* 0x001fe40000011428 */
[----:B------:R-:W-:-:S02]  /*2090*/  SHF.R.U32.HI R67, RZ, 0x3, R70 ;  /* 0x00000003ff437819 */ /* 0x000fc40000011646 */
[----:B------:R-:W-:Y:S02]  /*20a0*/  LOP3.LUT R0, R70, 0x18, R16, 0xf8, !PT ;  /* 0x0000001846007812 */ /* 0x000fe400078ef810 */
[----:B------:R-:W-:Y:S01]  /*20b0*/  LEA.HI R36, R36, R40, RZ, 0x5 ;  /* 0x0000002824247211 */ /* 0x000fe200078f28ff */
[----:B------:R-:W-:Y:S01]  /*20c0*/  IMAD.SHL.U32 R38, R38, 0x40, RZ ;  /* 0x0000004026267824 */ /* 0x000fe200078e00ff */
[----:B------:R-:W-:Y:S02]  /*20d0*/  LOP3.LUT R0, R0, R67, RZ, 0x3c, !PT ;  /* 0x0000004300007212 */ /* 0x000fe400078e3cff */
[----:B------:R-:W-:Y:S02]  /*20e0*/  SHF.R.S32.HI R36, RZ, 0x5, R36 ;  /* 0x00000005ff247819 */ /* 0x000fe40000011424 */
[----:B------:R-:W-:Y:S02]  /*20f0*/  LOP3.LUT R38, R38, 0x1c0, RZ, 0xc0, !PT ;  /* 0x000001c026267812 */ /* 0x000fe400078ec0ff */
[--C-:B------:R-:W-:Y:S01]  /*2100*/  SHF.R.S32.HI R60, RZ, 0x3, R3.reuse ;  /* 0x00000003ff3c7819 */ /* 0x100fe20000011403 */
[----:B------:R-:W-:Y:S01]  /*2110*/  IMAD R63, R36, 0x200, R0 ;  /* 0x00000200243f7824 */ /* 0x000fe200078e0200 */
[----:B------:R-:W-:-:S02]  /*2120*/  LOP3.LUT R0, R70, 0x38, R3, 0xf8, !PT ;  /* 0x0000003846007812 */ /* 0x000fc400078ef803 */
[----:B------:R-:W-:Y:S02]  /*2130*/  LOP3.LUT R59, R3, 0xfffffff8, RZ, 0xc0, !PT ;  /* 0xfffffff8033b7812 */ /* 0x000fe400078ec0ff */
[----:B------:R-:W-:Y:S01]  /*2140*/  LOP3.LUT R3, R38, 0x38, R3, 0xf8, !PT ;  /* 0x0000003826037812 */ /* 0x000fe200078ef803 */
[----:B------:R-:W-:-:S04]  /*2150*/  VIADD R38, R19, 0x60 ;  /* 0x0000006013267836 */ /* 0x000fc80000000000 */
[----:B------:R-:W-:Y:S02]  /*2160*/  IMAD.SHL.U32 R38, R38, 0x40, RZ ;  /* 0x0000004026267824 */ /* 0x000fe400078e00ff */
[----:B------:R-:W-:-:S03]  /*2170*/  IMAD R11, R11, R68, RZ ;  /* 0x000000440b0b7224 */ /* 0x000fc600078e02ff */
[----:B------:R-:W-:Y:S01]  /*2180*/  LOP3.LUT R38, R38, 0x1c0, RZ, 0xc0, !PT ;  /* 0x000001c026267812 */ /* 0x000fe200078ec0ff */
[----:B------:R-:W-:-:S03]  /*2190*/  IMAD.MOV.U32 R12, RZ, RZ, R10 ;  /* 0x000000ffff0c7224 */ /* 0x000fc600078e000a */
[----:B------:R-:W-:Y:S01]  /*21a0*/  SHF.R.U32.HI R38, RZ, 0x3, R38 ;  /* 0x00000003ff267819 */ /* 0x000fe20000011626 */
[----:B------:R-:W-:Y:S01]  /*21b0*/  IMAD R29, R24, R69, R11 ;  /* 0x00000045181d7224 */ /* 0x000fe200078e020b */
[----:B------:R-:W-:Y:S01]  /*21c0*/  LOP3.LUT R0, R0, R67, RZ, 0x3c, !PT ;  /* 0x0000004300007212 */ /* 0x000fe200078e3cff */
[----:B------:R-:W-:Y:S01]  /*21d0*/  IMAD.WIDE.U32 R10, R24, R68, R14 ;  /* 0x00000044180a7225 */ /* 0x000fe200078e000e */
[----:B------:R-:W-:-:S03]  /*21e0*/  LOP3.LUT R3, R3, R38, RZ, 0x3c, !PT ;  /* 0x0000002603037212 */ /* 0x000fc600078e3cff */
[----:B------:R-:W-:Y:S01]  /*21f0*/  IMAD.WIDE.U32 R8, R24, R68, R12 ;  /* 0x0000004418087225 */ /* 0x000fe200078e000c */
[----:B------:R-:W-:Y:S02]  /*2200*/  SHF.L.U64.HI R69, R68, 0x7, R69 ;  /* 0x0000000744457819 */ /* 0x000fe40000010245 */
[----:B------:R-:W-:Y:S01]  /*2210*/  ISETP.GE.AND P1, PT, R16, UR4, PT ;  /* 0x0000000410007c0c */ /* 0x000fe2000bf26270 */
[----:B------:R-:W-:Y:S01]  /*2220*/  IMAD.IADD R62, R5, 0x1, R31 ;  /* 0x00000001053e7824 */ /* 0x000fe200078e021f */
[----:B------:R-:W-:Y:S01]  /*2230*/  @!P6 BAR.SYNC.DEFER_BLOCKING 0x9, 0x100 ;  /* 0x024400000000eb1d */ /* 0x000fe20000010000 */
[----:B------:R-:W-:Y:S01]  /*2240*/  IMAD.IADD R61, R29, 0x1, R11 ;  /* 0x000000011d3d7824 */ /* 0x000fe200078e020b */
[----:B------:R-:W-:Y:S01]  /*2250*/  ISETP.GE.AND P2, PT, R66, UR4, PT ;  /* 0x0000000442007c0c */ /* 0x000fe2000bf46270 */
[----:B------:R-:W-:Y:S01]  /*2260*/  IMAD.IADD R58, R21, 0x1, R5 ;  /* 0x00000001153a7824 */ /* 0x000fe200078e0205 */
[----:B------:R-:W-:Y:S01]  /*2270*/  SHF.R.S32.HI R5, RZ, 0x1f, R59 ;  /* 0x0000001fff057819 */ /* 0x000fe2000001143b */
[----:B------:R-:W-:-:S02]  /*2280*/  IMAD R4, R36, 0x200, R0 ;  /* 0x0000020024047824 */ /* 0x000fc400078e0200 */
[----:B------:R-:W-:Y:S02]  /*2290*/  IMAD.SHL.U32 R68, R68, 0x80, RZ ;  /* 0x0000008044447824 */ /* 0x000fe400078e00ff */
[----:B------:R-:W-:Y:S02]  /*22a0*/  IMAD.IADD R29, R9, 0x1, R29 ;  /* 0x00000001091d7824 */ /* 0x000fe400078e021d */
[----:B----4-:R-:W-:Y:S02]  /*22b0*/  IMAD.IADD R3, R34, 0x1, R3 ;  /* 0x0000000122037824 */ /* 0x010fe400078e0203 */
[----:B------:R-:W-:-:S07]  /*22c0*/  IMAD.IADD R0, R53, 0x1, R33 ;  /* 0x0000000135007824 */ /* 0x000fce00078e0221 */
.L_x_1956:
[----:B------:R-:W2:Y:S01]  /*22d0*/  LDL R34, [R1+0x1c] ;  /* 0x00001c0001227983 */ /* 0x000ea20000100800 */
[----:B------:R-:W0:Y:S03]  /*22e0*/  LDC.64 R86, c[0x0][0x2f0] ;  /* 0x0000bc00ff567b82 */ /* 0x000e260000000a00 */
[----:B------:R-:W3:Y:S01]  /*22f0*/  LDL.LU R33, [R1+0x8] ;  /* 0x0000080001217983 */ /* 0x000ee20000300800 */
[----:B------:R-:W-:Y:S01]  /*2300*/  VIADD R26, R26, 0xffffffff ;  /* 0xffffffff1a1a7836 */ /* 0x000fe20000000000 */
[----:B------:R-:W-:Y:S05]  /*2310*/  YIELD ;  /* 0x0000000000007946 */ /* 0x000fea0003800000 */
[----:B------:R-:W1:Y:S01]  /*2320*/  LDC.64 R80, c[0x0][0x2d8] ;  /* 0x0000b600ff507b82 */ /* 0x000e620000000a00 */
[----:B------:R-:W-:Y:S01]  /*2330*/  SHF.R.S32.HI R32, RZ, 0x1f, R26 ;  /* 0x0000001fff207819 */ /* 0x000fe2000001141a */
[-C--:B------:R-:W-:Y:S01]  /*2340*/  IMAD R12, R74, R26.reuse, RZ ;  /* 0x0000001a4a0c7224 */ /* 0x080fe200078e02ff */
[----:B------:R-:W-:Y:S01]  /*2350*/  BSSY B0, `(.L_x_1907) ;  /* 0x00002f7000007945 */ /* 0x000fe20003800000 */
[----:B------:R-:W-:-:S04]  /*2360*/  IMAD.WIDE.U32 R84, R73, R26, RZ ;  /* 0x0000001a49547225 */ /* 0x000fc800078e00ff */
[----:B------:R-:W-:Y:S01]  /*2370*/  IMAD R13, R32, R73, R12 ;  /* 0x00000049200d7224 */ /* 0x000fe200078e020c */
[----:B------:R-:W4:Y:S01]  /*2380*/  LDC R88, c[0x0][0x3d4] ;  /* 0x0000f500ff587b82 */ /* 0x000f220000000800 */
[----:B------:R-:W-:Y:S02]  /*2390*/  IMAD R82, R22, 0x2000, R63 ;  /* 0x0000200016527824 */ /* 0x000fe400078e023f */
[----:B------:R-:W-:Y:S02]  /*23a0*/  IMAD.IADD R85, R85, 0x1, R13 ;  /* 0x0000000155557824 */ /* 0x000fe400078e020d */
[----:B0-----:R-:W-:Y:S02]  /*23b0*/  IMAD R15, R87, 0x60, RZ ;  /* 0x00000060570f7824 */ /* 0x001fe400078e02ff */
[----:B------:R-:W-:-:S03]  /*23c0*/  IMAD.WIDE.U32 R12, R86, 0x60, R84 ;  /* 0x00000060560c7825 */ /* 0x000fc600078e0054 */
[C---:B------:R-:W-:Y:S02]  /*23d0*/  IADD3 R14, P4, R76.reuse, R12, RZ ;  /* 0x0000000c4c0e7210 */ /* 0x040fe40007f9e0ff */
[----:B------:R-:W-:Y:S02]  /*23e0*/  IADD3 R12, P3, R76, R84, RZ ;  /* 0x000000544c0c7210 */ /* 0x000fe40007f7e0ff */
[----:B------:R-:W-:Y:S02]  /*23f0*/  IADD3.X R13, R75, R13, R15, P4, !PT ;  /* 0x0000000d4b0d7210 */ /* 0x000fe400027fe40f */
[-C--:B-1----:R-:W-:Y:S01]  /*2400*/  LEA R36, P4, R14, R80.reuse, 0x1 ;  /* 0x000000500e247211 */ /* 0x082fe200078808ff */
[----:B------:R-:W-:Y:S01]  /*2410*/  IMAD.X R15, R85, 0x1, R75, P3 ;  /* 0x00000001550f7824 */ /* 0x000fe200018e064b */
[----:B------:R-:W-:Y:S02]  /*2420*/  LEA R38, P3, R12, R80, 0x1 ;  /* 0x000000500c267211 */ /* 0x000fe400078608ff */
[----:B------:R-:W-:-:S02]  /*2430*/  LEA.HI.X R37, R14, R81, R13, 0x1, P4 ;  /* 0x000000510e257211 */ /* 0x000fc400020f0c0d */
[----:B------:R-:W-:Y:S02]  /*2440*/  ISETP.GT.AND P4, PT, R26, R27, PT ;  /* 0x0000001b1a00720c */ /* 0x000fe40003f84270 */
[----:B------:R-:W-:Y:S01]  /*2450*/  LEA.HI.X R39, R12, R81, R15, 0x1, P3 ;  /* 0x000000510c277211 */ /* 0x000fe200018f0c0f */
[----:B------:R-:W-:Y:S01]  /*2460*/  VIADD R12, R82, 0x20 ;  /* 0x00000020520c7836 */ /* 0x000fe20000000000 */
[----:B----4-:R-:W-:Y:S02]  /*2470*/  ISETP.GE.AND P3, PT, R88, 0x1, PT ;  /* 0x000000015800780c */ /* 0x010fe40003f66270 */
[----:B--2---:R-:W-:Y:S02]  /*2480*/  LOP3.LUT P5, RZ, R34, 0x4, RZ, 0xc0, !PT ;  /* 0x0000000422ff7812 */ /* 0x004fe400078ac0ff */
[----:B---3--:R-:W-:-:S05]  /*2490*/  LOP3.LUT R33, R33, 0xfffffffd, RZ, 0xc0, !PT ;  /* 0xfffffffd21217812 */ /* 0x008fca00078ec0ff */
[----:B------:R-:W-:-:S05]  /*24a0*/  @P4 LOP3.LUT R33, R33, 0x2, RZ, 0xfc, !PT ;  /* 0x0000000221214812 */ /* 0x000fca00078efcff */
[----:B------:R0:W-:Y:S01]  /*24b0*/  STL [R1+0x8], R33 ;  /* 0x0000082101007387 */ /* 0x0001e20000100800 */
        /* <DEDUP_REMOVED lines=19> */
[----:B0-----:R-:W-:Y:S02]  /*25f0*/  CS2R R32, SRZ ;  /* 0x0000000000207805 */ /* 0x001fe4000001ff00 */
        /* <DEDUP_REMOVED lines=29> */
.L_x_1911:
[----:B------:R-:W-:Y:S05]  /*27d0*/  BSYNC B1 ;  /* 0x0000000000017941 */ /* 0x000fea0003800000 */
.L_x_1910:
        /* <DEDUP_REMOVED lines=35> */
.L_x_1913:
[----:B------:R-:W-:Y:S05]  /*2a10*/  BSYNC B1 ;  /* 0x0000000000017941 */ /* 0x000fea0003800000 */
.L_x_1912:
        /* <DEDUP_REMOVED lines=33> */
.L_x_1914:
[----:B------:R-:W-:Y:S01]  /*2c30*/  IMAD R78, R22, 0x8, R2 ;  /* 0x00000008164e7824 */ /* 0x000fe200078e0202 */
[----:B------:R-:W-:Y:S01]  /*2c40*/  SHF.L.U32 R90, R156, 0x1f, RZ ;  /* 0x0000001f9c5a7819 */ /* 0x000fe200000006ff */
[----:B------:R-:W-:Y:S03]  /*2c50*/  BSSY B1, `(.L_x_1915) ;  /* 0x0000003000017945 */ /* 0x000fe60003800000 */
[----:B------:R-:W0:Y:S02]  /*2c60*/  SYNCS.PHASECHK.TRANS64.TRYWAIT P6, [R78+URZ+0x16890], R90 ;  /* 0x0168905a4e0075a7 */ /* 0x000e2400080c017f */
[----:B0-----:R-:W-:Y:S05]  /*2c70*/  @!P6 BRA `(.L_x_1916) ;  /* 0x000001400004e947 */ /* 0x001fea0003800000 */
.L_x_2156:
[----:B------:R-:W-:Y:S05]  /*2c80*/  BSYNC B1 ;  /* 0x0000000000017941 */ /* 0x000fea0003800000 */
.L_x_1915:
        /* <DEDUP_REMOVED lines=8> */
[--C-:B------:R-:W-:Y:S02]  /*2d10*/  SHF.R.U64 R100, R84, 0x10, R85.reuse ;  /* 0x0000001054647819 */ /* 0x100fe40000001255 */
[----:B------:R-:W-:Y:S02]  /*2d20*/  SHF.R.U32.HI R102, RZ, 0x10, R85 ;  /* 0x00000010ff667819 */ /* 0x000fe40000011655 */
[--C-:B------:R-:W-:Y:S02]  /*2d30*/  SHF.R.U64 R96, R80, 0x10, R81.reuse ;  /* 0x0000001050607819 */ /* 0x100fe40000001251 */
[----:B------:R-:W-:Y:S01]  /*2d40*/  SHF.R.U32.HI R98, RZ, 0x10, R81 ;  /* 0x00000010ff627819 */ /* 0x000fe20000011651 */
[----:B--2---:R-:W-:Y:S01]  /*2d50*/  IMAD.U32 R81, R14, 0x10000, RZ ;  /* 0x000100000e517824 */ /* 0x004fe200078e00ff */
[----:B------:R-:W-:Y:S02]  /*2d60*/  PRMT R100, R46, 0x5432, R100 ;  /* 0x000054322e647816 */ /* 0x000fe40000000064 */
[----:B------:R-:W-:-:S02]  /*2d70*/  PRMT R102, R47, 0x5432, R102 ;  /* 0x000054322f667816 */ /* 0x000fc40000000066 */
[----:B------:R-:W-:Y:S02]  /*2d80*/  PRMT R96, R44, 0x5432, R96 ;  /* 0x000054322c607816 */ /* 0x000fe40000000060 */
[----:B------:R-:W-:Y:S01]  /*2d90*/  PRMT R98, R45, 0x5432, R98 ;  /* 0x000054322d627816 */ /* 0x000fe20000000062 */
[----:B------:R-:W-:Y:S01]  /*2da0*/  IMAD.U32 R103, R102, 0x10000, RZ ;  /* 0x0001000066677824 */ /* 0x000fe200078e00ff */
[----:B------:R-:W-:Y:S02]  /*2db0*/  LOP3.LUT R80, R13, 0xffff0000, RZ, 0xc0, !PT ;  /* 0xffff00000d507812 */ /* 0x000fe400078ec0ff */
[----:B------:R-:W-:Y:S01]  /*2dc0*/  LOP3.LUT R101, R100, 0xffff0000, RZ, 0xc0, !PT ;  /* 0xffff000064657812 */ /* 0x000fe200078ec0ff */
[----:B------:R-:W-:Y:S01]  /*2dd0*/  IMAD.U32 R99, R98, 0x10000, RZ ;  /* 0x0001000062637824 */ /* 0x000fe200078e00ff */
[----:B------:R-:W-:Y:S01]  /*2de0*/  LOP3.LUT R84, R14, 0xffff0000, RZ, 0xc0, !PT ;  /* 0xffff00000e547812 */ /* 0x000fe200078ec0ff */
[C---:B------:R-:W-:Y:S01]  /*2df0*/  IMAD.U32 R14, R15.reuse, 0x10000, RZ ;  /* 0x000100000f0e7824 */ /* 0x040fe200078e00ff */
[----:B------:R-:W-:Y:S01]  /*2e00*/  LOP3.LUT R85, R15, 0xffff0000, RZ, 0xc0, !PT ;  /* 0xffff00000f557812 */ /* 0x000fe200078ec0ff */
[----:B------:R-:W-:Y:S01]  /*2e10*/  IMAD.U32 R15, R13, 0x10000, RZ ;  /* 0x000100000d0f7824 */ /* 0x000fe200078e00ff */
[----:B------:R-:W-:Y:S01]  /*2e20*/  LOP3.LUT R97, R96, 0xffff0000, RZ, 0xc0, !PT ;  /* 0xffff000060617812 */ /* 0x000fe200078ec0ff */
[----:B------:R-:W-:Y:S01]  /*2e30*/  FMUL.FTZ R104, R80, R101 ;  /* 0x0000006550687220 */ /* 0x000fe20000410000 */
[----:B------:R-:W-:Y:S01]  /*2e40*/  LOP3.LUT R102, R102, 0xffff0000, RZ, 0xc0, !PT ;  /* 0xffff000066667812 */ /* 0x000fe200078ec0ff */
[----:B------:R-:W-:Y:S01]  /*2e50*/  IMAD.U32 R13, R12, 0x10000, RZ ;  /* 0x000100000c0d7824 */ /* 0x000fe200078e00ff */
[----:B------:R-:W-:Y:S01]  /*2e60*/  LOP3.LUT R98, R98, 0xffff0000, RZ, 0xc0, !PT ;  /* 0xffff000062627812 */ /* 0x000fe200078ec0ff */
[-C--:B------:R-:W-:Y:S01]  /*2e70*/  FMUL.FTZ R80, R80, R97.reuse ;  /* 0x0000006150507220 */ /* 0x080fe20000410000 */
[----:B------:R-:W-:Y:S01]  /*2e80*/  FFMA.FTZ R104, R15, R97, -R104 ;  /* 0x000000610f687223 */ /* 0x000fe20000010868 */
[----:B------:R-:W-:Y:S01]  /*2e90*/  LOP3.LUT R12, R12, 0xffff0000, RZ, 0xc0, !PT ;  /* 0xffff00000c0c7812 */ /* 0x000fe200078ec0ff */
[----:B------:R-:W-:Y:S01]  /*2ea0*/  FMUL.FTZ R97, R85, R102 ;  /* 0x0000006655617220 */ /* 0x000fe20000410000 */
[----:B------:R-:W-:-:S02]  /*2eb0*/  IMAD.U32 R100, R100, 0x10000, RZ ;  /* 0x0001000064647824 */ /* 0x000fc400078e00ff */
[-C--:B------:R-:W-:Y:S01]  /*2ec0*/  FMUL.FTZ R85, R85, R98.reuse ;  /* 0x0000006255557220 */ /* 0x080fe20000410000 */
[----:B------:R-:W-:Y:S02]  /*2ed0*/  IMAD.U32 R96, R96, 0x10000, RZ ;  /* 0x0001000060607824 */ /* 0x000fe400078e00ff */
[----:B------:R-:W-:Y:S01]  /*2ee0*/  FFMA.FTZ R101, R15, R101, R80 ;  /* 0x000000650f657223 */ /* 0x000fe20000010050 */
[----:B------:R-:W-:Y:S01]  /*2ef0*/  FFMA.FTZ R97, R14, R98, -R97 ;  /* 0x000000620e617223 */ /* 0x000fe20000010861 */
[----:B------:R-:W-:Y:S01]  /*2f00*/  FMUL.FTZ R106, R84, R103 ;  /* 0x00000067546a7220 */ /* 0x000fe20000410000 */
[C---:B------:R-:W-:Y:S01]  /*2f10*/  FMUL.FTZ R80, R12.reuse, R100 ;  /* 0x000000640c507220 */ /* 0x040fe20000410000 */
[----:B------:R-:W-:Y:S01]  /*2f20*/  FMUL.FTZ R15, R12, R96 ;  /* 0x000000600c0f7220 */ /* 0x000fe20000410000 */
[----:B------:R-:W-:Y:S01]  /*2f30*/  FFMA.FTZ R14, R14, R102, R85 ;  /* 0x000000660e0e7223 */ /* 0x000fe20000010055 */
[-C--:B------:R-:W-:Y:S01]  /*2f40*/  FMUL.FTZ R84, R84, R99.reuse ;  /* 0x0000006354547220 */ /* 0x080fe20000410000 */
[----:B------:R-:W-:Y:S01]  /*2f50*/  FFMA.FTZ R106, R81, R99, -R106 ;  /* 0x00000063516a7223 */ /* 0x000fe2000001086a */
[C---:B------:R-:W-:Y:S01]  /*2f60*/  FFMA.FTZ R80, R13.reuse, R96, -R80 ;  /* 0x000000600d507223 */ /* 0x040fe20000010850 */
[----:B------:R-:W-:Y:S01]  /*2f70*/  FFMA.FTZ R15, R13, R100, R15 ;  /* 0x000000640d0f7223 */ /* 0x000fe2000001000f */
[----:B------:R-:W-:Y:S01]  /*2f80*/  FFMA.FTZ R81, R81, R103, R84 ;  /* 0x0000006751517223 */ /* 0x000fe20000010054 */
[----:B------:R-:W-:-:S02]  /*2f90*/  F2FP.BF16.F32.PACK_AB R97, R14, R97 ;  /* 0x000000610e61723e */ /* 0x000fc400000010ff */
[----:B------:R-:W-:Y:S02]  /*2fa0*/  F2FP.BF16.F32.PACK_AB R13, R101, R104 ;  /* 0x00000068650d723e */ /* 0x000fe400000010ff */
[----:B------:R-:W-:Y:S01]  /*2fb0*/  F2FP.BF16.F32.PACK_AB R12, R15, R80 ;  /* 0x000000500f0c723e */ /* 0x000fe200000010ff */
[----:B------:R-:W-:Y:S01]  /*2fc0*/  IMAD.MOV.U32 R15, RZ, RZ, R97 ;  /* 0x000000ffff0f7224 */ /* 0x000fe200078e0061 */
[----:B------:R-:W-:-:S07]  /*2fd0*/  F2FP.BF16.F32.PACK_AB R14, R81, R106 ;  /* 0x0000006a510e723e */ /* 0x000fce00000010ff */
.L_x_1922:
[----:B------:R-:W-:Y:S05]  /*2fe0*/  BSYNC B3 ;  /* 0x0000000000037941 */ /* 0x000fea0003800000 */
.L_x_1921:
[----:B--2---:R1:W-:Y:S02]  /*2ff0*/  STG.E.128 desc[UR40][R38.64], R12 ;  /* 0x0000000c26007986 */ /* 0x0043e4000c101d28 */
.L_x_1920:
[----:B------:R-:W-:Y:S05]  /*3000*/  BSYNC B2 ;  /* 0x0000000000027941 */ /* 0x000fea0003800000 */
.L_x_1919:
[----:B------:R-:W-:Y:S05]  /*3010*/  @P2 BRA `(.L_x_1918) ;  /* 0x0000000000d42947 */ /* 0x000fea0003800000 */
[----:B-1----:R1:W2:Y:S01]  /*3020*/  LDS.128 R12, [R79+0xe000] ;  /* 0x00e000004f0c7984 */ /* 0x0022a20000000c00 */
[----:B------:R-:W-:Y:S01]  /*3030*/  VIADD R81, R54, 0x10 ;  /* 0x0000001036517836 */ /* 0x000fe20000000000 */
[----:B------:R-:W-:Y:S04]  /*3040*/  BSSY B2, `(.L_x_1923) ;  /* 0x0000031000027945 */ /* 0x000fe80003800000 */
[----:B------:R-:W-:-:S13]  /*3050*/  ISETP.GE.AND P4, PT, R81, R88, PT ;  /* 0x000000585100720c */ /* 0x000fda0003f86270 */
        /* <DEDUP_REMOVED lines=47> */
.L_x_1924:
[----:B------:R-:W-:Y:S05]  /*3350*/  BSYNC B2 ;  /* 0x0000000000027941 */ /* 0x000fea0003800000 */
.L_x_1923:
[----:B--2---:R2:W-:Y:S02]  /*3360*/  STG.E.128 desc[UR40][R38.64+0x40], R12 ;  /* 0x0000400c26007986 */ /* 0x0045e4000c101d28 */
.L_x_1918:
[----:B------:R-:W-:Y:S05]  /*3370*/  BSYNC B1 ;  /* 0x0000000000017941 */ /* 0x000fea0003800000 */
.L_x_1917:
        /* <DEDUP_REMOVED lines=53> */
.L_x_1929:
[----:B------:R-:W-:Y:S05]  /*36d0*/  BSYNC B2 ;  /* 0x0000000000027941 */ /* 0x000fea0003800000 */
.L_x_1928:
[----:B--2---:R3:W-:Y:S02]  /*36e0*/  STG.E.128 desc[UR40][R36.64], R12 ;  /* 0x0000000c24007986 */ /* 0x0047e4000c101d28 */
.L_x_1927:
[----:B------:R-:W-:Y:S05]  /*36f0*/  BSYNC B1 ;  /* 0x0000000000017941 */ /* 0x000fea0003800000 */
.L_x_1926:
        /* <DEDUP_REMOVED lines=52> */
.L_x_1931:
[----:B------:R-:W-:Y:S05]  /*3a40*/  BSYNC B1 ;  /* 0x0000000000017941 */ /* 0x000fea0003800000 */
.L_x_1930:
[----:B--2---:R1:W-:Y:S01]  /*3a50*/  STG.E.128 desc[UR40][R36.64+0x40], R12 ;  /* 0x0000400c24007986 */ /* 0x0043e2000c101d28 */
[----:B------:R-:W-:Y:S05]  /*3a60*/  BRA `(.L_x_1925) ;  /* 0x0000001800147947 */ /* 0x000fea0003800000 */
.L_x_1909:
[C---:B------:R-:W-:Y:S02]  /*3a70*/  ISETP.GE.AND P3, PT, R19.reuse, R83, PT ;  /* 0x000000531300720c */ /* 0x040fe40003f66270 */
[----:B------:R-:W-:Y:S02]  /*3a80*/  CS2R R34, SRZ ;  /* 0x0000000000227805 */ /* 0x000fe4000001ff00 */
[----:B0-----:R-:W-:Y:S01]  /*3a90*/  CS2R R32, SRZ ;  /* 0x0000000000207805 */ /* 0x001fe2000001ff00 */
        /* <DEDUP_REMOVED lines=45> */
.L_x_1933:
[----:B------:R-:W-:Y:S05]  /*3d70*/  BSYNC B1 ;  /* 0x0000000000017941 */ /* 0x000fea0003800000 */
.L_x_1932:
        /* <DEDUP_REMOVED lines=35> */
.L_x_1934:
[----:B------:R-:W-:Y:S01]  /*3fb0*/  IMAD R78, R22, 0x8, R2 ;  /* 0x00000008164e7824 */ /* 0x000fe200078e0202 */
[----:B------:R-:W-:Y:S01]  /*3fc0*/  SHF.L.U32 R90, R156, 0x1f, RZ ;  /* 0x0000001f9c5a7819 */ /* 0x000fe200000006ff */
[----:B------:R-:W0:Y:S01]  /*3fd0*/  LDC R91, c[0x0][0x2e4] ;  /* 0x0000b900ff5b7b82 */ /* 0x000e220000000800 */
[----:B------:R-:W-:Y:S02]  /*3fe0*/  BSSY B1, `(.L_x_1935) ;  /* 0x0000004000017945 */ /* 0x000fe40003800000 */
[----:B------:R-:W1:Y:S01]  /*3ff0*/  SYNCS.PHASECHK.TRANS64.TRYWAIT P5, [R78+URZ+0x16890], R90 ;  /* 0x0168905a4e0075a7 */ /* 0x000e6200080a017f */
[----:B0-----:R-:W-:Y:S01]  /*4000*/  IMAD.IADD R93, R91, 0x1, -R64 ;  /* 0x000000015b5d7824 */ /* 0x001fe200078e0a40 */
[----:B-1----:R-:W-:Y:S06]  /*4010*/  @!P5 BRA `(.L_x_1936) ;  /* 0x0000012c0030d947 */ /* 0x002fec0003800000 */
.L_x_2157:
[----:B------:R-:W-:Y:S05]  /*4020*/  BSYNC B1 ;  /* 0x0000000000017941 */ /* 0x000fea0003800000 */
.L_x_1935:
        /* <DEDUP_REMOVED lines=11> */
[----:B------:R-:W-:Y:S01]  /*40e0*/  IMAD.IADD R96, R45, 0x1, R89 ;  /* 0x000000012d607824 */ /* 0x000fe200078e0259 */
[----:B------:R-:W-:-:S04]  /*40f0*/  SHF.R.S32.HI R45, RZ, 0x1f, R44 ;  /* 0x0000001fff2d7819 */ /* 0x000fc8000001142c */
[----:B------:R-:W-:Y:S02]  /*4100*/  LEA.HI R45, R45, R44, RZ, 0x4 ;  /* 0x0000002c2d2d7211 */ /* 0x000fe400078f20ff */
[----:B------:R-:W-:Y:S02]  /*4110*/  IADD3.X R94, R77, R96, R5, P5, P6 ;  /* 0x000000604d5e7210 */ /* 0x000fe40002fec405 */
[----:B------:R-:W-:-:S05]  /*4120*/  LEA.HI.SX32 R45, R45, R60, 0x1c ;  /* 0x0000003c2d2d7211 */ /* 0x000fca00078fe2ff */
[----:B------:R-:W-:Y:S02]  /*4130*/  IMAD.SHL.U32 R95, R45, 0x8, RZ ;  /* 0x000000082d5f7824 */ /* 0x000fe400078e00ff */
[----:B------:R-:W-:Y:S02]  /*4140*/  IMAD R45, R22, 0x2000, R4 ;  /* 0x00002000162d7824 */ /* 0x000fe400078e0204 */
[----:B-1----:R-:W-:Y:S01]  /*4150*/  VIADD R47, R46, 0xffffff80 ;  /* 0xffffff802e2f7836 */ /* 0x002fe20000000000 */
[----:B------:R-:W-:Y:S01]  /*4160*/  LOP3.LUT R44, R70, 0x38, R95, 0xf8, !PT ;  /* 0x00000038462c7812 */ /* 0x000fe200078ef85f */
[----:B------:R-:W-:-:S03]  /*4170*/  IMAD R45, R45, 0x2, R2 ;  /* 0x000000022d2d7824 */ /* 0x000fc600078e0202 */
[----:B------:R-:W-:Y:S02]  /*4180*/  SHF.R.S32.HI R46, RZ, 0x1f, R47 ;  /* 0x0000001fff2e7819 */ /* 0x000fe4000001142f */
[----:B------:R-:W-:Y:S02]  /*4190*/  LOP3.LUT R44, R44, R67, RZ, 0x3c, !PT ;  /* 0x000000432c2c7212 */ /* 0x000fe400078e3cff */
[----:B------:R-:W-:-:S04]  /*41a0*/  LEA.HI R46, R46, R47, RZ, 0x5 ;  /* 0x0000002f2e2e7211 */ /* 0x000fc800078f28ff */
[----:B------:R-:W-:-:S05]  /*41b0*/  SHF.R.S32.HI R46, RZ, 0x5, R46 ;  /* 0x00000005ff2e7819 */ /* 0x000fca000001142e */
[----:B------:R-:W-:-:S04]  /*41c0*/  IMAD R47, R46, 0x200, R44 ;  /* 0x000002002e2f7824 */ /* 0x000fc800078e022c */
[----:B------:R-:W-:-:S04]  /*41d0*/  IMAD R47, R22, 0x2000, R47 ;  /* 0x00002000162f7824 */ /* 0x000fc800078e022f */
[----:B------:R-:W-:Y:S02]  /*41e0*/  IMAD R48, R47, 0x2, R2 ;  /* 0x000000022f307824 */ /* 0x000fe400078e0202 */
[----:B------:R-:W1:Y:S04]  /*41f0*/  LDS.128 R44, [R45+0xe400] ;  /* 0x00e400002d2c7984 */ /* 0x000e680000000c00 */
[----:B------:R-:W2:Y:S01]  /*4200*/  LDS.128 R48, [R48+0xe400] ;  /* 0x00e4000030307984 */ /* 0x000ea20000000c00 */
[----:B------:R-:W-:Y:S05]  /*4210*/  @P4 BRA `(.L_x_1940) ;  /* 0x0000000400644947 */ /* 0x000fea0003800000 */
[--C-:B------:R-:W-:Y:S01]  /*4220*/  SHF.R.U64 R106, R14, 0x10, R15.reuse ;  /* 0x000000100e6a7819 */ /* 0x100fe2000000120f */
[----:B-1----:R-:W-:Y:S01]  /*4230*/  IMAD.U32 R109, R45, 0x10000, RZ ;  /* 0x000100002d6d7824 */ /* 0x002fe200078e00ff */
[----:B------:R-:W-:Y:S01]  /*4240*/  SHF.R.U32.HI R107, RZ, 0x10, R15 ;  /* 0x00000010ff6b7819 */ /* 0x000fe2000001160f */
[----:B--2---:R-:W-:Y:S01]  /*4250*/  IMAD.U32 R113, R49, 0x10000, RZ ;  /* 0x0001000031717824 */ /* 0x004fe200078e00ff */
[--C-:B------:R-:W-:Y:S02]  /*4260*/  SHF.R.U32.HI R112, RZ, 0x10, R33.reuse ;  /* 0x00000010ff707819 */ /* 0x100fe40000011621 */
[----:B------:R-:W-:Y:S01]  /*4270*/  SHF.R.U64 R15, R32, 0x10, R33 ;  /* 0x00000010200f7819 */ /* 0x000fe20000001221 */
[----:B------:R-:W-:Y:S01]  /*4280*/  IMAD.U32 R33, R46, 0x10000, RZ ;  /* 0x000100002e217824 */ /* 0x000fe200078e00ff */
[--C-:B------:R-:W-:Y:S01]  /*4290*/  SHF.R.U64 R108, R34, 0x10, R35.reuse ;  /* 0x00000010226c7819 */ /* 0x100fe20000001223 */
[----:B------:R-:W-:Y:S01]  /*42a0*/  IMAD.U32 R34, R50, 0x10000, RZ ;  /* 0x0001000032227824 */ /* 0x000fe200078e00ff */
[----:B------:R-:W-:Y:S01]  /*42b0*/  SHF.R.U32.HI R111, RZ, 0x10, R35 ;  /* 0x00000010ff6f7819 */ /* 0x000fe20000011623 */
[----:B------:R-:W-:Y:S01]  /*42c0*/  IMAD.U32 R35, R47, 0x10000, RZ ;  /* 0x000100002f237824 */ /* 0x000fe200078e00ff */
[----:B------:R-:W-:-:S02]  /*42d0*/  SHF.R.U32.HI R110, RZ, 0x10, R13 ;  /* 0x00000010ff6e7819 */ /* 0x000fc4000001160d */
[----:B------:R-:W-:Y:S02]  /*42e0*/  LOP3.LUT R14, R45, 0xffff0000, RZ, 0xc0, !PT ;  /* 0xffff00002d0e7812 */ /* 0x000fe400078ec0ff */
[----:B------:R-:W-:Y:S01]  /*42f0*/  LOP3.LUT R32, R47, 0xffff0000, RZ, 0xc0, !PT ;  /* 0xffff00002f207812 */ /* 0x000fe200078ec0ff */
[C---:B------:R-:W-:Y:S01]  /*4300*/  IMAD.U32 R47, R51.reuse, 0x10000, RZ ;  /* 0x00010000332f7824 */ /* 0x040fe200078e00ff */
[----:B------:R-:W-:Y:S02]  /*4310*/  LOP3.LUT R45, R51, 0xffff0000, RZ, 0xc0, !PT ;  /* 0xffff0000332d7812 */ /* 0x000fe400078ec0ff */
[----:B------:R-:W-:Y:S02]  /*4320*/  PRMT R51, R100, 0x5432, R112 ;  /* 0x0000543264337816 */ /* 0x000fe40000000070 */
[----:B------:R-:W-:Y:S02]  /*4330*/  PRMT R110, R99, 0x5432, R110 ;  /* 0x00005432636e7816 */ /* 0x000fe4000000006e */
[----:B------:R-:W-:Y:S01]  /*4340*/  PRMT R107, R116, 0x5410, R107 ;  /* 0x00005410746b7816 */ /* 0x000fe2000000006b */
[----:B------:R-:W-:Y:S01]  /*4350*/  IMAD.U32 R112, R51, 0x10000, RZ ;  /* 0x0001000033707824 */ /* 0x000fe200078e00ff */
[----:B------:R-:W-:Y:S01]  /*4360*/  PRMT R114, R114, 0x5410, R111 ;  /* 0x0000541072727816 */ /* 0x000fe2000000006f */
[C---:B------:R-:W-:Y:S01]  /*4370*/  IMAD.U32 R116, R110.reuse, 0x10000, RZ ;  /* 0x000100006e747824 */ /* 0x040fe200078e00ff */
[----:B------:R-:W-:Y:S01]  /*4380*/  LOP3.LUT R49, R49, 0xffff0000, RZ, 0xc0, !PT ;  /* 0xffff000031317812 */ /* 0x000fe200078ec0ff */
[----:B------:R-:W-:Y:S01]  /*4390*/  FMUL.FTZ R118, R113, R112 ;  /* 0x0000007071767220 */ /* 0x000fe20000410000 */
[----:B------:R-:W-:Y:S01]  /*43a0*/  LOP3.LUT R111, R51, 0xffff0000, RZ, 0xc0, !PT ;  /* 0xffff0000336f7812 */ /* 0x000fe200078ec0ff */
[-C--:B------:R-:W-:Y:S01]  /*43b0*/  FMUL.FTZ R120, R113, R116.reuse ;  /* 0x0000007471787220 */ /* 0x080fe20000410000 */
[----:B------:R-:W-:Y:S01]  /*43c0*/  LOP3.LUT R110, R110, 0xffff0000, RZ, 0xc0, !PT ;  /* 0xffff00006e6e7812 */ /* 0x000fe200078ec0ff */
[----:B------:R-:W-:Y:S01]  /*43d0*/  FFMA.FTZ R51, R109, R116, -R118 ;  /* 0x000000746d337223 */ /* 0x000fe20000010876 */
[----:B------:R-:W-:-:S02]  /*43e0*/  IMAD.U32 R116, R114, 0x10000, RZ ;  /* 0x0001000072747824 */ /* 0x000fc400078e00ff */
[----:B------:R-:W-:Y:S01]  /*43f0*/  FMUL.FTZ R113, R49, R111 ;  /* 0x0000006f31717220 */ /* 0x000fe20000410000 */
[----:B------:R-:W-:Y:S01]  /*4400*/  FFMA.FTZ R109, R109, R112, R120 ;  /* 0x000000706d6d7223 */ /* 0x000fe20000010078 */
[----:B------:R-:W-:Y:S01]  /*4410*/  IMAD.U32 R112, R107, 0x10000, RZ ;  /* 0x000100006b707824 */ /* 0x000fe200078e00ff */
[----:B------:R-:W-:Y:S01]  /*4420*/  PRMT R15, R115, 0x5410, R15 ;  /* 0x00005410730f7816 */ /* 0x000fe2000000000f */
[----:B------:R-:W-:Y:S01]  /*4430*/  FMUL.FTZ R115, R49, R110 ;  /* 0x0000006e31737220 */ /* 0x000fe20000410000 */
[C---:B------:R-:W-:Y:S01]  /*4440*/  FMUL.FTZ R118, R47.reuse, R116 ;  /* 0x000000742f767220 */ /* 0x040fe20000410000 */
[----:B------:R-:W-:Y:S01]  /*4450*/  FFMA.FTZ R110, R14, R110, -R113 ;  /* 0x0000006e0e6e7223 */ /* 0x000fe20000010871 */
[----:B------:R-:W-:Y:S01]  /*4460*/  LOP3.LUT R49, R114, 0xffff0000, RZ, 0xc0, !PT ;  /* 0xffff000072317812 */ /* 0x000fe200078ec0ff */
[-C--:B------:R-:W-:Y:S01]  /*4470*/  FMUL.FTZ R113, R47, R112.reuse ;  /* 0x000000702f717220 */ /* 0x080fe20000410000 */
[----:B------:R-:W-:Y:S01]  /*4480*/  SHF.R.U64 R105, R12, 0x10, R13 ;  /* 0x000000100c697819 */ /* 0x000fe2000000120d */
[----:B------:R-:W-:Y:S01]  /*4490*/  FFMA.FTZ R47, R35, R112, -R118 ;  /* 0x00000070232f7223 */ /* 0x000fe20000010876 */
[----:B------:R-:W-:Y:S01]  /*44a0*/  LOP3.LUT R112, R107, 0xffff0000, RZ, 0xc0, !PT ;  /* 0xffff00006b707812 */ /* 0x000fe200078ec0ff */
[----:B------:R-:W-:Y:S01]  /*44b0*/  FFMA.FTZ R35, R35, R116, R113 ;  /* 0x0000007423237223 */ /* 0x000fe20000010071 */
[----:B------:R-:W-:Y:S01]  /*44c0*/  PRMT R105, R117, 0x5410, R105 ;  /* 0x0000541075697816 */ /* 0x000fe20000000069 */
[C---:B------:R-:W-:Y:S01]  /*44d0*/  FMUL.FTZ R113, R45.reuse, R49 ;  /* 0x000000312d717220 */ /* 0x040fe20000410000 */
[----:B------:R-:W-:Y:S01]  /*44e0*/  FFMA.FTZ R14, R14, R111, R115 ;  /* 0x0000006f0e0e7223 */ /* 0x000fe20000010073 */
[----:B------:R-:W-:Y:S01]  /*44f0*/  FMUL.FTZ R45, R45, R112 ;  /* 0x000000702d2d7220 */ /* 0x000fe20000410000 */
[----:B------:R-:W-:-:S02]  /*4500*/  IMAD.U32 R13, R48, 0x10000, RZ ;  /* 0x00010000300d7824 */ /* 0x000fc400078e00ff */
[----:B------:R-:W-:Y:S01]  /*4510*/  FFMA.FTZ R112, R32, R112, -R113 ;  /* 0x0000007020707223 */ /* 0x000fe20000010871 */
[----:B------:R-:W-:Y:S01]  /*4520*/  IMAD.U32 R111, R15, 0x10000, RZ ;  /* 0x000100000f6f7824 */ /* 0x000fe200078e00ff */
[----:B------:R-:W-:Y:S01]  /*4530*/  LOP3.LUT R48, R48, 0xffff0000, RZ, 0xc0, !PT ;  /* 0xffff000030307812 */ /* 0x000fe200078ec0ff */
[----:B------:R-:W-:Y:S01]  /*4540*/  IMAD.U32 R107, R105, 0x10000, RZ ;  /* 0x00010000696b7824 */ /* 0x000fe200078e00ff */
[----:B------:R-:W-:Y:S01]  /*4550*/  LOP3.LUT R113, R15, 0xffff0000, RZ, 0xc0, !PT ;  /* 0xffff00000f717812 */ /* 0x000fe200078ec0ff */
[C---:B------:R-:W-:Y:S02]  /*4560*/  IMAD.U32 R12, R44.reuse, 0x10000, RZ ;  /* 0x000100002c0c7824 */ /* 0x040fe400078e00ff */
[C---:B------:R-:W-:Y:S01]  /*4570*/  FMUL.FTZ R15, R13.reuse, R111 ;  /* 0x0000006f0d0f7220 */ /* 0x040fe20000410000 */
[----:B------:R-:W-:Y:S01]  /*4580*/  LOP3.LUT R44, R44, 0xffff0000, RZ, 0xc0, !PT ;  /* 0xffff00002c2c7812 */ /* 0x000fe200078ec0ff */
[----:B------:R-:W-:Y:S01]  /*4590*/  FMUL.FTZ R114, R13, R107 ;  /* 0x0000006b0d727220 */ /* 0x000fe20000410000 */
[----:B------:R-:W-:Y:S01]  /*45a0*/  LOP3.LUT R105, R105, 0xffff0000, RZ, 0xc0, !PT ;  /* 0xffff000069697812 */ /* 0x000fe200078ec0ff */
[----:B------:R-:W-:Y:S01]  /*45b0*/  FFMA.FTZ R32, R32, R49, R45 ;  /* 0x0000003120207223 */ /* 0x000fe2000001002d */
[----:B------:R-:W-:Y:S01]  /*45c0*/  PRMT R108, R97, 0x5432, R108 ;  /* 0x00005432616c7816 */ /* 0x000fe2000000006c */
[----:B------:R-:W-:Y:S01]  /*45d0*/  FMUL.FTZ R45, R48, R113 ;  /* 0x00000071302d7220 */ /* 0x000fe20000410000 */
[----:B------:R-:W-:Y:S01]  /*45e0*/  PRMT R106, R98, 0x5432, R106 ;  /* 0x00005432626a7816 */ /* 0x000fe2000000006a */
[C---:B------:R-:W-:Y:S01]  /*45f0*/  FFMA.FTZ R13, R12.reuse, R107, -R15 ;  /* 0x0000006b0c0d7223 */ /* 0x040fe2000001080f */
[----:B------:R-:W-:Y:S01]  /*4600*/  FFMA.FTZ R12, R12, R111, R114 ;  /* 0x0000006f0c0c7223 */ /* 0x000fe20000010072 */
[----:B------:R-:W-:Y:S01]  /*4610*/  LOP3.LUT R50, R50, 0xffff0000, RZ, 0xc0, !PT ;  /* 0xffff000032327812 */ /* 0x000fe200078ec0ff */
[-C--:B------:R-:W-:Y:S01]  /*4620*/  FMUL.FTZ R107, R48, R105.reuse ;  /* 0x00000069306b7220 */ /* 0x080fe20000410000 */
[----:B------:R-:W-:Y:S01]  /*4630*/  FFMA.FTZ R114, R44, R105, -R45 ;  /* 0x000000692c727223 */ /* 0x000fe2000001082d */
[C---:B------:R-:W-:Y:S01]  /*4640*/  LOP3.LUT R49, R108.reuse, 0xffff0000, RZ, 0xc0, !PT ;  /* 0xffff00006c317812 */ /* 0x040fe200078ec0ff */
[----:B------:R-:W-:Y:S01]  /*4650*/  IMAD.U32 R48, R108, 0x10000, RZ ;  /* 0x000100006c307824 */ /* 0x000fe200078e00ff */
[C---:B------:R-:W-:Y:S01]  /*4660*/  LOP3.LUT R45, R106.reuse, 0xffff0000, RZ, 0xc0, !PT ;  /* 0xffff00006a2d7812 */ /* 0x040fe200078ec0ff */
[----:B------:R-:W-:Y:S01]  /*4670*/  IMAD.U32 R15, R106, 0x10000, RZ ;  /* 0x000100006a0f7824 */ /* 0x000fe200078e00ff */
[----:B------:R-:W-:Y:S01]  /*4680*/  LOP3.LUT R46, R46, 0xffff0000, RZ, 0xc0, !PT ;  /* 0xffff00002e2e7812 */ /* 0x000fe200078ec0ff */
[----:B------:R-:W-:Y:S01]  /*4690*/  FFMA.FTZ R107, R44, R113, R107 ;  /* 0x000000712c6b7223 */ /* 0x000fe2000001006b */
[-C--:B------:R-:W-:Y:S01]  /*46a0*/  FMUL.FTZ R44, R34, R48.reuse ;  /* 0x00000030222c7220 */ /* 0x080fe20000410000 */
[----:B------:R-:W-:Y:S01]  /*46b0*/  FMUL.FTZ R111, R50, R49 ;  /* 0x00000031326f7220 */ /* 0x000fe20000410000 */
[----:B------:R-:W-:Y:S01]  /*46c0*/  FMUL.FTZ R105, R34, R15 ;  /* 0x0000000f22697220 */ /* 0x000fe20000410000 */
[----:B------:R-:W-:Y:S01]  /*46d0*/  FMUL.FTZ R50, R50, R45 ;  /* 0x0000002d32327220 */ /* 0x000fe20000410000 */
        /* <DEDUP_REMOVED lines=8> */
[----:B------:R-:W-:Y:S02]  /*4760*/  F2FP.BF16.F32.PACK_AB R47, R112, R47 ;  /* 0x0000002f702f723e */ /* 0x000fe400000010ff */
[----:B------:R-:W-:Y:S02]  /*4770*/  F2FP.BF16.F32.PACK_AB R49, R14, R109 ;  /* 0x0000006d0e31723e */ /* 0x000fe400000010ff */
[----:B------:R-:W-:Y:S02]  /*4780*/  F2FP.BF16.F32.PACK_AB R51, R32, R35 ;  /* 0x000000232033723e */ /* 0x000fe400000010ff */
[----:B------:R-:W-:-:S02]  /*4790*/  F2FP.BF16.F32.PACK_AB R48, R107, R12 ;  /* 0x0000000c6b30723e */ /* 0x000fc400000010ff */
[----:B------:R-:W-:-:S07]  /*47a0*/  F2FP.BF16.F32.PACK_AB R50, R50, R105 ;  /* 0x000000693232723e */ /* 0x000fce00000010ff */
.L_x_1940:
[----:B------:R-:W-:Y:S05]  /*47b0*/  BSYNC B2 ;  /* 0x0000000000027941 */ /* 0x000fea0003800000 */
.L_x_1939:
[----:B------:R-:W-:Y:S02]  /*47c0*/  ISETP.GE.AND P5, PT, R95, R91, PT ;  /* 0x0000005b5f00720c */ /* 0x000fe40003fa6270 */
[----:B------:R-:W-:-:S11]  /*47d0*/  P2R R13, PR, RZ, 0x1 ;  /* 0x00000001ff0d7803 */ /* 0x000fd60000000000 */
[--C-:B------:R-:W-:Y:S02]  /*47e0*/  @!P5 SHF.R.S32.HI R12, RZ, 0x1f, R95.reuse ;  /* 0x0000001fff0cd819 */ /* 0x100fe4000001145f */
[----:B------:R-:W-:-:S04]  /*47f0*/  @!P5 IADD3 R88, P0, P6, R56, R88, R95 ;  /* 0x000000583858d210 */ /* 0x000fc80007e1e05f */
[----:B------:R-:W-:Y:S02]  /*4800*/  @!P5 IADD3.X R96, R77, R96, R12, P0, P6 ;  /* 0x000000604d60d210 */ /* 0x000fe400007ec40c */
[CC--:B------:R-:W-:Y:S02]  /*4810*/  LEA R12, P6, R92.reuse, R80.reuse, 0x1 ;  /* 0x000000505c0c7211 */ /* 0x0c0fe400078c08ff */
[----:B------:R-:W-:Y:S02]  /*4820*/  ISETP.NE.AND P0, PT, R13, RZ, PT ;  /* 0x000000ff0d00720c */ /* 0x000fe40003f05270 */
[----:B------:R-:W-:Y:S02]  /*4830*/  LEA.HI.X R13, R92, R81, R94, 0x1, P6 ;  /* 0x000000515c0d7211 */ /* 0x000fe400030f0c5e */
[----:B------:R-:W-:-:S03]  /*4840*/  @!P5 LEA R14, P6, R88, R80, 0x1 ;  /* 0x00000050580ed211 */ /* 0x000fc600078c08ff */
[----:B-1----:R1:W-:Y:S01]  /*4850*/  STG.E.128 desc[UR40][R12.64], R44 ;  /* 0x0000002c0c007986 */ /* 0x0023e2000c101d28 */
[----:B------:R-:W-:-:S05]  /*4860*/  @!P5 LEA.HI.X R15, R88, R81, R96, 0x1, P6 ;  /* 0x00000051580fd211 */ /* 0x000fca00030f0c60 */
[----:B--2---:R1:W-:Y:S04]  /*4870*/  @!P5 STG.E.128 desc[UR40][R14.64], R48 ;  /* 0x000000300e00d986 */ /* 0x0043e8000c101d28 */
.L_x_1938:
[----:B------:R-:W-:Y:S05]  /*4880*/  BSYNC B1 ;  /* 0x0000000000017941 */ /* 0x000fea0003800000 */
.L_x_1937:
[C---:B-1----:R-:W-:Y:S02]  /*4890*/  VIADD R13, R19.reuse, 0x60 ;  /* 0x00000060130d7836 */ /* 0x042fe40000000000 */
[----:B------:R-:W-:Y:S02]  /*48a0*/  VIADD R12, R19, 0x60 ;  /* 0x00000060130c7836 */ /* 0x000fe40000000000 */
        /* <DEDUP_REMOVED lines=9> */
[C---:B------:R-:W-:Y:S01]  /*4940*/  VIADD R15, R19.reuse, 0x60 ;  /* 0x00000060130f7836 */ /* 0x040fe20000000000 */
[----:B------:R-:W-:Y:S01]  /*4950*/  SEL R93, R64, R93, !P0 ;  /* 0x0000005d405d7207 */ /* 0x000fe20004000000 */
[----:B------:R-:W-:Y:S01]  /*4960*/  VIADD R32, R19, 0x60 ;  /* 0x0000006013207836 */ /* 0x000fe20000000000 */
[----:B------:R-:W-:Y:S01]  /*4970*/  IADD3.X R13, R77, R46, R5, P5, P6 ;  /* 0x0000002e4d0d7210 */ /* 0x000fe20002fec405 */
[----:B------:R-:W-:Y:S01]  /*4980*/  IMAD.SHL.U32 R15, R15, 0x40, RZ ;  /* 0x000000400f0f7824 */ /* 0x000fe200078e00ff */
[----:B------:R-:W-:Y:S01]  /*4990*/  LEA R44, P5, R12, R80, 0x1 ;  /* 0x000000500c2c7211 */ /* 0x000fe200078a08ff */
[----:B------:R-:W-:Y:S01]  /*49a0*/  IMAD.SHL.U32 R32, R32, 0x40, RZ ;  /* 0x0000004020207824 */ /* 0x000fe200078e00ff */
[----:B------:R-:W-:Y:S02]  /*49b0*/  BSSY B1, `(.L_x_1941) ;  /* 0x000006c000017945 */ /* 0x000fe40003800000 */
[----:B------:R-:W-:Y:S01]  /*49c0*/  LEA.HI.X R45, R12, R81, R13, 0x1, P5 ;  /* 0x000000510c2d7211 */ /* 0x000fe200028f0c0d */
[----:B------:R-:W-:Y:S01]  /*49d0*/  IMAD R13, R22, 0x2000, R3 ;  /* 0x00002000160d7824 */ /* 0x000fe200078e0203 */
[----:B------:R-:W-:-:S02]  /*49e0*/  SHF.R.S32.HI R12, RZ, 0x1f, R93 ;  /* 0x0000001fff0c7819 */ /* 0x000fc4000001145d */
[----:B------:R-:W-:Y:S01]  /*49f0*/  LOP3.LUT R15, R15, 0x1c0, RZ, 0xc0, !PT ;  /* 0x000001c00f0f7812 */ /* 0x000fe200078ec0ff */
[----:B------:R-:W-:Y:S01]  /*4a00*/  IMAD R13, R13, 0x2, R2 ;  /* 0x000000020d0d7824 */ /* 0x000fe200078e0202 */
[----:B------:R-:W-:Y:S02]  /*4a10*/  LEA.HI R93, R12, R93, RZ, 0x4 ;  /* 0x0000005d0c5d7211 */ /* 0x000fe400078f20ff */
[----:B------:R-:W-:Y:S02]  /*4a20*/  LOP3.LUT R32, R32, 0x1c0, RZ, 0xc0, !PT ;  /* 0x000001c020207812 */ /* 0x000fe400078ec0ff */
[----:B------:R-:W-:Y:S02]  /*4a30*/  LEA.HI.SX32 R47, R93, R60, 0x1c ;  /* 0x0000003c5d2f7211 */ /* 0x000fe400078fe2ff */
[----:B------:R-:W-:-:S03]  /*4a40*/  SHF.R.U32.HI R15, RZ, 0x3, R15 ;  /* 0x00000003ff0f7819 */ /* 0x000fc6000001160f */
[----:B------:R-:W-:-:S05]  /*4a50*/  IMAD.SHL.U32 R47, R47, 0x8, RZ ;  /* 0x000000082f2f7824 */ /* 0x000fca00078e00ff */
[----:B------:R-:W-:-:S04]  /*4a60*/  LOP3.LUT R12, R32, 0x38, R47, 0xf8, !PT ;  /* 0x00000038200c7812 */ /* 0x000fc800078ef82f */
        /* <DEDUP_REMOVED lines=17> */
[C---:B------:R-:W-:Y:S01]  /*4b80*/  IMAD.U32 R43, R33.reuse, 0x10000, RZ ;  /* 0x00010000212b7824 */ /* 0x040fe200078e00ff */
        /* <DEDUP_REMOVED lines=9> */
[----:B------:R-:W-:Y:S01]  /*4c20*/  FFMA.FTZ R35, R42, R35, R89 ;  /* 0x000000232a237223 */ /* 0x000fe20000010059 */
[----:B------:R-:W-:Y:S01]  /*4c30*/  LOP3.LUT R51, R104, 0xffff0000, RZ, 0xc0, !PT ;  /* 0xffff000068337812 */ /* 0x000fe200078ec0ff */
[----:B------:R-:W-:Y:S01]  /*4c40*/  FFMA.FTZ R33, R42, R33, -R87 ;  /* 0x000000212a217223 */ /* 0x000fe20000010857 */
[----:B------:R-:W-:Y:S01]  /*4c50*/  LOP3.LUT R43, R100, 0xffff0000, RZ, 0xc0, !PT ;  /* 0xffff0000642b7812 */ /* 0x000fe200078ec0ff */
[----:B------:R-:W-:Y:S01]  /*4c60*/  IMAD.U32 R50, R102, 0x10000, RZ ;  /* 0x0001000066327824 */ /* 0x000fe200078e00ff */
[----:B------:R-:W-:Y:S01]  /*4c70*/  SHF.R.U64 R92, R36, 0x10, R37 ;  /* 0x00000010245c7819 */ /* 0x000fe20000001225 */
[----:B------:R-:W-:Y:S01]  /*4c80*/  IMAD.U32 R42, R98, 0x10000, RZ ;  /* 0x00010000622a7824 */ /* 0x000fe200078e00ff */
[----:B------:R-:W-:Y:S01]  /*4c90*/  SHF.R.U64 R86, R40, 0x10, R41 ;  /* 0x0000001028567819 */ /* 0x000fe20000001229 */
[----:B------:R-:W-:Y:S01]  /*4ca0*/  IMAD.U32 R41, R15, 0x10000, RZ ;  /* 0x000100000f297824 */ /* 0x000fe200078e00ff */
[----:B------:R-:W-:Y:S01]  /*4cb0*/  PRMT R97, R97, 0x5410, R88 ;  /* 0x0000541061617816 */ /* 0x000fe20000000058 */
[----:B------:R-:W-:Y:S01]  /*4cc0*/  FMUL.FTZ R88, R49, R50 ;  /* 0x0000003231587220 */ /* 0x000fe20000410000 */
[----:B------:R-:W-:Y:S01]  /*4cd0*/  LOP3.LUT R40, R13, 0xffff0000, RZ, 0xc0, !PT ;  /* 0xffff00000d287812 */ /* 0x000fe200078ec0ff */
[C---:B------:R-:W-:Y:S01]  /*4ce0*/  FMUL.FTZ R87, R48.reuse, R51 ;  /* 0x0000003330577220 */ /* 0x040fe20000410000 */
[----:B------:R-:W-:Y:S01]  /*4cf0*/  PRMT R99, R99, 0x5410, R92 ;  /* 0x0000541063637816 */ /* 0x000fe2000000005c */
[-C--:B------:R-:W-:Y:S01]  /*4d00*/  FMUL.FTZ R89, R48, R43.reuse ;  /* 0x0000002b30597220 */ /* 0x080fe20000410000 */
[----:B------:R-:W-:Y:S01]  /*4d10*/  PRMT R103, R103, 0x5410, R86 ;  /* 0x0000541067677816 */ /* 0x000fe20000000056 */
[-C--:B------:R-:W-:Y:S01]  /*4d20*/  FMUL.FTZ R49, R49, R42.reuse ;  /* 0x0000002a31317220 */ /* 0x080fe20000410000 */
[----:B------:R-:W-:Y:S01]  /*4d30*/  LOP3.LUT R102, R102, 0xffff0000, RZ, 0xc0, !PT ;  /* 0xffff000066667812 */ /* 0x000fe200078ec0ff */
[----:B------:R-:W-:Y:S01]  /*4d40*/  FFMA.FTZ R48, R40, R43, -R87 ;  /* 0x0000002b28307223 */ /* 0x000fe20000010857 */
[----:B------:R-:W-:Y:S01]  /*4d50*/  LOP3.LUT R98, R98, 0xffff0000, RZ, 0xc0, !PT ;  /* 0xffff000062627812 */ /* 0x000fe200078ec0ff */
[----:B------:R-:W-:Y:S01]  /*4d60*/  FFMA.FTZ R86, R40, R51, R89 ;  /* 0x0000003328567223 */ /* 0x000fe20000010059 */
[C---:B------:R-:W-:Y:S01]  /*4d70*/  FFMA.FTZ R88, R41.reuse, R42, -R88 ;  /* 0x0000002a29587223 */ /* 0x040fe20000010858 */
[----:B------:R-:W-:Y:S01]  /*4d80*/  FFMA.FTZ R49, R41, R50, R49 ;  /* 0x0000003229317223 */ /* 0x000fe20000010031 */
[----:B------:R-:W-:-:S02]  /*4d90*/  IMAD.U32 R37, R32, 0x10000, RZ ;  /* 0x0001000020257824 */ /* 0x000fc400078e00ff */
[----:B------:R-:W-:Y:S01]  /*4da0*/  FMUL.FTZ R43, R39, R102 ;  /* 0x00000066272b7220 */ /* 0x000fe20000410000 */
[----:B------:R-:W-:Y:S02]  /*4db0*/  IMAD.U32 R40, R99, 0x10000, RZ ;  /* 0x0001000063287824 */ /* 0x000fe400078e00ff */
[----:B------:R-:W-:Y:S01]  /*4dc0*/  FMUL.FTZ R51, R39, R98 ;  /* 0x0000006227337220 */ /* 0x000fe20000410000 */
[C---:B------:R-:W-:Y:S01]  /*4dd0*/  IMAD.U32 R41, R103.reuse, 0x10000, RZ ;  /* 0x0001000067297824 */ /* 0x040fe200078e00ff */
[----:B------:R-:W-:Y:S01]  /*4de0*/  LOP3.LUT R32, R32, 0xffff0000, RZ, 0xc0, !PT ;  /* 0xffff000020207812 */ /* 0x000fe200078ec0ff */
[----:B------:R-:W-:Y:S01]  /*4df0*/  IMAD.U32 R36, R12, 0x10000, RZ ;  /* 0x000100000c247824 */ /* 0x000fe200078e00ff */
[----:B------:R-:W-:Y:S01]  /*4e00*/  LOP3.LUT R103, R103, 0xffff0000, RZ, 0xc0, !PT ;  /* 0xffff000067677812 */ /* 0x000fe200078ec0ff */
[-C--:B------:R-:W-:Y:S01]  /*4e10*/  FMUL.FTZ R39, R37, R41.reuse ;  /* 0x0000002925277220 */ /* 0x080fe20000410000 */
        /* <DEDUP_REMOVED lines=37> */
.L_x_1942:
[----:B------:R-:W-:Y:S05]  /*5070*/  BSYNC B1 ;  /* 0x0000000000017941 */ /* 0x000fea0003800000 */
.L_x_1941:
        /* <DEDUP_REMOVED lines=10> */
.L_x_1908:
[----:B------:R-:W-:-:S13]  /*5120*/  ISETP.NE.AND P3, PT, R157, 0x3, PT ;  /* 0x000000039d00780c */ /* 0x000fda0003f65270 */
[----:B------:R-:W-:Y:S05]  /*5130*/  @!P3 BRA `(.L_x_1943) ;  /* 0x000000000004b947 */ /* 0x000fea0003800000 */
[----:B------:R-:W-:Y:S01]  /*5140*/  BPT.TRAP 0x1 ;  /* 0x000000040000795c */ /* 0x000fe20000300000 */
.L_x_1943:
[----:B------:R-:W-:Y:S01]  /*5150*/  IMAD R78, R22, 0x8, R2 ;  /* 0x00000008164e7824 */ /* 0x000fe200078e0202 */
[----:B------:R-:W-:Y:S01]  /*5160*/  SHF.L.U32 R90, R156, 0x1f, RZ ;  /* 0x0000001f9c5a7819 */ /* 0x000fe200000006ff */
[----:B------:R-:W-:Y:S01]  /*5170*/  IMAD R83, R26, -0x80, R28 ;  /* 0xffffff801a537824 */ /* 0x000fe200078e021c */
[----:B------:R-:W-:Y:S02]  /*5180*/  BSSY B1, `(.L_x_1944) ;  /* 0x0000004000017945 */ /* 0x000fe40003800000 */
[----:B------:R-:W1:Y:S02]  /*5190*/  SYNCS.PHASECHK.TRANS64.TRYWAIT P4, [R78+URZ+0x16890], R90 ;  /* 0x0168905a4e0075a7 */ /* 0x000e64000808017f */
[----:B------:R-:W-:Y:S01]  /*51a0*/  VIMNMX R83, R83, 0x80, PT ;  /* 0x0000008053537848 */ /* 0x000fe20003fe0100 */
[----:B-1----:R-:W-:Y:S06]  /*51b0*/  @!P4 BRA `(.L_x_1945) ;  /* 0x0000011800dcc947 */ /* 0x002fec0003800000 */
.L_x_2158:
[----:B------:R-:W-:Y:S05]  /*51c0*/  BSYNC B1 ;  /* 0x0000000000017941 */ /* 0x000fea0003800000 */
.L_x_1944:
[----:B------:R-:W-:Y:S01]  /*51d0*/  ISETP.GE.AND P4, PT, R19, R83, PT ;  /* 0x000000531300720c */ /* 0x000fe20003f86270 */
[----:B------:R-:W-:-:S12]  /*51e0*/  BSSY B1, `(.L_x_1946) ;  /* 0x0000006000017945 */ /* 0x000fd80003800000 */
[----:B------:R-:W-:Y:S05]  /*51f0*/  @P4 BRA `(.L_x_1947) ;  /* 0x0000000000104947 */ /* 0x000fea0003800000 */
[----:B------:R-:W2:Y:S04]  /*5200*/  @!P1 LDS.128 R12, [R82+0xe000] ;  /* 0x00e00000520c9984 */ /* 0x000ea80000000c00 */
[----:B0-----:R-:W0:Y:S04]  /*5210*/  @!P2 LDS.128 R32, [R79+0xe000] ;  /* 0x00e000004f20a984 */ /* 0x001e280000000c00 */
[----:B--2---:R2:W-:Y:S04]  /*5220*/  @!P1 STG.E.128 desc[UR40][R38.64], R12 ;  /* 0x0000000c26009986 */ /* 0x0045e8000c101d28 */
[----:B0-----:R2:W-:Y:S02]  /*5230*/  @!P2 STG.E.128 desc[UR40][R38.64+0x40], R32 ;  /* 0x000040202600a986 */ /* 0x0015e4000c101d28 */
.L_x_1947:
[----:B------:R-:W-:Y:S05]  /*5240*/  BSYNC B1 ;  /* 0x0000000000017941 */ /* 0x000fea0003800000 */
.L_x_1946:
[----:B--2---:R-:W-:-:S05]  /*5250*/  VIADD R12, R19, 0x60 ;  /* 0x00000060130c7836 */ /* 0x004fca0000000000 */
[----:B------:R-:W-:-:S13]  /*5260*/  ISETP.GE.AND P4, PT, R12, R83, PT ;  /* 0x000000530c00720c */ /* 0x000fda0003f86270 */
[----:B------:R-:W-:Y:S05]  /*5270*/  @P4 BRA `(.L_x_1925) ;  /* 0x0000000000104947 */ /* 0x000fea0003800000 */
[----:B------:R-:W2:Y:S04]  /*5280*/  @!P1 LDS.128 R12, [R82+0x11000] ;  /* 0x01100000520c9984 */ /* 0x000ea80000000c00 */
[----:B0-----:R-:W0:Y:S04]  /*5290*/  @!P2 LDS.128 R32, [R79+0x11000] ;  /* 0x011000004f20a984 */ /* 0x001e280000000c00 */
[----:B--2---:R2:W-:Y:S04]  /*52a0*/  @!P1 STG.E.128 desc[UR40][R36.64], R12 ;  /* 0x0000000c24009986 */ /* 0x0045e8000c101d28 */
[----:B0-----:R2:W-:Y:S02]  /*52b0*/  @!P2 STG.E.128 desc[UR40][R36.64+0x40], R32 ;  /* 0x000040202400a986 */ /* 0x0015e4000c101d28 */
.L_x_1925:
[----:B------:R-:W-:Y:S05]  /*52c0*/  BSYNC B0 ;  /* 0x0000000000007941 */ /* 0x000fea0003800000 */
.L_x_1907:
        /* <DEDUP_REMOVED lines=17> */
.L_x_1949:
[----:B------:R-:W-:Y:S05]  /*53e0*/  BSYNC B0 ;  /* 0x0000000000007941 */ /* 0x000fea0003800000 */
.L_x_1948:
[----:B------:R-:W2:Y:S01]  /*53f0*/  SYNCS.PHASECHK.TRANS64.TRYWAIT P3, [R78+URZ+0x168b0], R90 ;  /* 0x0168b05a4e0075a7 */ /* 0x000ea2000806017f */
[----:B------:R-:W-:Y:S01]  /*5400*/  ULDC UR42, c[0x0][0x2e4] ;  /* 0x0000b900002a7ab9 */ /* 0x000fe20000000800 */
[----:B------:R-:W-:Y:S01]  /*5410*/  ULDC.64 UR38, c[0x0][0x318] ;  /* 0x0000c60000267ab9 */ /* 0x000fe20000000a00 */
[----:B------:R-:W-:Y:S01]  /*5420*/  ULDC.64 UR36, c[0x0][0x308] ;  /* 0x0000c20000247ab9 */ /* 0x000fe20000000a00 */
[----:B------:R-:W-:Y:S01]  /*5430*/  BSSY B0, `(.L_x_1950) ;  /* 0x0000003000007945 */ /* 0x000fe20003800000 */
[----:B0---4-:R-:W-:-:S03]  /*5440*/  IMAD.WIDE R32, R26, 0x80, R6 ;  /* 0x000000801a207825 */ /* 0x011fc600078e0206 */
[----:B--2---:R-:W-:Y:S05]  /*5450*/  @!P3 BRA `(.L_x_1951) ;  /* 0x000001180048b947 */ /* 0x004fea0003800000 */
.L_x_2159:
[----:B------:R-:W-:Y:S05]  /*5460*/  BSYNC B0 ;  /* 0x0000000000007941 */ /* 0x000fea0003800000 */
.L_x_1950:
        /* <DEDUP_REMOVED lines=17> */
.L_x_1953:
[----:B------:R-:W-:Y:S05]  /*5580*/  BSYNC B0 ;  /* 0x0000000000007941 */ /* 0x000fea0003800000 */
.L_x_1952:
[----:B-12---:R-:W-:Y:S01]  /*5590*/  VIADD R12, R19, 0x60 ;  /* 0x00000060130c7836 */ /* 0x006fe20000000000 */
        /* <DEDUP_REMOVED lines=19> */
.L_x_1955:
[----:B------:R-:W-:Y:S05]  /*56d0*/  BSYNC B0 ;  /* 0x0000000000007941 */ /* 0x000fea0003800000 */
.L_x_1954:
[----:B-1----:R-:W2:Y:S01]  /*56e0*/  LDL R12, [R1+0x8] ;  /* 0x00000800010c7983 */ /* 0x002ea20000100800 */
[----:B------:R-:W-:Y:S02]  /*56f0*/  VIADD R22, R22, 0x1 ;  /* 0x0000000116167836 */ /* 0x000fe40000000000 */
[----:B0-----:R-:W-:Y:S01]  /*5700*/  @!P4 VIADD R78, R78, 0x168c0 ;  /* 0x000168c04e4ec836 */ /* 0x001fe20000000000 */
        /* <DEDUP_REMOVED lines=10> */
[----:B------:R-:W-:Y:S02]  /*57b0*/  SEL R22, R22, RZ, P3 ;  /* 0x000000ff16167207 */ /* 0x000fe40001800000 */
[----:B------:R-:W-:Y:S01]  /*57c0*/  LOP3.LUT R156, R156, R13, RZ, 0x3c, !PT ;  /* 0x0000000d9c9c7212 */ /* 0x000fe200078e3cff */
[----:B------:R0:W-:Y:S01]  /*57d0*/  @!P4 SYNCS.ARRIVE.TRANS64.RED.A1T0 RZ, [R78+URZ], RZ ;  /* 0x000000ff4effc9a7 */ /* 0x0001e2000810043f */
[----:B--2---:R-:W-:-:S13]  /*57e0*/  LOP3.LUT P5, RZ, R12, 0x2, RZ, 0xc0, !PT ;  /* 0x000000020cff7812 */ /* 0x004fda00078ac0ff */
[----:B0-----:R-:W-:Y:S05]  /*57f0*/  @P5 BRA `(.L_x_1956) ;  /* 0xffffffc800b45947 */ /* 0x001fea000383ffff */
[----:B------:R-:W0:Y:S01]  /*5800*/  S2R R12, SR_TID.X ;  /* 0x00000000000c7919 */ /* 0x000e220000002100 */
[----:B------:R-:W-:Y:S02]  /*5810*/  PLOP3.LUT P0, PT, PT, PT, PT, 0x8, 0x0 ;  /* 0x000000000000781c */ /* 0x000fe40003f0e170 */
[----:B0-----:R-:W-:-:S04]  /*5820*/  SHF.R.U32.HI R12, RZ, 0x7, R12 ;  /* 0x00000007ff0c7819 */ /* 0x001fc8000001160c */
[----:B------:R-:W-:-:S13]  /*5830*/  ISETP.NE.AND P5, PT, R12, 0x1, PT ;  /* 0x000000010c00780c */ /* 0x000fda0003fa5270 */
[----:B------:R-:W-:Y:S06]  /*5840*/  @!P5 BAR.ARV 0x9, 0x100 ;  /* 0x024400000000db1d */ /* 0x000fec0000002000 */
.L_x_1902:
[----:B------:R-:W-:Y:S02]  /*5850*/  ISETP.GE.AND P2, PT, R152, 0x1, PT ;  /* 0x000000019800780c */ /* 0x000fe40003f46270 */
[----:B------:R-:W-:Y:S02]  /*5860*/  CS2R R28, SRZ ;  /* 0x00000000001c7805 */ /* 0x000fe4000001ff00 */
[----:B------:R-:W-:Y:S01]  /*5870*/  PLOP3.LUT P1, PT, PT, PT, PT, 0x80, 0x0 ;  /* 0x000000000000781c */ /* 0x000fe20003f2f070 */
[----:B------:R-:W-:Y:S01]  /*5880*/  IMAD.MOV.U32 R21, RZ, RZ, RZ ;  /* 0x000000ffff157224 */ /* 0x000fe200078e00ff */
[----:B------:R-:W-:Y:S01]  /*5890*/  CS2R R26, SRZ ;  /* 0x00000000001a7805 */ /* 0x000fe2000001ff00 */
[----:B------:R-:W-:Y:S01]  /*58a0*/  IMAD.MOV.U32 R119, RZ, RZ, RZ ;  /* 0x000000ffff777224 */ /* 0x000fe200078e00ff */
[----:B------:R-:W-:Y:S01]  /*58b0*/  CS2R R32, SRZ ;  /* 0x0000000000207805 */ /* 0x000fe2000001ff00 */
[----:B------:R-:W-:Y:S01]  /*58c0*/  IMAD.MOV.U32 R0, RZ, RZ, RZ ;  /* 0x000000ffff007224 */ /* 0x000fe200078e00ff */
[----:B------:R-:W-:Y:S01]  /*58d0*/  CS2R R30, SRZ ;  /* 0x00000000001e7805 */ /* 0x000fe2000001ff00 */
[----:B------:R-:W-:Y:S01]  /*58e0*/  IMAD.MOV.U32 R3, RZ, RZ, RZ ;  /* 0x000000ffff037224 */ /* 0x000fe200078e00ff */
[----:B------:R-:W-:-:S02]  /*58f0*/  CS2R R34, SRZ ;  /* 0x0000000000227805 */ /* 0x000fc4000001ff00 */
[----:B------:R-:W-:Y:S02]  /*5900*/  CS2R R36, SRZ ;  /* 0x0000000000247805 */ /* 0x000fe4000001ff00 */
[----:B------:R-:W-:Y:S02]  /*5910*/  CS2R R38, SRZ ;  /* 0x0000000000267805 */ /* 0x000fe4000001ff00 */
[----:B------:R-:W-:Y:S02]  /*5920*/  CS2R R40, SRZ ;  /* 0x0000000000287805 */ /* 0x000fe4000001ff00 */
[----:B------:R-:W-:Y:S02]  /*5930*/  CS2R R42, SRZ ;  /* 0x00000000002a7805 */ /* 0x000fe4000001ff00 */
[----:B------:R-:W-:Y:S02]  /*5940*/  CS2R R44, SRZ ;  /* 0x00000000002c7805 */ /* 0x000fe4000001ff00 */
[----:B------:R-:W-:Y:S01]  /*5950*/  CS2R R46, SRZ ;  /* 0x00000000002e7805 */ /* 0x000fe2000001ff00 */
[----:B------:R-:W-:Y:S01]  /*5960*/  IMAD.MOV.U32 R48, RZ, RZ, RZ ;  /* 0x000000ffff307224 */ /* 0x000fe200078e00ff */
[----:B------:R-:W-:Y:S01]  /*5970*/  CS2R R14, SRZ ;  /* 0x00000000000e7805 */ /* 0x000fe2000001ff00 */
[----:B------:R-:W-:-:S02]  /*5980*/  IMAD.MOV.U32 R50, RZ, RZ, RZ ;  /* 0x000000ffff327224 */ /* 0x000fc400078e00ff */
[----:B------:R-:W-:Y:S02]  /*5990*/  IMAD.MOV.U32 R13, RZ, RZ, RZ ;  /* 0x000000ffff0d7224 */ /* 0x000fe400078e00ff */
[----:B------:R-:W-:Y:S01]  /*59a0*/  IMAD.MOV.U32 R52, RZ, RZ, RZ ;  /* 0x000000ffff347224 */ /* 0x000fe200078e00ff */
[----:B------:R-:W-:Y:S06]  /*59b0*/  @P0 BRA `(.L_x_1957) ;  /* 0x00000000000c0947 */ /* 0x000fec0003800000 */
[----:B------:R-:W0:Y:S01]  /*59c0*/  FENCE.VIEW.ASYNC.G ;  /* 0x00000000000073c6 */ /* 0x000e220000000100 */
[----:B------:R-:W-:Y:S05]  /*59d0*/  WARPSYNC.ALL ;  /* 0x0000000000007948 */ /* 0x000fea0003800000 */
[----:B0-----:R-:W-:Y:S06]  /*59e0*/  BAR.ARV 0xc, 0x1a0 ;  /* 0x0306800000007b1d */ /* 0x001fec0000002000 */
.L_x_1957:
[----:B------:R-:W-:Y:S02]  /*59f0*/  IMAD.MOV.U32 R12, RZ, RZ, RZ ;  /* 0x000000ffff0c7224 */ /* 0x000fe400078e00ff */
[----:B------:R-:W-:Y:S01]  /*5a00*/  IMAD.MOV.U32 R49, RZ, RZ, RZ ;  /* 0x000000ffff317224 */ /* 0x000fe200078e00ff */
[----:B------:R-:W-:Y:S06]  /*5a10*/  @!P2 BRA `(.L_x_1958) ;  /* 0x000000a80098a947 */ /* 0x000fec0003800000 */
[----:B------:R-:W0:Y:S01]  /*5a20*/  S2R R4, SR_TID.X ;  /* 0x0000000000047919 */ /* 0x000e220000002100 */
[----:B------:R-:W-:Y:S01]  /*5a30*/  UMOV UR4, 0xffffffff ;  /* 0xffffffff00047882 */ /* 0x000fe20000000000 */
[----:B0-----:R-:W-:-:S05]  /*5a40*/  VIADD R4, R4, 0xffffff80 ;  /* 0xffffff8004047836 */ /* 0x001fca0000000000 */
[----:B------:R-:W-:-:S04]  /*5a50*/  SHF.R.S32.HI R0, RZ, 0x1f, R4 ;  /* 0x0000001fff007819 */ /* 0x000fc80000011404 */
[----:B------:R-:W-:-:S04]  /*5a60*/  LEA.HI R0, R0, R4, RZ, 0x7 ;  /* 0x0000000400007211 */ /* 0x000fc800078f38ff */
[----:B------:R-:W-:Y:S01]  /*5a70*/  SHF.R.S32.HI R13, RZ, 0x7, R0 ;  /* 0x00000007ff0d7819 */ /* 0x000fe20000011400 */
[----:B------:R-:W-:Y:S06]  /*5a80*/  BRA.DIV UR4, `(.L_x_1959) ;  /* 0x0000011204d07947 */ /* 0x000fec000b800000 */
[----:B------:R0:W2:Y:S02]  /*5a90*/  SHFL.IDX PT, R155, R13, RZ, 0x1f ;  /* 0x00001fff0d9b7589 */ /* 0x0000a400000e0000 */
.L_x_2162:
[----:B------:R-:W3:Y:S01]  /*5aa0*/  LDL.LU R4, [R1+0x8] ;  /* 0x0000080001047983 */ /* 0x000ee20000300800 */
[----:B------:R-:W-:Y:S01]  /*5ab0*/  VIADD R3, R2, 0x8400 ;  /* 0x0000840002037836 */ /* 0x000fe20000000000 */
[----:B------:R-:W-:Y:S01]  /*5ac0*/  BSSY B6, `(.L_x_1960) ;  /* 0x000001c000067945 */ /* 0x000fe20003800000 */
[----:B--2---:R-:W-:-:S03]  /*5ad0*/  IMAD.HI R0, R155, 0x55555556, RZ ;  /* 0x555555569b007827 */ /* 0x004fc600078e02ff */
[----:B------:R-:W-:Y:S02]  /*5ae0*/  LOP3.LUT P0, RZ, R3, 0x3ff, RZ, 0xc0, !PT ;  /* 0x000003ff03ff7812 */ /* 0x000fe4000780c0ff */
[----:B------:R-:W-:-:S05]  /*5af0*/  LEA.HI R0, R0, R0, RZ, 0x1 ;  /* 0x0000000000007211 */ /* 0x000fca00078f08ff */
[----:B------:R-:W-:-:S04]  /*5b00*/  IMAD R0, R0, -0x3, R155 ;  /* 0xfffffffd00007824 */ /* 0x000fc800078e029b */
[----:B------:R-:W-:-:S05]  /*5b10*/  IMAD R0, R0, 0x2000, R3 ;  /* 0x0000200000007824 */ /* 0x000fca00078e0203 */
[----:B------:R-:W-:-:S04]  /*5b20*/  SHF.R.U32.HI R0, RZ, 0x4, R0 ;  /* 0x00000004ff007819 */ /* 0x000fc80000011600 */
[----:B------:R-:W-:Y:S02]  /*5b30*/  LOP3.LUT R36, R0, 0x3fff, RZ, 0xc0, !PT ;  /* 0x00003fff00247812 */ /* 0x000fe400078ec0ff */
[----:B---3--:R-:W-:-:S04]  /*5b40*/  LOP3.LUT R4, R4, 0xfffffffe, RZ, 0xc0, !PT ;  /* 0xfffffffe04047812 */ /* 0x008fc800078ec0ff */
[----:B------:R-:W-:-:S05]  /*5b50*/  @P0 LOP3.LUT R4, R4, 0x1, RZ, 0xfc, !PT ;  /* 0x0000000104040812 */ /* 0x000fca00078efcff */
[----:B------:R2:W-:Y:S01]  /*5b60*/  STL [R1+0x8], R4 ;  /* 0x0000080401007387 */ /* 0x0005e20000100800 */
[----:B------:R-:W-:Y:S05]  /*5b70*/  @!P0 BRA `(.L_x_1961) ;  /* 0x0000000000408947 */ /* 0x000fea0003800000 */
[----:B------:R-:W-:Y:S01]  /*5b80*/  MOV R0, 0x0 ;  /* 0x0000000000007802 */ /* 0x000fe20000000f00 */
[----:B------:R-:W-:Y:S01]  /*5b90*/  ULDC.64 UR4, c[0x4][0xa8] ;  /* 0x01002a0000047ab9 */ /* 0x000fe20000000a00 */
[----:B------:R-:W-:Y:S01]  /*5ba0*/  ULDC.64 UR6, c[0x4][0xb0] ;  /* 0x01002c0000067ab9 */ /* 0x000fe20000000a00 */
[----:B--2---:R-:W-:Y:S01]  /*5bb0*/  IMAD.U32 R4, RZ, RZ, UR4 ;  /* 0x00000004ff047e24 */ /* 0x004fe2000f8e00ff */
[----:B------:R2:W3:Y:S01]  /*5bc0*/  LDC.64 R14, c[0x4][R0] ;  /* 0x01000000000e7b82 */ /* 0x0004e20000000a00 */
        /* <DEDUP_REMOVED lines=8> */
[----:B0-2---:R-:W-:-:S07]  /*5c50*/  IMAD.MOV.U32 R13, RZ, RZ, RZ ;  /* 0x000000ffff0d7224 */ /* 0x005fce00078e00ff */
[----:B------:R-:W-:-:S07]  /*5c60*/  LEPC R20, `(.L_x_1961) ;  /* 0x000000001014794e */ /* 0x000fce0000000000 */
[----:B---3-5:R-:W-:Y:S05]  /*5c70*/  CALL.ABS.NOINC R14 ;  /* 0x000000000e007343 */ /* 0x028fea0003c00000 */
.L_x_1961:
[----:B------:R-:W-:Y:S05]  /*5c80*/  BSYNC B6 ;  /* 0x0000000000067941 */ /* 0x000fea0003800000 */
.L_x_1960:
        /* <DEDUP_REMOVED lines=8> */
[----:B------:R3:W4:Y:S03]  /*5d10*/  SYNCS.PHASECHK.TRANS64.TRYWAIT P0, [R2+URZ+0x16800], R3 ;  /* 0x01680003020075a7 */ /* 0x000726000800017f */
[----:B----4-:R-:W-:Y:S05]  /*5d20*/  @!P0 NANOSLEEP.SYNCS 0x989680 ;  /* 0x009896800000895d */ /* 0x010fea0003900000 */
[----:B------:R-:W4:Y:S01]  /*5d30*/  @!P0 SYNCS.PHASECHK.TRANS64 P0, [R2+URZ+0x16800], R3 ;  /* 0x01680003020085a7 */ /* 0x000f22000800007f */
[----:B------:R-:W-:Y:S04]  /*5d40*/  BSSY B0, `(.L_x_1963) ;  /* 0x0000006000007945 */ /* 0x000fe80003800000 */
[----:B----4-:R-:W-:Y:S05]  /*5d50*/  @P0 BRA `(.L_x_1964) ;  /* 0x0000000000100947 */ /* 0x010fea0003800000 */
.L_x_1965:
[----:B----4-:R4:W0:Y:S02]  /*5d60*/  SYNCS.PHASECHK.TRANS64.TRYWAIT P0, [R2+URZ+0x16800], R3 ;  /* 0x01680003020075a7 */ /* 0x010824000800017f */
[----:B0-----:R-:W-:Y:S05]  /*5d70*/  @!P0 NANOSLEEP.SYNCS 0x989680 ;  /* 0x009896800000895d */ /* 0x001fea0003900000 */
[----:B------:R-:W0:Y:S02]  /*5d80*/  @!P0 SYNCS.PHASECHK.TRANS64 P0, [R2+URZ+0x16800], R3 ;  /* 0x01680003020085a7 */ /* 0x000e24000800007f */
[----:B0-----:R-:W-:Y:S05]  /*5d90*/  @!P0 BRA `(.L_x_1965) ;  /* 0xfffffffc00f08947 */ /* 0x001fea000383ffff */
.L_x_1964:
[----:B------:R-:W-:Y:S05]  /*5da0*/  BSYNC B0 ;  /* 0x0000000000007941 */ /* 0x000fea0003800000 */
.L_x_1963:
[----:B------:R-:W-:Y:S05]  /*5db0*/  BRA `(.L_x_1966) ;  /* 0x0000003000cc7947 */ /* 0x000fea0003800000 */
.L_x_1962:
[----:B------:R-:W3:Y:S01]  /*5dc0*/  S2R R0, SR_TID.X ;  /* 0x0000000000007919 */ /* 0x000ee20000002100 */
[----:B------:R-:W-:Y:S01]  /*5dd0*/  ULDC.64 UR6, c[0x0][0x3e8] ;  /* 0x0000fa0000067ab9 */ /* 0x000fe20000000a00 */
[--C-:B------:R-:W-:Y:S01]  /*5de0*/  SHF.R.S32.HI R7, RZ, 0x1f, R16.reuse ;  /* 0x0000001fff077819 */ /* 0x100fe20000011410 */
[----:B------:R-:W-:Y:S01]  /*5df0*/  ULDC.64 UR4, c[0x0][0x3d8] ;  /* 0x0000f60000047ab9 */ /* 0x000fe20000000a00 */
[----:B---3--:R-:W-:Y:S02]  /*5e00*/  VIADD R3, R0, 0xffffff80 ;  /* 0xffffff8000037836 */ /* 0x008fe40000000000 */
[----:B------:R-:W3:Y:S01]  /*5e10*/  LDL R0, [R1+0x8] ;  /* 0x0000080001007983 */ /* 0x000ee20000100800 */
[----:B------:R-:W-:Y:S01]  /*5e20*/  SHF.R.S32.HI R10, RZ, 0x1f, R19 ;  /* 0x0000001fff0a7819 */ /* 0x000fe20000011413 */
[----:B------:R-:W-:Y:S01]  /*5e30*/  IMAD.MOV.U32 R6, RZ, RZ, R16 ;  /* 0x000000ffff067224 */ /* 0x000fe200078e0010 */
[----:B------:R-:W-:Y:S01]  /*5e40*/  SHF.R.S32.HI R30, RZ, 0x1f, R3 ;  /* 0x0000001fff1e7819 */ /* 0x000fe20000011403 */
[----:B-----5:R-:W-:Y:S01]  /*5e50*/  IMAD.WIDE.U32 R42, R24, UR4, RZ ;  /* 0x00000004182a7c25 */ /* 0x020fe2000f8e00ff */
[----:B------:R-:W-:Y:S02]  /*5e60*/  BSSY B6, `(.L_x_1967) ;  /* 0x0000030000067945 */ /* 0x000fe40003800000 */
[----:B------:R-:W-:Y:S01]  /*5e70*/  LEA.HI R30, R30, R3, RZ, 0x2 ;  /* 0x000000031e1e7211 */ /* 0x000fe200078f10ff */
[----:B------:R-:W-:-:S02]  /*5e80*/  IMAD R12, R10, UR6, RZ ;  /* 0x000000060a0c7c24 */ /* 0x000fc4000f8e02ff */
[----:B------:R-:W-:Y:S01]  /*5e90*/  IMAD.WIDE.U32 R8, R19, UR4, R6 ;  /* 0x0000000413087c25 */ /* 0x000fe2000f8e0006 */
[----:B------:R-:W-:-:S03]  /*5ea0*/  LOP3.LUT R30, R30, 0xfffffffc, RZ, 0xc0, !PT ;  /* 0xfffffffc1e1e7812 */ /* 0x000fc600078ec0ff */
[----:B------:R-:W-:Y:S01]  /*5eb0*/  IMAD.WIDE.U32 R40, R24, UR6, RZ ;  /* 0x0000000618287c25 */ /* 0x000fe2000f8e00ff */
[----:B------:R-:W-:-:S03]  /*5ec0*/  IADD3 R25, P2, R8, R42, RZ ;  /* 0x0000002a08197210 */ /* 0x000fc60007f5e0ff */
[----:B------:R-:W-:Y:S02]  /*5ed0*/  IMAD.IADD R30, R3, 0x1, -R30 ;  /* 0x00000001031e7824 */ /* 0x000fe400078e0a1e */
[----:B------:R-:W-:Y:S02]  /*5ee0*/  IMAD R12, R19, UR7, R12 ;  /* 0x00000007130c7c24 */ /* 0x000fe4000f8e020c */
[----:B------:R-:W-:-:S05]  /*5ef0*/  IMAD.SHL.U32 R26, R30, 0x4, RZ ;  /* 0x000000041e1a7824 */ /* 0x000fca00078e00ff */
[----:B------:R-:W-:-:S03]  /*5f00*/  SHF.R.S32.HI R27, RZ, 0x1f, R26 ;  /* 0x0000001fff1b7819 */ /* 0x000fc6000001141a */
[----:B--2---:R-:W-:-:S03]  /*5f10*/  IMAD.WIDE.U32 R4, R19, UR4, R26 ;  /* 0x0000000413047c25 */ /* 0x004fc6000f8e001a */
[----:B------:R-:W-:Y:S02]  /*5f20*/  IADD3 R38, P0, R4, R42, RZ ;  /* 0x0000002a04267210 */ /* 0x000fe40007f1e0ff */
[----:B---3--:R-:W-:Y:S02]  /*5f30*/  LOP3.LUT P4, RZ, R0, 0x1, RZ, 0xc0, !PT ;  /* 0x0000000100ff7812 */ /* 0x008fe4000788c0ff */
[----:B------:R-:W-:-:S05]  /*5f40*/  SHF.R.S32.HI R0, RZ, 0x1f, R24 ;  /* 0x0000001fff007819 */ /* 0x000fca0000011418 */
[C---:B-1----:R-:W-:Y:S02]  /*5f50*/  IMAD R11, R0.reuse, UR6, RZ ;  /* 0x00000006000b7c24 */ /* 0x042fe4000f8e02ff */
[----:B------:R-:W-:Y:S02]  /*5f60*/  IMAD R3, R0, UR4, RZ ;  /* 0x0000000400037c24 */ /* 0x000fe4000f8e02ff */
[----:B------:R-:W-:Y:S02]  /*5f70*/  IMAD R0, R10, UR4, RZ ;  /* 0x000000040a007c24 */ /* 0x000fe4000f8e02ff */
[----:B------:R-:W-:Y:S02]  /*5f80*/  IMAD R45, R24, UR7, R11 ;  /* 0x00000007182d7c24 */ /* 0x000fe4000f8e020b */
[----:B------:R-:W-:-:S04]  /*5f90*/  IMAD.WIDE.U32 R10, R19, UR6, R6 ;  /* 0x00000006130a7c25 */ /* 0x000fc8000f8e0006 */
[----:B------:R-:W-:Y:S01]  /*5fa0*/  IMAD R3, R24, UR5, R3 ;  /* 0x0000000518037c24 */ /* 0x000fe2000f8e0203 */
[----:B------:R-:W-:Y:S01]  /*5fb0*/  IADD3 R33, P3, R10, R40, RZ ;  /* 0x000000280a217210 */ /* 0x000fe20007f7e0ff */
[----:B------:R-:W-:-:S04]  /*5fc0*/  IMAD.WIDE.U32 R6, R19, UR6, R26 ;  /* 0x0000000613067c25 */ /* 0x000fc8000f8e001a */
[----:B------:R-:W-:Y:S01]  /*5fd0*/  IMAD R0, R19, UR5, R0 ;  /* 0x0000000513007c24 */ /* 0x000fe2000f8e0200 */
[----:B------:R-:W-:Y:S01]  /*5fe0*/  IADD3 R34, P1, R6, R40, RZ ;  /* 0x0000002806227210 */ /* 0x000fe20007f3e0ff */
[----:B------:R-:W-:Y:S02]  /*5ff0*/  IMAD.IADD R37, R3, 0x1, R43 ;  /* 0x0000000103257824 */ /* 0x000fe400078e022b */
        /* <DEDUP_REMOVED lines=19> */
[----:B01----:R-:W-:-:S07]  /*6130*/  IMAD.MOV.U32 R13, RZ, RZ, RZ ;  /* 0x000000ffff0d7224 */ /* 0x003fce00078e00ff */
[----:B------:R-:W-:-:S07]  /*6140*/  LEPC R20, `(.L_x_1968) ;  /* 0x000000001014794e */ /* 0x000fce0000000000 */
[----:B--2---:R-:W-:Y:S05]  /*6150*/  CALL.ABS.NOINC R14 ;  /* 0x000000000e007343 */ /* 0x004fea0003c00000 */
.L_x_1968:
[----:B------:R-:W-:Y:S05]  /*6160*/  BSYNC B6 ;  /* 0x0000000000067941 */ /* 0x000fea0003800000 */
.L_x_1967:
[----:B------:R-:W2:Y:S01]  /*6170*/  LDL R20, [R1+0x10] ;  /* 0x0000100001147983 */ /* 0x000ea20000100800 */
[----:B------:R-:W1:Y:S01]  /*6180*/  LDC.64 R10, c[0x0][0x3d8] ;  /* 0x0000f600ff0a7b82 */ /* 0x000e620000000a00 */
[----:B------:R-:W-:Y:S01]  /*6190*/  SHF.R.S32.HI R3, RZ, 0x1f, R153 ;  /* 0x0000001fff037819 */ /* 0x000fe20000011499 */
[----:B------:R-:W-:Y:S01]  /*61a0*/  ULDC.U8 UR4, c[0x0][0x3f0] ;  /* 0x0000fc0000047ab9 */ /* 0x000fe20000000000 */
[----:B------:R-:W-:Y:S01]  /*61b0*/  BSSY B0, `(.L_x_1969) ;  /* 0x00002eb000007945 */ /* 0x000fe20003800000 */
[----:B------:R-:W-:-:S04]  /*61c0*/  ISETP.NE.AND P0, PT, RZ, UR4, PT ;  /* 0x00000004ff007c0c */ /* 0x000fc8000bf05270 */
[----:B0-----:R-:W0:Y:S01]  /*61d0*/  LDC.64 R12, c[0x0][0x3e8] ;  /* 0x0000fa00ff0c7b82 */ /* 0x001e220000000a00 */
[-C--:B-1----:R-:W-:Y:S02]  /*61e0*/  IMAD R0, R3, R10.reuse, RZ ;  /* 0x0000000a03007224 */ /* 0x082fe400078e02ff */
[----:B------:R-:W-:-:S04]  /*61f0*/  IMAD.WIDE.U32 R28, R153, R10, RZ ;  /* 0x0000000a991c7225 */ /* 0x000fc800078e00ff */
[-C--:B0-----:R-:W-:Y:S02]  /*6200*/  IMAD R4, R3, R12.reuse, RZ ;  /* 0x0000000c03047224 */ /* 0x081fe400078e02ff */
[----:B------:R-:W-:-:S04]  /*6210*/  IMAD.WIDE.U32 R8, R153, R12, RZ ;  /* 0x0000000c99087225 */ /* 0x000fc800078e00ff */
[C---:B------:R-:W-:Y:S02]  /*6220*/  IMAD R3, R153.reuse, R11, R0 ;  /* 0x0000000b99037224 */ /* 0x040fe400078e0200 */
[----:B------:R-:W-:Y:S02]  /*6230*/  IMAD R5, R153, R13, R4 ;  /* 0x0000000d99057224 */ /* 0x000fe400078e0204 */
[----:B------:R-:W-:Y:S02]  /*6240*/  IMAD.IADD R3, R29, 0x1, R3 ;  /* 0x000000011d037824 */ /* 0x000fe400078e0203 */
[----:B------:R-:W-:Y:S02]  /*6250*/  IMAD.IADD R47, R9, 0x1, R5 ;  /* 0x00000001092f7824 */ /* 0x000fe400078e0205 */
[----:B------:R-:W-:-:S04]  /*6260*/  IMAD.WIDE.U32 R14, R28, 0xc0, RZ ;  /* 0x000000c01c0e7825 */ /* 0x000fc800078e00ff */
[----:B------:R-:W-:-:S04]  /*6270*/  IMAD.WIDE.U32 R4, R8, 0xc0, RZ ;  /* 0x000000c008047825 */ /* 0x000fc800078e00ff */
[----:B------:R-:W-:Y:S02]  /*6280*/  IMAD R21, R3, 0xc0, RZ ;  /* 0x000000c003157824 */ /* 0x000fe400078e02ff */
[----:B------:R-:W-:Y:S02]  /*6290*/  IMAD R47, R47, 0xc0, RZ ;  /* 0x000000c02f2f7824 */ /* 0x000fe400078e02ff */
[----:B------:R-:W-:Y:S02]  /*62a0*/  IMAD.IADD R51, R15, 0x1, R21 ;  /* 0x000000010f337824 */ /* 0x000fe400078e0215 */
[----:B------:R-:W-:Y:S02]  /*62b0*/  IMAD.IADD R53, R5, 0x1, R47 ;  /* 0x0000000105357824 */ /* 0x000fe400078e022f */
[----:B--2---:R-:W-:-:S05]  /*62c0*/  IMAD R20, R153, -0xc0, R20 ;  /* 0xffffff4099147824 */ /* 0x004fca00078e0214 */
[----:B------:R-:W-:Y:S01]  /*62d0*/  VIMNMX R20, R20, 0xc0, PT ;  /* 0x000000c014147848 */ /* 0x000fe20003fe0100 */
[----:B------:R-:W-:Y:S06]  /*62e0*/  @!P0 BRA `(.L_x_1970) ;  /* 0x0000001400d08947 */ /* 0x000fec0003800000 */
[----:B------:R-:W0:Y:S01]  /*62f0*/  LDC R0, c[0x0][0x428] ;  /* 0x00010a00ff007b82 */ /* 0x000e220000000800 */
[CC--:B------:R-:W-:Y:S01]  /*6300*/  ISETP.GE.AND P0, PT, R19.reuse, R20.reuse, PT ;  /* 0x000000141300720c */ /* 0x0c0fe20003f06270 */
[----:B------:R-:W-:Y:S01]  /*6310*/  VIADD R24, R19, 0x60 ;  /* 0x0000006013187836 */ /* 0x000fe20000000000 */
[----:B------:R-:W-:Y:S01]  /*6320*/  BSSY B1, `(.L_x_1971) ;  /* 0x0000028000017945 */ /* 0x000fe20003800000 */
[----:B------:R-:W-:Y:S01]  /*6330*/  IMAD.MOV.U32 R44, RZ, RZ, R40 ;  /* 0x000000ffff2c7224 */ /* 0x000fe200078e0028 */
[----:B------:R-:W-:Y:S01]  /*6340*/  CS2R R40, SRZ ;  /* 0x0000000000287805 */ /* 0x000fe2000001ff00 */
[----:B------:R-:W-:Y:S01]  /*6350*/  IMAD.MOV.U32 R7, RZ, RZ, R37 ;  /* 0x000000ffff077224 */ /* 0x000fe200078e0025 */
[----:B------:R-:W-:Y:S02]  /*6360*/  ISETP.GE.AND P1, PT, R24, R20, PT ;  /* 0x000000141800720c */ /* 0x000fe40003f26270 */
[----:B------:R-:W-:Y:S02]  /*6370*/  CS2R R32, SRZ ;  /* 0x0000000000207805 */ /* 0x000fe4000001ff00 */
[----:B0-----:R-:W-:Y:S01]  /*6380*/  ISETP.NE.AND P2, PT, R0, 0x1, PT ;  /* 0x000000010000780c */ /* 0x001fe20003f45270 */
[----:B------:R-:W-:-:S04]  /*6390*/  IMAD R0, R153, 0xc0, R19 ;  /* 0x000000c099007824 */ /* 0x000fc800078e0213 */
[----:B------:R-:W-:Y:S01]  /*63a0*/  IMAD R3, R30, 0x60, R0 ;  /* 0x000000601e037824 */ /* 0x000fe200078e0200 */
[----:B------:R-:W-:-:S07]  /*63b0*/  CS2R R30, SRZ ;  /* 0x00000000001e7805 */ /* 0x000fce000001ff00 */
[----:B------:R-:W0:Y:S08]  /*63c0*/  @P2 LDC R6, c[0x0][0x42c] ;  /* 0x00010b00ff062b82 */ /* 0x000e300000000800 */
        /* <DEDUP_REMOVED lines=29> */
.L_x_1972:
[----:B------:R-:W-:Y:S05]  /*65a0*/  BSYNC B1 ;  /* 0x0000000000017941 */ /* 0x000fea0003800000 */
.L_x_1971:
[----:B------:R-:W-:Y:S01]  /*65b0*/  BSSY B1, `(.L_x_1973) ;  /* 0x0000023000017945 */ /* 0x000fe20003800000 */
[----:B0-----:R-:W-:Y:S02]  /*65c0*/  CS2R R20, SRZ ;  /* 0x0000000000147805 */ /* 0x001fe4000001ff00 */
[----:B------:R-:W-:Y:S02]  /*65d0*/  CS2R R28, SRZ ;  /* 0x00000000001c7805 */ /* 0x000fe4000001ff00 */
        /* <DEDUP_REMOVED lines=10> */
[----:B------:R-:W-:-:S03]  /*6680*/  CS2R R28, SRZ ;  /* 0x00000000001c7805 */ /* 0x000fc6000001ff00 */
        /* <DEDUP_REMOVED lines=9> */
[----:B------:R-:W-:Y:S02]  /*6720*/  CS2R R20, SRZ ;  /* 0x0000000000147805 */ /* 0x000fe4000001ff00 */
[----:B------:R-:W-:-:S02]  /*6730*/  IADD3.X R9, R35, R25, R9, P4, !PT ;  /* 0x0000001923097210 */ /* 0x000fc400027fe409 */
[----:B------:R-:W-:Y:S02]  /*6740*/  CS2R R24, SRZ ;  /* 0x0000000000187805 */ /* 0x000fe4000001ff00 */
[C---:B------:R-:W-:Y:S02]  /*6750*/  LEA R4, P3, R15.reuse, UR6, 0x1 ;  /* 0x000000060f047c11 */ /* 0x040fe4000f8608ff */
[C---:B------:R-:W-:Y:S02]  /*6760*/  LEA R14, P4, R0.reuse, UR4, 0x1 ;  /* 0x00000004000e7c11 */ /* 0x040fe4000f8808ff */
[----:B------:R-:W-:Y:S02]  /*6770*/  LEA.HI.X R5, R15, UR7, R38, 0x1, P3 ;  /* 0x000000070f057c11 */ /* 0x000fe400098f0c26 */
[----:B------:R-:W-:Y:S02]  /*6780*/  LEA.HI.X R15, R0, UR5, R9, 0x1, P4 ;  /* 0x00000005000f7c11 */ /* 0x000fe4000a0f0c09 */
[----:B------:R-:W-:Y:S01]  /*6790*/  CS2R R8, SRZ ;  /* 0x0000000000087805 */ /* 0x000fe2000001ff00 */
[----:B------:R0:W5:Y:S05]  /*67a0*/  @!P5 LDG.E.64 R28, desc[UR40][R4.64] ;  /* 0x00000028041cd981 */ /* 0x00016a000c1e1b00 */
[----:B------:R0:W5:Y:S04]  /*67b0*/  @!P2 LDG.E.64 R8, desc[UR40][R4.64+0x20] ;  /* 0x000020280408a981 */ /* 0x000168000c1e1b00 */
[----:B------:R0:W5:Y:S04]  /*67c0*/  @!P5 LDG.E.64 R24, desc[UR40][R14.64] ;  /* 0x000000280e18d981 */ /* 0x000168000c1e1b00 */
[----:B------:R0:W5:Y:S02]  /*67d0*/  @!P2 LDG.E.64 R20, desc[UR40][R14.64+0x20] ;  /* 0x000020280e14a981 */ /* 0x000164000c1e1b00 */
.L_x_1974:
[----:B------:R-:W-:Y:S05]  /*67e0*/  BSYNC B1 ;  /* 0x0000000000017941 */ /* 0x000fea0003800000 */
.L_x_1973:
[----:B0-----:R-:W2:Y:S04]  /*67f0*/  LDL R14, [R1+0x38] ;  /* 0x00003800010e7983 */ /* 0x001ea80000100800 */
[----:B------:R-:W3:Y:S01]  /*6800*/  LDL R34, [R1+0x1c] ;  /* 0x00001c0001227983 */ /* 0x000ee20000100800 */
[C---:B------:R-:W-:Y:S01]  /*6810*/  IMAD.WIDE.U32 R6, R3.reuse, R10, R6 ;  /* 0x0000000a03067225 */ /* 0x040fe200078e0006 */
[----:B------:R-:W-:Y:S01]  /*6820*/  ULDC.64 UR4, c[0x0][0x3c8] ;  /* 0x0000f20000047ab9 */ /* 0x000fe20000000a00 */
[----:B------:R-:W-:Y:S02]  /*6830*/  ULDC.64 UR6, c[0x0][0x3e0] ;  /* 0x0000f80000067ab9 */ /* 0x000fe40000000a00 */
[----:B------:R-:W-:-:S04]  /*6840*/  IMAD.WIDE.U32 R44, R3, R12, R44 ;  /* 0x0000000c032c7225 */ /* 0x000fc800078e002c */
[C---:B------:R-:W-:Y:S02]  /*6850*/  IMAD R10, R37.reuse, R10, RZ ;  /* 0x0000000a250a7224 */ /* 0x040fe400078e02ff */
[----:B------:R-:W-:Y:S02]  /*6860*/  IMAD R12, R37, R12, RZ ;  /* 0x0000000c250c7224 */ /* 0x000fe400078e02ff */
[C---:B------:R-:W-:Y:S02]  /*6870*/  IMAD R5, R3.reuse, R11, R10 ;  /* 0x0000000b03057224 */ /* 0x040fe400078e020a */
[----:B------:R-:W-:Y:S02]  /*6880*/  IMAD R3, R3, R13, R12 ;  /* 0x0000000d03037224 */ /* 0x000fe400078e020c */
[----:B------:R-:W-:Y:S02]  /*6890*/  IMAD.IADD R5, R7, 0x1, R5 ;  /* 0x0000000107057824 */ /* 0x000fe400078e0205 */
[----:B------:R-:W-:Y:S01]  /*68a0*/  IMAD.IADD R3, R45, 0x1, R3 ;  /* 0x000000012d037824 */ /* 0x000fe200078e0203 */
[----:B--2---:R-:W-:Y:S01]  /*68b0*/  LEA.HI R0, R14, R14, RZ, 0x1 ;  /* 0x0000000e0e007211 */ /* 0x004fe200078f08ff */
[----:B---3--:R-:W-:-:S03]  /*68c0*/  IMAD.SHL.U32 R4, R34, 0x40, RZ ;  /* 0x0000004022047824 */ /* 0x008fc600078e00ff */
[----:B------:R-:W-:Y:S02]  /*68d0*/  LOP3.LUT R10, R0, 0xfffffffe, RZ, 0xc0, !PT ;  /* 0xfffffffe000a7812 */ /* 0x000fe400078ec0ff */
[----:B------:R-:W-:Y:S02]  /*68e0*/  LEA R0, P3, R44, UR6, 0x1 ;  /* 0x000000062c007c11 */ /* 0x000fe4000f8608ff */
[----:B------:R-:W-:Y:S01]  /*68f0*/  LOP3.LUT R15, R4, 0x1c0, RZ, 0xc0, !PT ;  /* 0x000001c0040f7812 */ /* 0x000fe200078ec0ff */
[----:B------:R-:W-:Y:S01]  /*6900*/  IMAD.IADD R7, R14, 0x1, -R10 ;  /* 0x000000010e077824 */ /* 0x000fe200078e0a0a */
[----:B------:R-:W-:Y:S01]  /*6910*/  LEA R4, P2, R6, UR4, 0x1 ;  /* 0x0000000406047c11 */ /* 0x000fe2000f8408ff */
[----:B------:R-:W-:Y:S01]  /*6920*/  UMOV UR4, 0xffffffff ;  /* 0xffffffff00047882 */ /* 0x000fe20000000000 */
[----:B------:R-:W-:Y:S02]  /*6930*/  LOP3.LUT R11, R15, 0x18, R16, 0xf8, !PT ;  /* 0x000000180f0b7812 */ /* 0x000fe400078ef810 */
[----:B------:R-:W-:-:S02]  /*6940*/  SHF.R.U32.HI R12, RZ, 0x3, R15 ;  /* 0x00000003ff0c7819 */ /* 0x000fc4000001160f */
[----:B------:R-:W-:Y:S02]  /*6950*/  LEA.HI.X R5, R6, UR5, R5, 0x1, P2 ;  /* 0x0000000506057c11 */ /* 0x000fe400090f0c05 */
[----:B------:R-:W-:Y:S02]  /*6960*/  LEA.HI.X R3, R44, UR7, R3, 0x1, P3 ;  /* 0x000000072c037c11 */ /* 0x000fe400098f0c03 */
[----:B------:R-:W-:Y:S02]  /*6970*/  LOP3.LUT R10, R11, R12, RZ, 0x3c, !PT ;  /* 0x0000000c0b0a7212 */ /* 0x000fe400078e3cff */
[----:B------:R-:W-:Y:S01]  /*6980*/  SHF.L.U32 R7, R7, 0x1f, RZ ;  /* 0x0000001f07077819 */ /* 0x000fe200000006ff */
[----:B------:R-:W-:Y:S06]  /*6990*/  BRA.DIV UR4, `(.L_x_1975) ;  /* 0x0000010604347947 */ /* 0x000fec000b800000 */
.L_x_2165:
[----:B------:R-:W-:-:S03]  /*69a0*/  UMOV UR4, 0xffffffff ;  /* 0xffffffff00047882 */ /* 0x000fc60000000000 */
[----:B------:R-:W-:Y:S05]  /*69b0*/  BRA.DIV UR4, `(.L_x_1976) ;  /* 0x0000010604547947 */ /* 0x000fea000b800000 */
.L_x_2168:
[----:B------:R-:W-:-:S03]  /*69c0*/  UMOV UR4, 0xffffffff ;  /* 0xffffffff00047882 */ /* 0x000fc60000000000 */
[----:B------:R-:W-:Y:S05]  /*69d0*/  BRA.DIV UR4, `(.L_x_1977) ;  /* 0x0000010604747947 */ /* 0x000fea000b800000 */
.L_x_2171:
[----:B------:R-:W-:-:S03]  /*69e0*/  UMOV UR4, 0xffffffff ;  /* 0xffffffff00047882 */ /* 0x000fc60000000000 */
[----:B------:R-:W-:Y:S05]  /*69f0*/  BRA.DIV UR4, `(.L_x_1978) ;  /* 0x0000010604947947 */ /* 0x000fea000b800000 */
.L_x_2174:
[----:B------:R-:W-:-:S03]  /*6a00*/  UMOV UR4, 0xffffffff ;  /* 0xffffffff00047882 */ /* 0x000fc60000000000 */
[----:B------:R-:W-:Y:S05]  /*6a10*/  BRA.DIV UR4, `(.L_x_1979) ;  /* 0x0000010604b47947 */ /* 0x000fea000b800000 */
.L_x_2177:
[----:B------:R-:W-:-:S03]  /*6a20*/  UMOV UR4, 0xffffffff ;  /* 0xffffffff00047882 */ /* 0x000fc60000000000 */
[----:B------:R-:W-:Y:S05]  /*6a30*/  BRA.DIV UR4, `(.L_x_1980) ;  /* 0x0000010604d47947 */ /* 0x000fea000b800000 */
.L_x_2180:
[----:B------:R-:W-:-:S03]  /*6a40*/  UMOV UR4, 0xffffffff ;  /* 0xffffffff00047882 */ /* 0x000fc60000000000 */
[----:B------:R-:W-:Y:S05]  /*6a50*/  BRA.DIV UR4, `(.L_x_1981) ;  /* 0x0000010604f47947 */ /* 0x000fea000b800000 */
.L_x_2183:
[----:B------:R-:W-:-:S03]  /*6a60*/  UMOV UR4, 0xffffffff ;  /* 0xffffffff00047882 */ /* 0x000fc60000000000 */
[----:B------:R-:W-:Y:S05]  /*6a70*/  BRA.DIV UR4, `(.L_x_1982) ;  /* 0x0000010a04147947 */ /* 0x000fea000b800000 */
.L_x_2186:
        /* <DEDUP_REMOVED lines=17> */
[----:B------:R-:W-:Y:S01]  /*6b90*/  IMAD.MOV.U32 R34, RZ, RZ, R29 ;  /* 0x000000ffff227224 */ /* 0x000fe200078e001d */
[----:B------:R-:W-:Y:S01]  /*6ba0*/  PRMT R39, R0, 0x7610, R39 ;  /* 0x0000761000277816 */ /* 0x000fe20000000027 */
[----:B0-----:R-:W-:-:S05]  /*6bb0*/  VIADD R13, R6, 0xffffff80 ;  /* 0xffffff80060d7836 */ /* 0x001fca0000000000 */
[----:B------:R-:W-:-:S04]  /*6bc0*/  SHF.R.S32.HI R6, RZ, 0x1f, R13 ;  /* 0x0000001fff067819 */ /* 0x000fc8000001140d */
[----:B------:R-:W-:Y:S01]  /*6bd0*/  LEA.HI R6, R6, R13, RZ, 0x5 ;  /* 0x0000000d06067211 */ /* 0x000fe200078f28ff */
[----:B------:R-:W-:-:S03]  /*6be0*/  IMAD.MOV.U32 R13, RZ, RZ, R25 ;  /* 0x000000ffff0d7224 */ /* 0x000fc600078e0019 */
[----:B------:R-:W-:Y:S02]  /*6bf0*/  SHF.R.S32.HI R6, RZ, 0x5, R6 ;  /* 0x00000005ff067819 */ /* 0x000fe40000011406 */
[----:B------:R-:W-:Y:S01]  /*6c00*/  PRMT R13, R13, 0x5410, R5 ;  /* 0x000054100d0d7816 */ /* 0x000fe20000000005 */
[----:B------:R-:W-:Y:S02]  /*6c10*/  IMAD.MOV.U32 R5, RZ, RZ, R21 ;  /* 0x000000ffff057224 */ /* 0x000fe400078e0015 */
[----:B------:R-:W-:Y:S01]  /*6c20*/  IMAD R3, R6, 0x200, R10 ;  /* 0x0000020006037824 */ /* 0x000fe200078e020a */
        /* <DEDUP_REMOVED lines=8> */
[----:B------:R-:W-:Y:S02]  /*6cb0*/  VIADD R0, R3, 0x8440 ;  /* 0x0000844003007836 */ /* 0x000fe40000000000 */
[----:B------:R-:W-:Y:S02]  /*6cc0*/  @P3 VIADD R0, R4, 0xffffffc0 ;  /* 0xffffffc004003836 */ /* 0x000fe40000000000 */
[----:B------:R-:W-:Y:S02]  /*6cd0*/  IMAD.MOV.U32 R4, RZ, RZ, R20 ;  /* 0x000000ffff047224 */ /* 0x000fe400078e0014 */
[----:B------:R-:W-:-:S03]  /*6ce0*/  IMAD.MOV.U32 R6, RZ, RZ, R28 ;  /* 0x000000ffff067224 */ /* 0x000fc600078e001c */
[----:B------:R-:W-:Y:S01]  /*6cf0*/  PRMT R10, R4, 0x7610, R10 ;  /* 0x00007610040a7816 */ /* 0x000fe2000000000a */
[----:B------:R-:W-:Y:S01]  /*6d00*/  IMAD.MOV.U32 R4, RZ, RZ, R8 ;  /* 0x000000ffff047224 */ /* 0x000fe200078e0008 */
[----:B------:R-:W-:Y:S01]  /*6d10*/  PRMT R35, R6, 0x7610, R35 ;  /* 0x0000761006237816 */ /* 0x000fe20000000023 */
[----:B-1----:R-:W-:Y:S06]  /*6d20*/  @!P2 BRA `(.L_x_1984) ;  /* 0x000001040090a947 */ /* 0x002fec0003800000 */
.L_x_2187:
[----:B------:R-:W-:Y:S05]  /*6d30*/  BSYNC B1 ;  /* 0x0000000000017941 */ /* 0x000fea0003800000 */
.L_x_1983:
        /* <DEDUP_REMOVED lines=11> */
[----:B------:R-:W-:Y:S02]  /*6df0*/  SHF.R.U64 R37, R42, 0x10, R43 ;  /* 0x000000102a257819 */ /* 0x000fe4000000122b */
        /* <DEDUP_REMOVED lines=9> */
[----:B------:R-:W-:Y:S02]  /*6e90*/  PRMT R44, R11, 0x5432, R44 ;  /* 0x000054320b2c7816 */ /* 0x000fe4000000002c */
[----:B------:R-:W-:Y:S02]  /*6ea0*/  LOP3.LUT R42, R42, 0xffff0000, RZ, 0xc0, !PT ;  /* 0xffff00002a2a7812 */ /* 0x000fe400078ec0ff */
        /* <DEDUP_REMOVED lines=32> */
[----:B------:R1:W-:Y:S02]  /*70b0*/  STS.128 [R3+0x8400], R4 ;  /* 0x0084000403007388 */ /* 0x0003e40000000c00 */
.L_x_1988:
[----:B------:R-:W-:Y:S05]  /*70c0*/  BSYNC B2 ;  /* 0x0000000000027941 */ /* 0x000fea0003800000 */
.L_x_1987:
[----:B------:R-:W-:Y:S05]  /*70d0*/  @P2 BRA `(.L_x_1986) ;  /* 0x0000000000b82947 */ /* 0x000fea0003800000 */
[----:B01----:R-:W0:Y:S01]  /*70e0*/  LDS.128 R4, [R0] ;  /* 0x0000000000047984 */ /* 0x003e220000000c00 */
[----:B------:R-:W-:Y:S02]  /*70f0*/  SHF.R.U32.HI R41, RZ, 0x10, R33 ;  /* 0x00000010ff297819 */ /* 0x000fe40000011621 */
[----:B------:R-:W-:Y:S02]  /*7100*/  SHF.R.U32.HI R38, RZ, 0x10, R31 ;  /* 0x00000010ff267819 */ /* 0x000fe4000001161f */
[----:B------:R-:W-:Y:S02]  /*7110*/  PRMT R41, R49, 0x5410, R41 ;  /* 0x0000541031297816 */ /* 0x000fe40000000029 */
[----:B------:R-:W-:Y:S02]  /*7120*/  PRMT R38, R13, 0x5432, R38 ;  /* 0x000054320d267816 */ /* 0x000fe40000000026 */
[----:B------:R-:W-:Y:S01]  /*7130*/  SHF.R.U64 R37, R30, 0x10, R31 ;  /* 0x000000101e257819 */ /* 0x000fe2000000121f */
[C---:B------:R-:W-:Y:S01]  /*7140*/  IMAD.U32 R42, R41.reuse, 0x10000, RZ ;  /* 0x00010000292a7824 */ /* 0x040fe200078e00ff */
[----:B------:R-:W-:Y:S01]  /*7150*/  SHF.R.U64 R40, R32, 0x10, R33 ;  /* 0x0000001020287819 */ /* 0x000fe20000001221 */
[----:B------:R-:W-:Y:S01]  /*7160*/  IMAD.U32 R39, R38, 0x10000, RZ ;  /* 0x0001000026277824 */ /* 0x000fe200078e00ff */
[----:B------:R-:W-:-:S02]  /*7170*/  LOP3.LUT R41, R41, 0xffff0000, RZ, 0xc0, !PT ;  /* 0xffff000029297812 */ /* 0x000fc400078ec0ff */
[----:B------:R-:W-:Y:S02]  /*7180*/  LOP3.LUT R38, R38, 0xffff0000, RZ, 0xc0, !PT ;  /* 0xffff000026267812 */ /* 0x000fe400078ec0ff */
[----:B------:R-:W-:Y:S02]  /*7190*/  PRMT R40, R12, 0x5432, R40 ;  /* 0x000054320c287816 */ /* 0x000fe40000000028 */
        /* <DEDUP_REMOVED lines=10> */
[----:B------:R-:W-:Y:S01]  /*7240*/  FMUL.FTZ R39, R33, R38 ;  /* 0x0000002621277220 */ /* 0x000fe20000410000 */
[----:B------:R-:W-:Y:S02]  /*7250*/  IMAD.U32 R7, R5, 0x10000, RZ ;  /* 0x0001000005077824 */ /* 0x000fe400078e00ff */
[----:B------:R-:W-:Y:S01]  /*7260*/  FFMA.FTZ R42, R30, R42, R31 ;  /* 0x0000002a1e2a7223 */ /* 0x000fe2000001001f */
[----:B------:R-:W-:Y:S01]  /*7270*/  IMAD.U32 R33, R40, 0x10000, RZ ;  /* 0x0001000028217824 */ /* 0x000fe200078e00ff */
[----:B------:R-:W-:Y:S01]  /*7280*/  LOP3.LUT R4, R4, 0xffff0000, RZ, 0xc0, !PT ;  /* 0xffff000004047812 */ /* 0x000fe200078ec0ff */
[----:B------:R-:W-:Y:S01]  /*7290*/  IMAD.U32 R31, R37, 0x10000, RZ ;  /* 0x00010000251f7824 */ /* 0x000fe200078e00ff */
[----:B------:R-:W-:Y:S01]  /*72a0*/  LOP3.LUT R5, R5, 0xffff0000, RZ, 0xc0, !PT ;  /* 0xffff000005057812 */ /* 0x000fe200078ec0ff */
[----:B------:R-:W-:Y:S01]  /*72b0*/  FFMA.FTZ R45, R32, R38, -R45 ;  /* 0x00000026202d7223 */ /* 0x000fe2000001082d */
        /* <DEDUP_REMOVED lines=16> */
.L_x_1986:
[----:B------:R-:W-:Y:S05]  /*73c0*/  BSYNC B1 ;  /* 0x0000000000017941 */ /* 0x000fea0003800000 */
.L_x_1985:
        /* <DEDUP_REMOVED lines=8> */
[----:B------:R-:W-:Y:S02]  /*7450*/  SHF.R.U64 R26, R28, 0x10, R29 ;  /* 0x000000101c1a7819 */ /* 0x000fe4000000121d */
[----:B------:R-:W-:Y:S02]  /*7460*/  SHF.R.U64 R24, R24, 0x10, R25 ;  /* 0x0000001018187819 */ /* 0x000fe40000001219 */
        /* <DEDUP_REMOVED lines=11> */
[----:B------:R-:W-:Y:S01]  /*7520*/  IMAD.U32 R14, R6, 0x10000, RZ ;  /* 0x00010000060e7824 */ /* 0x000fe200078e00ff */
[C---:B------:R-:W-:Y:S01]  /*7530*/  LOP3.LUT R25, R7.reuse, 0xffff0000, RZ, 0xc0, !PT ;  /* 0xffff000007197812 */ /* 0x040fe200078ec0ff */
[----:B------:R-:W-:-:S02]  /*7540*/  IMAD.U32 R24, R7, 0x10000, RZ ;  /* 0x0001000007187824 */ /* 0x000fc400078e00ff */
[C---:B------:R-:W-:Y:S01]  /*7550*/  FMUL.FTZ R30, R15.reuse, R26 ;  /* 0x0000001a0f1e7220 */ /* 0x040fe20000410000 */
[-C--:B------:R-:W-:Y:S01]  /*7560*/  FMUL.FTZ R31, R15, R29.reuse ;  /* 0x0000001d0f1f7220 */ /* 0x080fe20000410000 */
[----:B------:R-:W-:Y:S01]  /*7570*/  FMUL.FTZ R15, R25, R28 ;  /* 0x0000001c190f7220 */ /* 0x000fe20000410000 */
[----:B------:R-:W-:Y:S02]  /*7580*/  IMAD.U32 R6, R4, 0x10000, RZ ;  /* 0x0001000004067824 */ /* 0x000fe400078e00ff */
[C---:B------:R-:W-:Y:S01]  /*7590*/  FFMA.FTZ R30, R14.reuse, R29, R30 ;  /* 0x0000001d0e1e7223 */ /* 0x040fe2000001001e */
[----:B------:R-:W-:Y:S02]  /*75a0*/  IMAD.U32 R7, R5, 0x10000, RZ ;  /* 0x0001000005077824 */ /* 0x000fe400078e00ff */
[----:B------:R-:W-:Y:S01]  /*75b0*/  FFMA.FTZ R31, R14, R26, -R31 ;  /* 0x0000001a0e1f7223 */ /* 0x000fe2000001081f */
[-C--:B------:R-:W-:Y:S01]  /*75c0*/  FMUL.FTZ R29, R25, R34.reuse ;  /* 0x00000022191d7220 */ /* 0x080fe20000410000 */
[----:B------:R-:W-:Y:S01]  /*75d0*/  LOP3.LUT R4, R4, 0xffff0000, RZ, 0xc0, !PT ;  /* 0xffff000004047812 */ /* 0x000fe200078ec0ff */
        /* <DEDUP_REMOVED lines=20> */
.L_x_1991:
[----:B------:R-:W-:Y:S05]  /*7720*/  BSYNC B1 ;  /* 0x0000000000017941 */ /* 0x000fea0003800000 */
.L_x_1990:
        /* <DEDUP_REMOVED lines=48> */
.L_x_1970:
[----:B------:R-:W2:Y:S01]  /*7a30*/  LDL R50, [R1+0x38] ;  /* 0x0000380001327983 */ /* 0x000ea20000100800 */
[----:B------:R-:W0:Y:S01]  /*7a40*/  LDC R21, c[0x0][0x3d4] ;  /* 0x0000f500ff157b82 */ /* 0x000e220000000800 */
[C---:B------:R-:W-:Y:S01]  /*7a50*/  VIADD R48, R19.reuse, 0x60 ;  /* 0x0000006013307836 */ /* 0x040fe20000000000 */
[-C--:B------:R-:W-:Y:S01]  /*7a60*/  ISETP.GE.AND P1, PT, R19, R20.reuse, PT ;  /* 0x000000141300720c */ /* 0x080fe20003f26270 */
[----:B------:R-:W-:Y:S01]  /*7a70*/  ULDC.64 UR4, c[0x0][0x3c8] ;  /* 0x0000f20000047ab9 */ /* 0x000fe20000000a00 */
[----:B------:R-:W-:Y:S02]  /*7a80*/  ULDC.64 UR6, c[0x0][0x3e0] ;  /* 0x0000f80000067ab9 */ /* 0x000fe40000000a00 */
[----:B------:R-:W-:-:S04]  /*7a90*/  ISETP.GE.AND P0, PT, R48, R20, PT ;  /* 0x000000143000720c */ /* 0x000fc80003f06270 */
[CC--:B0-----:R-:W-:Y:S02]  /*7aa0*/  ISETP.GE.OR P0, PT, R16.reuse, R21.reuse, P0 ;  /* 0x000000151000720c */ /* 0x0c1fe40000706670 */
[----:B------:R-:W-:-:S11]  /*7ab0*/  ISETP.GE.OR P1, PT, R16, R21, P1 ;  /* 0x000000151000720c */ /* 0x000fd60000f26670 */
[----:B------:R-:W0:Y:S01]  /*7ac0*/  @!P0 LDC.64 R46, c[0x0][0x3e0] ;  /* 0x0000f800ff2e8b82 */ /* 0x000e220000000a00 */
[----:B------:R-:W-:Y:S01]  /*7ad0*/  @!P0 IMAD.MOV.U32 R15, RZ, RZ, R51 ;  /* 0x000000ffff0f8224 */ /* 0x000fe200078e0033 */
[----:B------:R-:W-:Y:S01]  /*7ae0*/  @!P1 IADD3 R26, P2, R33, R4, RZ ;  /* 0x00000004211a9210 */ /* 0x000fe20007f5e0ff */
[----:B------:R-:W-:Y:S01]  /*7af0*/  @!P0 IMAD.MOV.U32 R6, RZ, RZ, R4 ;  /* 0x000000ffff068224 */ /* 0x000fe200078e0004 */
[C---:B------:R-:W-:Y:S01]  /*7b00*/  @!P1 IADD3 R3, P3, R25.reuse, R14, RZ ;  /* 0x0000000e19039210 */ /* 0x040fe20007f7e0ff */
[----:B------:R-:W-:Y:S02]  /*7b10*/  @!P0 IMAD.MOV.U32 R7, RZ, RZ, R53 ;  /* 0x000000ffff078224 */ /* 0x000fe400078e0035 */
[----:B------:R-:W-:Y:S01]  /*7b20*/  @!P0 IMAD.WIDE.U32 R4, R10, 0x60, R14 ;  /* 0x000000600a048825 */ /* 0x000fe200078e000e */
[----:B------:R-:W1:Y:S03]  /*7b30*/  @!P0 LDC.64 R38, c[0x0][0x3c8] ;  /* 0x0000f200ff268b82 */ /* 0x000e660000000a00 */
[----:B------:R-:W-:Y:S01]  /*7b40*/  @!P0 IMAD.WIDE.U32 R6, R12, 0x60, R6 ;  /* 0x000000600c068825 */ /* 0x000fe200078e0006 */
[----:B------:R-:W-:-:S03]  /*7b50*/  @!P0 IADD3 R24, P4, R25, R4, RZ ;  /* 0x0000000419188210 */ /* 0x000fc60007f9e0ff */
[----:B------:R-:W-:Y:S01]  /*7b60*/  @!P0 IMAD R15, R11, 0x60, RZ ;  /* 0x000000600b0f8824 */ /* 0x000fe200078e02ff */
[----:B------:R-:W-:Y:S01]  /*7b70*/  @!P0 IADD3 R0, P5, R33, R6, RZ ;  /* 0x0000000621008210 */ /* 0x000fe20007fbe0ff */
[----:B------:R-:W-:Y:S01]  /*7b80*/  @!P1 IMAD.X R14, R51, 0x1, R31, P3 ;  /* 0x00000001330e9824 */ /* 0x000fe200018e061f */
[----:B------:R-:W-:Y:S01]  /*7b90*/  @!P1 LEA R8, P3, R3, UR4, 0x1 ;  /* 0x0000000403089c11 */ /* 0x000fe2000f8608ff */
[----:B------:R-:W-:Y:S01]  /*7ba0*/  @!P0 IMAD R4, R13, 0x60, RZ ;  /* 0x000000600d048824 */ /* 0x000fe200078e02ff */
[----:B------:R-:W-:Y:S02]  /*7bb0*/  @!P0 IADD3.X R25, R31, R15, R5, P4, !PT ;  /* 0x0000000f1f198210 */ /* 0x000fe400027fe405 */
[----:B------:R-:W-:Y:S01]  /*7bc0*/  @!P1 LEA.HI.X R9, R3, UR5, R14, 0x1, P3 ;  /* 0x0000000503099c11 */ /* 0x000fe200098f0c0e */
[----:B------:R-:W3:Y:S01]  /*7bd0*/  S2R R44, SR_TID.X ;  /* 0x00000000002c7919 */ /* 0x000ee20000002100 */
[----:B------:R-:W-:Y:S02]  /*7be0*/  @!P0 IADD3.X R3, R49, R4, R7, P5, !PT ;  /* 0x0000000431038210 */ /* 0x000fe40002ffe407 */
[----:B------:R-:W-:-:S02]  /*7bf0*/  CS2R R28, SRZ ;  /* 0x00000000001c7805 */ /* 0x000fc4000001ff00 */
[C---:B0-----:R-:W-:Y:S02]  /*7c00*/  @!P0 LEA R46, P4, R0.reuse, R46, 0x1 ;  /* 0x0000002e002e8211 */ /* 0x041fe400078808ff */
[----:B------:R-:W-:Y:S02]  /*7c10*/  CS2R R30, SRZ ;  /* 0x00000000001e7805 */ /* 0x000fe4000001ff00 */
[----:B------:R-:W-:Y:S02]  /*7c20*/  CS2R R32, SRZ ;  /* 0x0000000000207805 */ /* 0x000fe4000001ff00 */
[----:B------:R-:W-:Y:S02]  /*7c30*/  CS2R R34, SRZ ;  /* 0x0000000000227805 */ /* 0x000fe4000001ff00 */
[----:B------:R-:W-:Y:S02]  /*7c40*/  @!P0 LEA.HI.X R47, R0, R47, R3, 0x1, P4 ;  /* 0x0000002f002f8211 */ /* 0x000fe400020f0c03 */
[----:B------:R-:W-:Y:S01]  /*7c50*/  CS2R R4, SRZ ;  /* 0x0000000000047805 */ /* 0x000fe2000001ff00 */
[----:B------:R-:W0:Y:S01]  /*7c60*/  LDC R0, c[0x0][0x428] ;  /* 0x00010a00ff007b82 */ /* 0x000e220000000800 */
[----:B-1----:R-:W-:-:S02]  /*7c70*/  @!P0 LEA R38, P3, R24, R38, 0x1 ;  /* 0x0000002618268211 */ /* 0x002fc400078608ff */
[----:B------:R-:W-:Y:S01]  /*7c80*/  CS2R R6, SRZ ;  /* 0x0000000000067805 */ /* 0x000fe2000001ff00 */
[----:B------:R-:W5:Y:S01]  /*7c90*/  @!P0 LDG.E.128 R32, desc[UR40][R46.64] ;  /* 0x000000282e208981 */ /* 0x000f62000c1e1d00 */
[----:B------:R-:W-:Y:S01]  /*7ca0*/  @!P1 IMAD.X R15, R53, 0x1, R49, P2 ;  /* 0x00000001350f9824 */ /* 0x000fe200010e0631 */
[----:B------:R-:W-:Y:S01]  /*7cb0*/  @!P0 LEA.HI.X R39, R24, R39, R25, 0x1, P3 ;  /* 0x0000002718278211 */ /* 0x000fe200018f0c19 */
[----:B---3--:R-:W-:-:S04]  /*7cc0*/  VIADD R52, R44, 0xffffff80 ;  /* 0xffffff802c347836 */ /* 0x008fc80000000000 */
[----:B------:R-:W5:Y:S01]  /*7cd0*/  @!P0 LDG.E.128 R28, desc[UR40][R38.64] ;  /* 0x00000028261c8981 */ /* 0x000f62000c1e1d00 */
[----:B0-----:R-:W-:Y:S01]  /*7ce0*/  ISETP.NE.AND P0, PT, R0, 0x1, PT ;  /* 0x000000010000780c */ /* 0x001fe20003f05270 */
[----:B------:R-:W-:Y:S01]  /*7cf0*/  IMAD R3, R153, 0xc0, R19 ;  /* 0x000000c099037824 */ /* 0x000fe200078e0213 */
[C---:B------:R-:W-:Y:S01]  /*7d00*/  @!P1 LEA R14, P2, R26.reuse, UR6, 0x1 ;  /* 0x000000061a0e9c11 */ /* 0x040fe2000f8408ff */
[----:B------:R0:W5:Y:S01]  /*7d10*/  @!P1 LDG.E.128 R4, desc[UR40][R8.64] ;  /* 0x0000002808049981 */ /* 0x000162000c1e1d00 */
[----:B------:R-:W-:Y:S02]  /*7d20*/  SHF.R.S32.HI R44, RZ, 0x1f, R52 ;  /* 0x0000001fff2c7819 */ /* 0x000fe40000011434 */
[----:B------:R-:W-:Y:S02]  /*7d30*/  CS2R R24, SRZ ;  /* 0x0000000000187805 */ /* 0x000fe4000001ff00 */
[----:B------:R-:W-:-:S05]  /*7d40*/  @!P1 LEA.HI.X R15, R26, UR7, R15, 0x1, P2 ;  /* 0x000000071a0f9c11 */ /* 0x000fca00090f0c0f */
[----:B------:R-:W1:Y:S01]  /*7d50*/  @P0 LDC R0, c[0x0][0x42c] ;  /* 0x00010b00ff000b82 */ /* 0x000e620000000800 */
[----:B------:R-:W-:-:S07]  /*7d60*/  LEA.HI R44, R44, R52, RZ, 0x2 ;  /* 0x000000342c2c7211 */ /* 0x000fce00078f10ff */
[----:B0-----:R-:W0:Y:S01]  /*7d70*/  @P0 LDC R9, c[0x0][0x430] ;  /* 0x00010c00ff090b82 */ /* 0x001e220000000800 */
[----:B------:R-:W-:-:S05]  /*7d80*/  LOP3.LUT R44, R44, 0xfffffffc, RZ, 0xc0, !PT ;  /* 0xfffffffc2c2c7812 */ /* 0x000fca00078ec0ff */
[----:B------:R-:W-:-:S04]  /*7d90*/  IMAD.IADD R44, R52, 0x1, -R44 ;  /* 0x00000001342c7824 */ /* 0x000fc800078e0a2c */
[----:B------:R-:W-:-:S04]  /*7da0*/  IMAD R3, R44, 0x60, R3 ;  /* 0x000000602c037824 */ /* 0x000fc800078e0203 */
[----:B-1----:R-:W-:Y:S01]  /*7db0*/  @P0 IMAD.HI.U32 R0, R3, R0, RZ ;  /* 0x0000000003000227 */ /* 0x002fe200078e00ff */
[----:B------:R-:W-:-:S03]  /*7dc0*/  CS2R R26, SRZ ;  /* 0x00000000001a7805 */ /* 0x000fc6000001ff00 */
[----:B------:R-:W-:-:S03]  /*7dd0*/  IMAD.MOV.U32 R44, RZ, RZ, R40 ;  /* 0x000000ffff2c7224 */ /* 0x000fc600078e0028 */
[----:B------:R1:W5:Y:S01]  /*7de0*/  @!P1 LDG.E.128 R24, desc[UR40][R14.64] ;  /* 0x000000280e189981 */ /* 0x000362000c1e1d00 */
[----:B0-----:R-:W-:-:S04]  /*7df0*/  @P0 SHF.R.U32.HI R3, RZ, R9, R0 ;  /* 0x00000009ff030219 */ /* 0x001fc80000011600 */
[----:B------:R-:W-:Y:S01]  /*7e00*/  SHF.R.S32.HI R9, RZ, 0x1f, R3 ;  /* 0x0000001fff097819 */ /* 0x000fe20000011403 */
[----:B------:R-:W-:-:S04]  /*7e10*/  IMAD.WIDE.U32 R38, R3, R12, R44 ;  /* 0x0000000c03267225 */ /* 0x000fc800078e002c */
[----:B-1----:R-:W-:Y:S02]  /*7e20*/  IMAD.MOV.U32 R14, RZ, RZ, R42 ;  /* 0x000000ffff0e7224 */ /* 0x002fe400078e002a */
[----:B------:R-:W-:Y:S02]  /*7e30*/  IMAD.MOV.U32 R15, RZ, RZ, R37 ;  /* 0x000000ffff0f7224 */ /* 0x000fe400078e0025 */
[C---:B------:R-:W-:Y:S02]  /*7e40*/  IMAD R0, R9.reuse, R10, RZ ;  /* 0x0000000a09007224 */ /* 0x040fe400078e02ff */
[----:B------:R-:W-:Y:S02]  /*7e50*/  IMAD R8, R9, R12, RZ ;  /* 0x0000000c09087224 */ /* 0x000fe400078e02ff */
        /* <DEDUP_REMOVED lines=10> */
[----:B--2---:R-:W-:Y:S01]  /*7f00*/  LEA.HI R10, R50, R50, RZ, 0x1 ;  /* 0x00000032320a7211 */ /* 0x004fe200078f08ff */
[----:B------:R-:W-:Y:S06]  /*7f10*/  BRA.DIV UR4, `(.L_x_1992) ;  /* 0x000000f604287947 */ /* 0x000fec000b800000 */
.L_x_2190:
[----:B------:R-:W-:-:S03]  /*7f20*/  UMOV UR4, 0xffffffff ;  /* 0xffffffff00047882 */ /* 0x000fc60000000000 */
[----:B------:R-:W-:Y:S05]  /*7f30*/  BRA.DIV UR4, `(.L_x_1993) ;  /* 0x000000f604487947 */ /* 0x000fea000b800000 */
.L_x_2193:
[----:B------:R-:W-:-:S03]  /*7f40*/  UMOV UR4, 0xffffffff ;  /* 0xffffffff00047882 */ /* 0x000fc60000000000 */
[----:B------:R-:W-:Y:S05]  /*7f50*/  BRA.DIV UR4, `(.L_x_1994) ;  /* 0x000000f604687947 */ /* 0x000fea000b800000 */
.L_x_2196:
[----:B------:R-:W-:-:S03]  /*7f60*/  UMOV UR4, 0xffffffff ;  /* 0xffffffff00047882 */ /* 0x000fc60000000000 */
[----:B------:R-:W-:Y:S05]  /*7f70*/  BRA.DIV UR4, `(.L_x_1995) ;  /* 0x000000f604887947 */ /* 0x000fea000b800000 */
.L_x_2199:
[----:B------:R-:W-:-:S03]  /*7f80*/  UMOV UR4, 0xffffffff ;  /* 0xffffffff00047882 */ /* 0x000fc60000000000 */
[----:B------:R-:W-:Y:S05]  /*7f90*/  BRA.DIV UR4, `(.L_x_1996) ;  /* 0x000000f604a87947 */ /* 0x000fea000b800000 */
.L_x_2202:
[----:B------:R-:W-:Y:S01]  /*7fa0*/  UMOV UR4, 0xffffffff ;  /* 0xffffffff00047882 */ /* 0x000fe20000000000 */
[----:B------:R-:W-:Y:S02]  /*7fb0*/  LOP3.LUT R10, R10, 0xfffffffe, RZ, 0xc0, !PT ;  /* 0xfffffffe0a0a7812 */ /* 0x000fe400078ec0ff */
[----:B------:R-:W-:Y:S05]  /*7fc0*/  BRA.DIV UR4, `(.L_x_1997) ;  /* 0x000000f604c47947 */ /* 0x000fea000b800000 */
.L_x_2205:
[----:B------:R-:W-:Y:S01]  /*7fd0*/  UMOV UR4, 0xffffffff ;  /* 0xffffffff00047882 */ /* 0x000fe20000000000 */
[----:B------:R-:W-:Y:S02]  /*7fe0*/  IMAD.IADD R9, R50, 0x1, -R10 ;  /* 0x0000000132097824 */ /* 0x000fe400078e0a0a */
[----:B------:R-:W-:Y:S05]  /*7ff0*/  BRA.DIV UR4, `(.L_x_1998) ;  /* 0x000000f604e07947 */ /* 0x000fea000b800000 */
.L_x_2208:
[----:B------:R-:W-:Y:S01]  /*8000*/  UMOV UR4, 0xffffffff ;  /* 0xffffffff00047882 */ /* 0x000fe20000000000 */
[----:B------:R-:W-:Y:S02]  /*8010*/  SHF.L.U32 R9, R9, 0x1f, RZ ;  /* 0x0000001f09097819 */ /* 0x000fe400000006ff */
[----:B------:R-:W-:Y:S05]  /*8020*/  BRA.DIV UR4, `(.L_x_1999) ;  /* 0x000000f604fc7947 */ /* 0x000fea000b800000 */
.L_x_2211:
        /* <DEDUP_REMOVED lines=20> */
[----:B------:R-:W-:-:S02]  /*8170*/  ISETP.GE.OR P0, PT, R48, R20, P0 ;  /* 0x000000143000720c */ /* 0x000fc40000706670 */
        /* <DEDUP_REMOVED lines=14> */
[----:B0-----:R-:W-:Y:S06]  /*8260*/  @!P1 BRA `(.L_x_2001) ;  /* 0x000000f400949947 */ /* 0x001fec0003800000 */
.L_x_2212:
[----:B------:R-:W-:Y:S05]  /*8270*/  BSYNC B1 ;  /* 0x0000000000017941 */ /* 0x000fea0003800000 */
.L_x_2000:
        /* <DEDUP_REMOVED lines=11> */
[--C-:B------:R-:W-:Y:S01]  /*8330*/  SHF.R.U64 R47, R6, 0x10, R7.reuse ;  /* 0x00000010062f7819 */ /* 0x100fe20000001207 */
[----:B------:R-:W-:Y:S01]  /*8340*/  IMAD.U32 R45, R44, 0x10000, RZ ;  /* 0x000100002c2d7824 */ /* 0x000fe200078e00ff */
[----:B------:R-:W-:Y:S02]  /*8350*/  SHF.R.U32.HI R48, RZ, 0x10, R7 ;  /* 0x00000010ff307819 */ /* 0x000fe40000011607 */
[----:B------:R-:W-:Y:S01]  /*8360*/  PRMT R51, R50, 0x5410, R51 ;  /* 0x0000541032337816 */ /* 0x000fe20000000033 */
[----:B------:R-:W-:Y:S01]  /*8370*/  IMAD.U32 R50, R49, 0x10000, RZ ;  /* 0x0001000031327824 */ /* 0x000fe200078e00ff */
[----:B------:R-:W-:Y:S02]  /*8380*/  SHF.R.U32.HI R53, RZ, 0x10, R27 ;  /* 0x00000010ff357819 */ /* 0x000fe4000001161b */
[----:B------:R-:W-:-:S02]  /*8390*/  PRMT R47, R55, 0x5410, R47 ;  /* 0x00005410372f7816 */ /* 0x000fc4000000002f */
[----:B------:R-:W-:Y:S02]  /*83a0*/  LOP3.LUT R49, R49, 0xffff0000, RZ, 0xc0, !PT ;  /* 0xffff000031317812 */ /* 0x000fe400078ec0ff */
[----:B------:R-:W-:Y:S02]  /*83b0*/  PRMT R46, R38, 0x5432, R46 ;  /* 0x00005432262e7816 */ /* 0x000fe4000000002e */
[----:B------:R-:W-:Y:S02]  /*83c0*/  LOP3.LUT R44, R44, 0xffff0000, RZ, 0xc0, !PT ;  /* 0xffff00002c2c7812 */ /* 0x000fe400078ec0ff */
[----:B------:R-:W-:Y:S02]  /*83d0*/  PRMT R53, R54, 0x5410, R53 ;  /* 0x0000541036357816 */ /* 0x000fe40000000035 */
        /* <DEDUP_REMOVED lines=24> */
[C---:B------:R-:W-:Y:S01]  /*8560*/  IMAD.U32 R7, R10.reuse, 0x10000, RZ ;  /* 0x000100000a077824 */ /* 0x040fe200078e00ff */
        /* <DEDUP_REMOVED lines=8> */
[----:B------:R-:W-:Y:S01]  /*85f0*/  FMUL.FTZ R57, R11, R45 ;  /* 0x0000002d0b397220 */ /* 0x000fe20000410000 */
[----:B------:R-:W-:-:S02]  /*8600*/  IMAD.U32 R11, R51, 0x10000, RZ ;  /* 0x00010000330b7824 */ /* 0x000fc400078e00ff */
[----:B------:R-:W-:Y:S01]  /*8610*/  FMUL.FTZ R54, R12, R49 ;  /* 0x000000310c367220 */ /* 0x000fe20000410000 */
[C---:B------:R-:W-:Y:S01]  /*8620*/  FFMA.FTZ R55, R4.reuse, R45, -R55 ;  /* 0x0000002d04377223 */ /* 0x040fe20000010837 */
[----:B------:R-:W-:Y:S01]  /*8630*/  FFMA.FTZ R57, R4, R50, R57 ;  /* 0x0000003204397223 */ /* 0x000fe20000010039 */
[----:B------:R-:W-:Y:S02]  /*8640*/  IMAD.U32 R4, R46, 0x10000, RZ ;  /* 0x000100002e047824 */ /* 0x000fe400078e00ff */
[-C--:B------:R-:W-:Y:S01]  /*8650*/  FMUL.FTZ R12, R12, R44.reuse ;  /* 0x0000002c0c0c7220 */ /* 0x080fe20000410000 */
[----:B------:R-:W-:Y:S01]  /*8660*/  LOP3.LUT R51, R51, 0xffff0000, RZ, 0xc0, !PT ;  /* 0xffff000033337812 */ /* 0x000fe200078ec0ff */
[----:B------:R-:W-:Y:S01]  /*8670*/  FFMA.FTZ R54, R5, R44, -R54 ;  /* 0x0000002c05367223 */ /* 0x000fe20000010836 */
[----:B------:R-:W-:Y:S01]  /*8680*/  LOP3.LUT R46, R46, 0xffff0000, RZ, 0xc0, !PT ;  /* 0xffff00002e2e7812 */ /* 0x000fe200078ec0ff */
[----:B------:R-:W-:Y:S01]  /*8690*/  FMUL.FTZ R44, R25, R4 ;  /* 0x00000004192c7220 */ /* 0x000fe20000410000 */
[----:B------:R-:W-:Y:S01]  /*86a0*/  FFMA.FTZ R12, R5, R49, R12 ;  /* 0x00000031050c7223 */ /* 0x000fe2000001000c */
[----:B------:R-:W-:Y:S01]  /*86b0*/  FMUL.FTZ R45, R25, R11 ;  /* 0x0000000b192d7220 */ /* 0x000fe20000410000 */
[C---:B------:R-:W-:Y:S01]  /*86c0*/  FMUL.FTZ R5, R13.reuse, R51 ;  /* 0x000000330d057220 */ /* 0x040fe20000410000 */
[----:B------:R-:W-:Y:S01]  /*86d0*/  FFMA.FTZ R44, R6, R11, R44 ;  /* 0x0000000b062c7223 */ /* 0x000fe2000001002c */
[----:B------:R-:W-:Y:S01]  /*86e0*/  FMUL.FTZ R13, R13, R46 ;  /* 0x0000002e0d0d7220 */ /* 0x000fe20000410000 */
[----:B------:R-:W-:-:S02]  /*86f0*/  IMAD.U32 R27, R15, 0x10000, RZ ;  /* 0x000100000f1b7824 */ /* 0x000fc400078e00ff */
[----:B------:R-:W-:Y:S01]  /*8700*/  FFMA.FTZ R45, R6, R4, -R45 ;  /* 0x00000004062d7223 */ /* 0x000fe2000001082d */
[----:B------:R-:W-:Y:S01]  /*8710*/  FFMA.FTZ R46, R8, R46, -R5 ;  /* 0x0000002e082e7223 */ /* 0x000fe20000010805 */
[----:B------:R-:W-:Y:S01]  /*8720*/  IMAD.U32 R11, R53, 0x10000, RZ ;  /* 0x00010000350b7824 */ /* 0x000fe200078e00ff */
[----:B------:R-:W-:Y:S01]  /*8730*/  LOP3.LUT R15, R15, 0xffff0000, RZ, 0xc0, !PT ;  /* 0xffff00000f0f7812 */ /* 0x000fe200078ec0ff */
[C---:B------:R-:W-:Y:S01]  /*8740*/  IMAD.U32 R26, R14.reuse, 0x10000, RZ ;  /* 0x000100000e1a7824 */ /* 0x040fe200078e00ff */
[----:B------:R-:W-:Y:S01]  /*8750*/  LOP3.LUT R14, R14, 0xffff0000, RZ, 0xc0, !PT ;  /* 0xffff00000e0e7812 */ /* 0x000fe200078ec0ff */
[----:B------:R-:W-:Y:S02]  /*8760*/  IMAD.U32 R4, R47, 0x10000, RZ ;  /* 0x000100002f047824 */ /* 0x000fe400078e00ff */
[----:B------:R-:W-:Y:S01]  /*8770*/  FMUL.FTZ R49, R27, R11 ;  /* 0x0000000b1b317220 */ /* 0x000fe20000410000 */
[C---:B------:R-:W-:Y:S01]  /*8780*/  IMAD.U32 R6, R52.reuse, 0x10000, RZ ;  /* 0x0001000034067824 */ /* 0x040fe200078e00ff */
[----:B------:R-:W-:Y:S01]  /*8790*/  LOP3.LUT R52, R52, 0xffff0000, RZ, 0xc0, !PT ;  /* 0xffff000034347812 */ /* 0x000fe200078ec0ff */
[----:B------:R-:W-:-:S02]  /*87a0*/  IMAD.U32 R5, R48, 0x10000, RZ ;  /* 0x0001000030057824 */ /* 0x000fc400078e00ff */
[C---:B------:R-:W-:Y:S01]  /*87b0*/  FMUL.FTZ R25, R26.reuse, R4 ;  /* 0x000000041a197220 */ /* 0x040fe20000410000 */
[----:B------:R-:W-:Y:S01]  /*87c0*/  FMUL.FTZ R50, R26, R6 ;  /* 0x000000061a327220 */ /* 0x000fe20000410000 */
[----:B------:R-:W-:Y:S01]  /*87d0*/  LOP3.LUT R53, R53, 0xffff0000, RZ, 0xc0, !PT ;  /* 0xffff000035357812 */ /* 0x000fe200078ec0ff */
[----:B------:R-:W-:Y:S01]  /*87e0*/  FMUL.FTZ R27, R27, R5 ;  /* 0x000000051b1b7220 */ /* 0x000fe20000410000 */
[----:B------:R-:W-:Y:S01]  /*87f0*/  LOP3.LUT R47, R47, 0xffff0000, RZ, 0xc0, !PT ;  /* 0xffff00002f2f7812 */ /* 0x000fe200078ec0ff */
[C---:B------:R-:W-:Y:S01]  /*8800*/  FFMA.FTZ R50, R7.reuse, R4, -R50 ;  /* 0x0000000407327223 */ /* 0x040fe20000010832 */
[----:B------:R-:W-:Y:S01]  /*8810*/  LOP3.LUT R48, R48, 0xffff0000, RZ, 0xc0, !PT ;  /* 0xffff000030307812 */ /* 0x000fe200078ec0ff */
[----:B------:R-:W-:Y:S01]  /*8820*/  FFMA.FTZ R25, R7, R6, R25 ;  /* 0x0000000607197223 */ /* 0x000fe20000010019 */
[C---:B------:R-:W-:Y:S01]  /*8830*/  FFMA.FTZ R11, R24.reuse, R11, R27 ;  /* 0x0000000b180b7223 */ /* 0x040fe2000001001b */
[----:B------:R-:W-:Y:S01]  /*8840*/  FFMA.FTZ R7, R24, R5, -R49 ;  /* 0x0000000518077223 */ /* 0x000fe20000010831 */
[C---:B------:R-:W-:Y:S01]  /*8850*/  FMUL.FTZ R4, R14.reuse, R52 ;  /* 0x000000340e047220 */ /* 0x040fe20000410000 */
[C---:B------:R-:W-:Y:S01]  /*8860*/  FMUL.FTZ R27, R15.reuse, R53 ;  /* 0x000000350f1b7220 */ /* 0x040fe20000410000 */
[-C--:B------:R-:W-:Y:S01]  /*8870*/  FMUL.FTZ R5, R14, R47.reuse ;  /* 0x0000002f0e057220 */ /* 0x080fe20000410000 */
[-C--:B------:R-:W-:Y:S01]  /*8880*/  FMUL.FTZ R6, R15, R48.reuse ;  /* 0x000000300f067220 */ /* 0x080fe20000410000 */
[C---:B------:R-:W-:Y:S01]  /*8890*/  FFMA.FTZ R47, R9.reuse, R47, -R4 ;  /* 0x0000002f092f7223 */ /* 0x040fe20000010804 */
        /* <DEDUP_REMOVED lines=14> */
.L_x_2003:
[----:B------:R-:W-:Y:S05]  /*8980*/  BSYNC B1 ;  /* 0x0000000000017941 */ /* 0x000fea0003800000 */
.L_x_2002:
[----:B------:R-:W-:Y:S02]  /*8990*/  PRMT R13, R13, 0x5410, R0 ;  /* 0x000054100d0d7816 */ /* 0x000fe40000000000 */
[----:B------:R-:W-:Y:S01]  /*89a0*/  PRMT R15, R3, 0x7610, R15 ;  /* 0x00007610030f7816 */ /* 0x000fe2000000000f */
[----:B------:R-:W-:Y:S06]  /*89b0*/  @P0 BRA `(.L_x_1989) ;  /* 0x0000000400a80947 */ /* 0x000fec0003800000 */
[----:B-1----:R-:W2:Y:S01]  /*89c0*/  LDL R4, [R1+0x20] ;  /* 0x0000200001047983 */ /* 0x002ea20000100800 */
[C---:B------:R-:W-:Y:S02]  /*89d0*/  VIADD R5, R19.reuse, 0x60 ;  /* 0x0000006013057836 */ /* 0x040fe40000000000 */
[----:B------:R-:W-:Y:S01]  /*89e0*/  VIADD R6, R19, 0x60 ;  /* 0x0000006013067836 */ /* 0x000fe20000000000 */
[----:B------:R-:W3:Y:S01]  /*89f0*/  LDL R42, [R1+0x40] ;  /* 0x00004000012a7983 */ /* 0x000ee20000100800 */
[----:B------:R-:W-:Y:S02]  /*8a00*/  IMAD.SHL.U32 R5, R5, 0x40, RZ ;  /* 0x0000004005057824 */ /* 0x000fe400078e00ff */
[----:B------:R-:W-:Y:S02]  /*8a10*/  IMAD.SHL.U32 R6, R6, 0x40, RZ ;  /* 0x0000004006067824 */ /* 0x000fe400078e00ff */
[----:B------:R-:W-:Y:S01]  /*8a20*/  IMAD.IADD R0, R16, 0x1, R21 ;  /* 0x0000000110007824 */ /* 0x000fe200078e0215 */
[----:B------:R-:W-:-:S02]  /*8a30*/  LOP3.LUT R5, R5, 0x1c0, RZ, 0xc0, !PT ;  /* 0x000001c005057812 */ /* 0x000fc400078ec0ff */
[----:B------:R-:W-:Y:S02]  /*8a40*/  LOP3.LUT R6, R6, 0x1c0, RZ, 0xc0, !PT ;  /* 0x000001c006067812 */ /* 0x000fe400078ec0ff */
[----:B------:R-:W-:Y:S02]  /*8a50*/  SHF.R.U32.HI R5, RZ, 0x3, R5 ;  /* 0x00000003ff057819 */ /* 0x000fe40000011605 */
[----:B------:R-:W-:-:S04]  /*8a60*/  LOP3.LUT R0, R6, 0x38, R0, 0xf8, !PT ;  /* 0x0000003806007812 */ /* 0x000fc800078ef800 */
[----:B------:R-:W-:Y:S02]  /*8a70*/  LOP3.LUT R0, R0, R5, RZ, 0x3c, !PT ;  /* 0x0000000500007212 */ /* 0x000fe400078e3cff */
[----:B------:R-:W-:Y:S02]  /*8a80*/  SHF.R.U64 R14, R28, 0x10, R29 ;  /* 0x000000101c0e7819 */ /* 0x000fe4000000121d */
[----:B------:R-:W-:Y:S02]  /*8a90*/  SHF.R.U64 R12, R30, 0x10, R31 ;  /* 0x000000101e0c7819 */ /* 0x000fe4000000121f */
[----:B------:R-:W-:Y:S02]  /*8aa0*/  SHF.R.U32.HI R30, RZ, 0x10, R35 ;  /* 0x00000010ff1e7819 */ /* 0x000fe40000011623 */
[----:B------:R-:W-:Y:S02]  /*8ab0*/  PRMT R41, R41, 0x5410, R14 ;  /* 0x0000541029297816 */ /* 0x000fe4000000000e */
[----:B------:R-:W-:-:S02]  /*8ac0*/  SHF.R.U32.HI R29, RZ, 0x10, R29 ;  /* 0x00000010ff1d7819 */ /* 0x000fc4000001161d */
[----:B------:R-:W-:Y:S01]  /*8ad0*/  SHF.R.U32.HI R27, RZ, 0x10, R33 ;  /* 0x00000010ff1b7819 */ /* 0x000fe20000011621 */
[----:B------:R-:W-:Y:S01]  /*8ae0*/  IMAD.U32 R25, R41, 0x10000, RZ ;  /* 0x0001000029197824 */ /* 0x000fe200078e00ff */
[----:B------:R-:W-:Y:S02]  /*8af0*/  SHF.R.U32.HI R31, RZ, 0x10, R31 ;  /* 0x00000010ff1f7819 */ /* 0x000fe4000001161f */
[----:B------:R-:W-:Y:S02]  /*8b00*/  PRMT R30, R15, 0x5410, R30 ;  /* 0x000054100f1e7816 */ /* 0x000fe4000000001e */
[----:B------:R-:W-:Y:S02]  /*8b10*/  PRMT R40, R40, 0x5410, R29 ;  /* 0x0000541028287816 */ /* 0x000fe4000000001d */
[----:B------:R-:W-:Y:S02]  /*8b20*/  PRMT R27, R20, 0x5410, R27 ;  /* 0x00005410141b7816 */ /* 0x000fe4000000001b */
[----:B------:R-:W-:-:S03]  /*8b30*/  PRMT R38, R38, 0x5410, R31 ;  /* 0x0000541026267816 */ /* 0x000fc6000000001f */
[----:B------:R-:W-:Y:S01]  /*8b40*/  IMAD.U32 R29, R27, 0x10000, RZ ;  /* 0x000100001b1d7824 */ /* 0x000fe200078e00ff */
[----:B------:R-:W-:Y:S02]  /*8b50*/  SHF.R.U64 R28, R34, 0x10, R35 ;  /* 0x00000010221c7819 */ /* 0x000fe40000001223 */
[----:B------:R-:W-:Y:S02]  /*8b60*/  PRMT R39, R39, 0x5410, R12 ;  /* 0x0000541027277816 */ /* 0x000fe4000000000c */
[----:B------:R-:W-:Y:S02]  /*8b70*/  LOP3.LUT R41, R41, 0xffff0000, RZ, 0xc0, !PT ;  /* 0xffff000029297812 */ /* 0x000fe400078ec0ff */
[----:B------:R-:W-:Y:S01]  /*8b80*/  PRMT R28, R13, 0x5432, R28 ;  /* 0x000054320d1c7816 */ /* 0x000fe2000000001c */
[----:B--2---:R-:W-:-:S04]  /*8b90*/  IMAD.IADD R3, R4, 0x1, R0 ;  /* 0x0000000104037824 */ /* 0x004fc800078e0200 */
[----:B------:R-:W-:Y:S01]  /*8ba0*/  IMAD R3, R3, 0x2, R2 ;  /* 0x0000000203037824 */ /* 0x000fe200078e0202 */
[----:B---3--:R-:W-:Y:S04]  /*8bb0*/  LDS.128 R4, [R42+0x8400] ;  /* 0x008400002a047984 */ /* 0x008fe80000000c00 */
[----:B0-----:R-:W0:Y:S01]  /*8bc0*/  LDS.128 R8, [R3+0x8400] ;  /* 0x0084000003087984 */ /* 0x001e220000000c00 */
[----:B------:R-:W-:-:S04]  /*8bd0*/  SHF.R.U64 R0, R32, 0x10, R33 ;  /* 0x0000001020007819 */ /* 0x000fc80000001221 */
[----:B------:R-:W-:-:S05]  /*8be0*/  PRMT R37, R37, 0x5410, R0 ;  /* 0x0000541025257816 */ /* 0x000fca0000000000 */
[C---:B------:R-:W-:Y:S01]  /*8bf0*/  IMAD.U32 R26, R37.reuse, 0x10000, RZ ;  /* 0x00010000251a7824 */ /* 0x040fe200078e00ff */
[----:B------:R-:W-:Y:S01]  /*8c00*/  LOP3.LUT R37, R37, 0xffff0000, RZ, 0xc0, !PT ;  /* 0xffff000025257812 */ /* 0x000fe200078ec0ff */
[----:B0-----:R-:W-:Y:S02]  /*8c10*/  IMAD.U32 R15, R8, 0x10000, RZ ;  /* 0x00010000080f7824 */ /* 0x001fe400078e00ff */
[----:B------:R-:W-:Y:S02]  /*8c20*/  IMAD.U32 R20, R9, 0x10000, RZ ;  /* 0x0001000009147824 */ /* 0x000fe400078e00ff */
[C---:B------:R-:W-:Y:S01]  /*8c30*/  FMUL.FTZ R31, R15.reuse, R26 ;  /* 0x0000001a0f1f7220 */ /* 0x040fe20000410000 */
[----:B------:R-:W-:Y:S01]  /*8c40*/  FMUL.FTZ R33, R15, R25 ;  /* 0x000000190f217220 */ /* 0x000fe20000410000 */
[----:B------:R-:W-:Y:S02]  /*8c50*/  IMAD.U32 R15, R40, 0x10000, RZ ;  /* 0x00010000280f7824 */ /* 0x000fe400078e00ff */
[----:B------:R-:W-:-:S02]  /*8c60*/  IMAD.U32 R0, R4, 0x10000, RZ ;  /* 0x0001000004007824 */ /* 0x000fc400078e00ff */
[C---:B------:R-:W-:Y:S01]  /*8c70*/  FMUL.FTZ R35, R20.reuse, R29 ;  /* 0x0000001d14237220 */ /* 0x040fe20000410000 */
[----:B------:R-:W-:Y:S02]  /*8c80*/  IMAD.U32 R12, R5, 0x10000, RZ ;  /* 0x00010000050c7824 */ /* 0x000fe400078e00ff */
[----:B------:R-:W-:Y:S01]  /*8c90*/  FMUL.FTZ R43, R20, R15 ;  /* 0x0000000f142b7220 */ /* 0x000fe20000410000 */
[----:B------:R-:W-:Y:S01]  /*8ca0*/  FFMA.FTZ R32, R0, R25, -R31 ;  /* 0x0000001900207223 */ /* 0x000fe2000001081f */
[----:B------:R-:W-:Y:S02]  /*8cb0*/  IMAD.U32 R24, R11, 0x10000, RZ ;  /* 0x000100000b187824 */ /* 0x000fe400078e00ff */
[----:B------:R-:W-:Y:S01]  /*8cc0*/  FFMA.FTZ R35, R12, R15, -R35 ;  /* 0x0000000f0c237223 */ /* 0x000fe20000010823 */
[----:B------:R-:W-:Y:S02]  /*8cd0*/  IMAD.U32 R31, R30, 0x10000, RZ ;  /* 0x000100001e1f7824 */ /* 0x000fe400078e00ff */
[----:B------:R-:W-:Y:S01]  /*8ce0*/  FFMA.FTZ R43, R12, R29, R43 ;  /* 0x0000001d0c2b7223 */ /* 0x000fe2000001002b */
[----:B------:R-:W-:-:S02]  /*8cf0*/  LOP3.LUT R9, R9, 0xffff0000, RZ, 0xc0, !PT ;  /* 0xffff000009097812 */ /* 0x000fc400078ec0ff */
[----:B------:R-:W-:Y:S01]  /*8d00*/  LOP3.LUT R12, R27, 0xffff0000, RZ, 0xc0, !PT ;  /* 0xffff00001b0c7812 */ /* 0x000fe200078ec0ff */
[----:B------:R-:W-:Y:S01]  /*8d10*/  IMAD.U32 R14, R7, 0x10000, RZ ;  /* 0x00010000070e7824 */ /* 0x000fe200078e00ff */
[----:B------:R-:W-:Y:S01]  /*8d20*/  LOP3.LUT R40, R40, 0xffff0000, RZ, 0xc0, !PT ;  /* 0xffff000028287812 */ /* 0x000fe200078ec0ff */
[----:B------:R-:W-:Y:S01]  /*8d30*/  IMAD.U32 R25, R38, 0x10000, RZ ;  /* 0x0001000026197824 */ /* 0x000fe200078e00ff */
[----:B------:R-:W-:Y:S01]  /*8d40*/  LOP3.LUT R8, R8, 0xffff0000, RZ, 0xc0, !PT ;  /* 0xffff000008087812 */ /* 0x000fe200078ec0ff */
[----:B------:R-:W-:Y:S01]  /*8d50*/  FMUL.FTZ R15, R24, R31 ;  /* 0x0000001f180f7220 */ /* 0x000fe20000410000 */
[----:B------:R-:W-:Y:S01]  /*8d60*/  LOP3.LUT R5, R5, 0xffff0000, RZ, 0xc0, !PT ;  /* 0xffff000005057812 */ /* 0x000fe200078ec0ff */
[----:B------:R-:W-:Y:S01]  /*8d70*/  FFMA.FTZ R33, R0, R26, R33 ;  /* 0x0000001a00217223 */ /* 0x000fe20000010021 */
[C---:B------:R-:W-:Y:S01]  /*8d80*/  FMUL.FTZ R20, R9.reuse, R12 ;  /* 0x0000000c09147220 */ /* 0x040fe20000410000 */
[----:B------:R-:W-:Y:S01]  /*8d90*/  LOP3.LUT R4, R4, 0xffff0000, RZ, 0xc0, !PT ;  /* 0xffff000004047812 */ /* 0x000fe200078ec0ff */
[-C--:B------:R-:W-:Y:S01]  /*8da0*/  FMUL.FTZ R24, R24, R25.reuse ;  /* 0x0000001918187220 */ /* 0x080fe20000410000 */
[----:B------:R-:W-:Y:S01]  /*8db0*/  FFMA.FTZ R26, R14, R25, -R15 ;  /* 0x000000190e1a7223 */ /* 0x000fe2000001080f */
[----:B------:R-:W-:Y:S01]  /*8dc0*/  FMUL.FTZ R9, R9, R40 ;  /* 0x0000002809097220 */ /* 0x000fe20000410000 */
[C---:B------:R-:W-:Y:S01]  /*8dd0*/  FMUL.FTZ R15, R8.reuse, R37 ;  /* 0x00000025080f7220 */ /* 0x040fe20000410000 */
[----:B------:R-:W-:Y:S01]  /*8de0*/  FMUL.FTZ R25, R8, R41 ;  /* 0x0000002908197220 */ /* 0x000fe20000410000 */
[----:B------:R-:W-:-:S02]  /*8df0*/  IMAD.U32 R21, R10, 0x10000, RZ ;  /* 0x000100000a157824 */ /* 0x000fc400078e00ff */
[----:B------:R-:W-:Y:S02]  /*8e00*/  IMAD.U32 R8, R28, 0x10000, RZ ;  /* 0x000100001c087824 */ /* 0x000fe400078e00ff */
[----:B------:R-:W-:Y:S01]  /*8e10*/  FFMA.FTZ R31, R14, R31, R24 ;  /* 0x0000001f0e1f7223 */ /* 0x000fe20000010018 */
[C---:B------:R-:W-:Y:S01]  /*8e20*/  FFMA.FTZ R20, R5.reuse, R40, -R20 ;  /* 0x0000002805147223 */ /* 0x040fe20000010814 */
[----:B------:R-:W-:Y:S01]  /*8e30*/  FFMA.FTZ R12, R5, R12, R9 ;  /* 0x0000000c050c7223 */ /* 0x000fe20000010009 */
[----:B------:R-:W-:Y:S01]  /*8e40*/  LOP3.LUT R10, R10, 0xffff0000, RZ, 0xc0, !PT ;  /* 0xffff00000a0a7812 */ /* 0x000fe200078ec0ff */
[C---:B------:R-:W-:Y:S01]  /*8e50*/  FFMA.FTZ R15, R4.reuse, R41, -R15 ;  /* 0x00000029040f7223 */ /* 0x040fe2000001080f */
[----:B------:R-:W-:Y:S02]  /*8e60*/  IMAD.U32 R0, R39, 0x10000, RZ ;  /* 0x0001000027007824 */ /* 0x000fe400078e00ff */
[----:B------:R-:W-:Y:S01]  /*8e70*/  FFMA.FTZ R14, R4, R37, R25 ;  /* 0x00000025040e7223 */ /* 0x000fe20000010019 */
[----:B------:R-:W-:Y:S01]  /*8e80*/  LOP3.LUT R5, R28, 0xffff0000, RZ, 0xc0, !PT ;  /* 0xffff00001c057812 */ /* 0x000fe200078ec0ff */
[----:B------:R-:W-:Y:S01]  /*8e90*/  IMAD.U32 R13, R6, 0x10000, RZ ;  /* 0x00010000060d7824 */ /* 0x000fe200078e00ff */
[----:B------:R-:W-:Y:S01]  /*8ea0*/  LOP3.LUT R11, R11, 0xffff0000, RZ, 0xc0, !PT ;  /* 0xffff00000b0b7812 */ /* 0x000fe200078ec0ff */
[----:B------:R-:W-:Y:S01]  /*8eb0*/  FMUL.FTZ R4, R21, R8 ;  /* 0x0000000815047220 */ /* 0x000fe20000410000 */
[----:B------:R-:W-:-:S02]  /*8ec0*/  LOP3.LUT R39, R39, 0xffff0000, RZ, 0xc0, !PT ;  /* 0xffff000027277812 */ /* 0x000fc400078ec0ff */
[----:B------:R-:W-:Y:S02]  /*8ed0*/  LOP3.LUT R30, R30, 0xffff0000, RZ, 0xc0, !PT ;  /* 0xffff00001e1e7812 */ /* 0x000fe400078ec0ff */
[----:B------:R-:W-:Y:S01]  /*8ee0*/  LOP3.LUT R38, R38, 0xffff0000, RZ, 0xc0, !PT ;  /* 0xffff000026267812 */ /* 0x000fe200078ec0ff */
[-C--:B------:R-:W-:Y:S01]  /*8ef0*/  FMUL.FTZ R24, R21, R0.reuse ;  /* 0x0000000015187220 */ /* 0x080fe20000410000 */
[----:B------:R-:W-:Y:S01]  /*8f00*/  LOP3.LUT R6, R6, 0xffff0000, RZ, 0xc0, !PT ;  /* 0xffff000006067812 */ /* 0x000fe200078ec0ff */
[----:B------:R-:W-:Y:S01]  /*8f10*/  FFMA.FTZ R0, R13, R0, -R4 ;  /* 0x000000000d007223 */ /* 0x000fe20000010804 */
[----:B------:R-:W-:Y:S01]  /*8f20*/  LOP3.LUT R7, R7, 0xffff0000, RZ, 0xc0, !PT ;  /* 0xffff000007077812 */ /* 0x000fe200078ec0ff */
[C---:B------:R-:W-:Y:S01]  /*8f30*/  FMUL.FTZ R9, R10.reuse, R5 ;  /* 0x000000050a097220 */ /* 0x040fe20000410000 */
[-C--:B------:R-:W-:Y:S01]  /*8f40*/  FMUL.FTZ R10, R10, R39.reuse ;  /* 0x000000270a0a7220 */ /* 0x080fe20000410000 */
[C---:B------:R-:W-:Y:S01]  /*8f50*/  FMUL.FTZ R4, R11.reuse, R30 ;  /* 0x0000001e0b047220 */ /* 0x040fe20000410000 */
[----:B------:R-:W-:Y:S01]  /*8f60*/  FMUL.FTZ R21, R11, R38 ;  /* 0x000000260b157220 */ /* 0x000fe20000410000 */
[----:B------:R-:W-:Y:S01]  /*8f70*/  FFMA.FTZ R24, R13, R8, R24 ;  /* 0x000000080d187223 */ /* 0x000fe20000010018 */
[C---:B------:R-:W-:Y:S01]  /*8f80*/  FFMA.FTZ R39, R6.reuse, R39, -R9 ;  /* 0x0000002706277223 */ /* 0x040fe20000010809 */
[----:B------:R-:W-:Y:S01]  /*8f90*/  FFMA.FTZ R11, R6, R5, R10 ;  /* 0x00000005060b7223 */ /* 0x000fe2000001000a */
[C---:B------:R-:W-:Y:S01]  /*8fa0*/  FFMA.FTZ R13, R7.reuse, R38, -R4 ;  /* 0x00000026070d7223 */ /* 0x040fe20000010804 */
        /* <DEDUP_REMOVED lines=11> */
.L_x_1989:
[----:B------:R-:W-:Y:S05]  /*9060*/  BSYNC B0 ;  /* 0x0000000000007941 */ /* 0x000fea0003800000 */
.L_x_1969:
        /* <DEDUP_REMOVED lines=8> */
.L_x_1966:
[----:B------:R-:W-:-:S13]  /*90f0*/  ISETP.NE.AND P0, PT, R157, 0x3, PT ;  /* 0x000000039d00780c */ /* 0x000fda0003f05270 */
[----:B------:R-:W-:Y:S05]  /*9100*/  @!P0 BRA `(.L_x_2004) ;  /* 0x0000000000048947 */ /* 0x000fea0003800000 */
[----:B------:R-:W-:Y:S01]  /*9110*/  BPT.TRAP 0x1 ;  /* 0x000000040000795c */ /* 0x000fe20000300000 */
.L_x_2004:
[----:B-1234-:R-:W-:Y:S01]  /*9120*/  IMAD R4, R18, 0x8, R2 ;  /* 0x0000000812047824 */ /* 0x01efe200078e0202 */
[----:B------:R-:W-:-:S04]  /*9130*/  SHF.L.U32 R3, R23, 0x1f, RZ ;  /* 0x0000001f17037819 */ /* 0x000fc800000006ff */
[----:B------:R1:W2:Y:S01]  /*9140*/  SYNCS.PHASECHK.TRANS64.TRYWAIT P1, [R4+URZ+0x16830], R3 ;  /* 0x01683003040075a7 */ /* 0x0002a2000802017f */
[----:B------:R-:W-:Y:S05]  /*9150*/  @!P0 BRA `(.L_x_2005) ;  /* 0x0000000000048947 */ /* 0x000fea0003800000 */
[----:B------:R-:W-:Y:S01]  /*9160*/  BPT.TRAP 0x1 ;  /* 0x000000040000795c */ /* 0x000fe20000300000 */
.L_x_2005:
[----:B------:R-:W-:Y:S01]  /*9170*/  VIADD R0, R2, 0xe400 ;  /* 0x0000e40002007836 */ /* 0x000fe20000000000 */
[----:B------:R-:W-:Y:S01]  /*9180*/  LOP3.LUT R6, R36, 0x10000, RZ, 0xfc, !PT ;  /* 0x0001000024067812 */ /* 0x000fe200078efcff */
[----:B0-----:R-:W-:-:S03]  /*9190*/  IMAD.MOV.U32 R7, RZ, RZ, 0x40000040 ;  /* 0x40000040ff077424 */ /* 0x001fc600078e00ff */
[----:B------:R-:W-:-:S04]  /*91a0*/  SHF.R.U32.HI R0, RZ, 0x4, R0 ;  /* 0x00000004ff007819 */ /* 0x000fc80000011600 */
[----:B------:R-:W-:-:S04]  /*91b0*/  LOP3.LUT R0, R0, 0x3fff, RZ, 0xc0, !PT ;  /* 0x00003fff00007812 */ /* 0x000fc800078ec0ff */
[----:B------:R-:W-:-:S05]  /*91c0*/  LOP3.LUT R0, R0, 0x10000, RZ, 0xfc, !PT ;  /* 0x0001000000007812 */ /* 0x000fca00078efcff */
[----:B------:R0:W-:Y:S01]  /*91d0*/  STL [R1+0xc], R0 ;  /* 0x00000c0001007387 */ /* 0x0001e20000100800 */
[----:B--2---:R-:W-:Y:S05]  /*91e0*/  @P1 BRA `(.L_x_2006) ;  /* 0x0000000000081947 */ /* 0x004fea0003800000 */
[----:B------:R-:W2:Y:S02]  /*91f0*/  SYNCS.PHASECHK.TRANS64.TRYWAIT P1, [R4+URZ+0x16830], R3 ;  /* 0x01683003040075a7 */ /* 0x000ea4000802017f */
[----:B--2---:R-:W-:Y:S05]  /*9200*/  @!P1 BRA `(.L_x_2007) ;  /* 0x000000e400c09947 */ /* 0x004fea0003800000 */
.L_x_2006:
[----:B0-----:R-:W3:Y:S01]  /*9210*/  LDL R0, [R1+0xc] ;  /* 0x00000c0001007983 */ /* 0x001ee20000100800 */
[----:B------:R-:W-:Y:S01]  /*9220*/  IMAD.MOV.U32 R9, RZ, RZ, 0x40000040 ;  /* 0x40000040ff097424 */ /* 0x000fe200078e00ff */
[----:B------:R-:W-:Y:S05]  /*9230*/  WARPSYNC.ALL ;  /* 0x0000000000007948 */ /* 0x000fea0003800000 */
[C---:B------:R-:W-:Y:S01]  /*9240*/  R2UR UR4, R6.reuse ;  /* 0x00000000060472ca */ /* 0x040fe200000e0000 */
[----:B------:R-:W4:Y:S01]  /*9250*/  LDL R90, [R1+0x18] ;  /* 0x00001800015a7983 */ /* 0x000f220000100800 */
[----:B------:R-:W-:Y:S02]  /*9260*/  R2UR UR5, R7 ;  /* 0x00000000070572ca */ /* 0x000fe400000e0000 */
[----:B------:R-:W-:Y:S01]  /*9270*/  R2UR UR7, R9 ;  /* 0x00000000090772ca */ /* 0x000fe200000e0000 */
[----:B-----5:R-:W-:Y:S01]  /*9280*/  WARPGROUP.ARRIVE ;  /* 0x00000000000079c5 */ /* 0x020fe20000000000 */
[----:B------:R-:W-:Y:S01]  /*9290*/  VIADD R20, R6, 0x2 ;  /* 0x0000000206147836 */ /* 0x000fe20000000000 */
[----:B------:R-:W4:Y:S01]  /*92a0*/  LDL R92, [R1+0x10] ;  /* 0x00001000015c7983 */ /* 0x000f220000100800 */
[----:B------:R-:W-:-:S02]  /*92b0*/  IMAD.MOV.U32 R21, RZ, RZ, 0x40000040 ;  /* 0x40000040ff157424 */ /* 0x000fc400078e00ff */
[----:B------:R-:W-:Y:S01]  /*92c0*/  IMAD.MOV.U32 R11, RZ, RZ, 0x40000040 ;  /* 0x40000040ff0b7424 */ /* 0x000fe200078e00ff */
[----:B------:R-:W4:Y:S04]  /*92d0*/  LDL R14, [R1+0x28] ;  /* 0x00002800010e7983 */ /* 0x000f280000100800 */
[----:B------:R-:W4:Y:S01]  /*92e0*/  LDL R5, [R1+0x24] ;  /* 0x0000240001057983 */ /* 0x000f220000100800 */
[----:B------:R-:W-:Y:S02]  /*92f0*/  VIADD R12, R6, 0x4 ;  /* 0x00000004060c7836 */ /* 0x000fe40000000000 */
[----:B------:R-:W-:Y:S02]  /*9300*/  IMAD.MOV.U32 R13, RZ, RZ, 0x40000040 ;  /* 0x40000040ff0d7424 */ /* 0x000fe400078e00ff */
[----:B---3--:R-:W-:-:S05]  /*9310*/  IMAD R8, R18, 0x400, R0 ;  /* 0x0000040012087824 */ /* 0x008fca00078e0200 */
[----:B------:R-:W-:-:S13]  /*9320*/  R2UR UR6, R8 ;  /* 0x00000000080672ca */ /* 0x000fda00000e0000 */
[----:B------:R-:W-:Y:S01]  /*9330*/  HGMMA.64x128x16.F32.BF16 R24, gdesc[UR4], RZ, !UPT, gsb0 ;  /* 0x01e00000041879f0 */ /* 0x000fe2000c0018ff */
[----:B------:R-:W-:Y:S01]  /*9340*/  VIADD R10, R8, 0x2 ;  /* 0x00000002080a7836 */ /* 0x000fe20000000000 */
[----:B------:R-:W-:Y:S02]  /*9350*/  R2UR UR4, R20 ;  /* 0x00000000140472ca */ /* 0x000fe400000e0000 */
[----:B------:R-:W-:Y:S02]  /*9360*/  R2UR UR5, R21 ;  /* 0x00000000150572ca */ /* 0x000fe400000e0000 */
[----:B------:R-:W-:Y:S02]  /*9370*/  R2UR UR6, R10 ;  /* 0x000000000a0672ca */ /* 0x000fe400000e0000 */
[----:B------:R-:W-:Y:S01]  /*9380*/  R2UR UR7, R11 ;  /* 0x000000000b0772ca */ /* 0x000fe200000e0000 */
[----:B------:R-:W-:Y:S02]  /*9390*/  VIADD R10, R8, 0x4 ;  /* 0x00000004080a7836 */ /* 0x000fe40000000000 */
[----:B------:R-:W-:Y:S01]  /*93a0*/  IMAD.MOV.U32 R11, RZ, RZ, 0x40000040 ;  /* 0x40000040ff0b7424 */ /* 0x000fe200078e00ff */
[----:B------:R-:W-:-:S02]  /*93b0*/  WARPGROUP.DEPBAR.LE gsb0, 0x0 ;  /* 0x00008000000079c5 */ /* 0x000fc40000010000 */
[----:B------:R-:W-:-:S07]  /*93c0*/  WARPGROUP.ARRIVE ;  /* 0x00000000000079c5 */ /* 0x000fce0000000000 */
        /* <DEDUP_REMOVED lines=16> */
[----:B-12---:R-:W-:-:S04]  /*94d0*/  IMAD.MOV.U32 R3, RZ, RZ, -0x80 ;  /* 0xffffff80ff037424 */ /* 0x006fc800078e00ff */
[----:B------:R-:W-:-:S04]  /*94e0*/  IMAD R0, R152, R3, 0x80 ;  /* 0x0000008098007424 */ /* 0x000fc800078e0203 */
[----:B----4-:R-:W-:-:S05]  /*94f0*/  IMAD.IADD R0, R90, 0x1, R0 ;  /* 0x000000015a007824 */ /* 0x010fca00078e0200 */
[----:B------:R-:W-:Y:S01]  /*9500*/  IADD3 R91, -R92, 0x1, R0 ;  /* 0x000000015c5b7810 */ /* 0x000fe20007ffe100 */
[----:B------:R-:W-:Y:S01]  /*9510*/  IMAD R8, R153, 0xc0, R14 ;  /* 0x000000c099087824 */ /* 0x000fe200078e020e */
[----:B------:R0:W-:Y:S03]  /*9520*/  STL.64 [R1], R20 ;  /* 0x0000001401007387 */ /* 0x0001e60000100a00 */
[----:B------:R-:W-:-:S05]  /*9530*/  IMAD R91, R5, -0x2, R91 ;  /* 0xfffffffe055b7824 */ /* 0x000fca00078e025b */
[----:B------:R-:W-:Y:S01]  /*9540*/  IADD3 R3, R91, 0x8, R8 ;  /* 0x000000085b037810 */ /* 0x000fe20007ffe008 */
[----:B------:R-:W-:Y:S02]  /*9550*/  WARPGROUP.DEPBAR.LE gsb0, 0x0 ;  /* 0x00008000000079c5 */ /* 0x000fe40000010000 */
[----:B------:R-:W-:-:S06]  /*9560*/  WARPGROUP.ARRIVE ;  /* 0x00000000000079c5 */ /* 0x000fcc0000000000 */
[----:B------:R-:W-:Y:S01]  /*9570*/  HGMMA.64x128x16.F32.BF16 R24, gdesc[UR4], R24, gsb0 ;  /* 0x01e00000041879f0 */ /* 0x000fe20008001818 */
[----:B0-----:R-:W-:Y:S01]  /*9580*/  IMAD R20, R5, -0x2, R0 ;  /* 0xfffffffe05147824 */ /* 0x001fe200078e0200 */
[----:B------:R-:W-:-:S04]  /*9590*/  ULDC UR4, c[0x0][0x988] ;  /* 0x0002620000047ab9 */ /* 0x000fc80000000800 */
[----:B------:R-:W-:-:S04]  /*95a0*/  VIMNMX R0, R20, R3, PT ;  /* 0x0000000314007248 */ /* 0x000fc80003fe0100 */
[C---:B------:R-:W-:Y:S02]  /*95b0*/  ISETP.GT.AND P1, PT, R0.reuse, RZ, PT ;  /* 0x000000ff0000720c */ /* 0x040fe40003f24270 */
[C---:B------:R-:W-:Y:S02]  /*95c0*/  ISETP.GT.AND P2, PT, R0.reuse, 0x1, PT ;  /* 0x000000010000780c */ /* 0x040fe40003f44270 */
[----:B------:R-:W-:Y:S01]  /*95d0*/  ISETP.GT.AND P3, PT, R0, 0x8, PT ;  /* 0x000000080000780c */ /* 0x000fe20003f64270 */
[----:B------:R-:W-:Y:S02]  /*95e0*/  WARPGROUP.DEPBAR.LE gsb0, 0x0 ;  /* 0x00008000000079c5 */ /* 0x000fe40000010000 */
[----:B------:R-:W-:Y:S02]  /*95f0*/  FSEL R113, R26, -INF , P1 ;  /* 0xff8000001a717808 */ /* 0x000fe40000800000 */
[----:B------:R-:W-:Y:S02]  /*9600*/  FSEL R111, R27, -INF , P2 ;  /* 0xff8000001b6f7808 */ /* 0x000fe40001000000 */
[----:B------:R-:W-:-:S02]  /*9610*/  ISETP.GT.AND P1, PT, R0, 0x9, PT ;  /* 0x000000090000780c */ /* 0x000fc40003f24270 */
[----:B------:R-:W-:Y:S02]  /*9620*/  FSEL R93, R30, -INF , P3 ;  /* 0xff8000001e5d7808 */ /* 0x000fe40001800000 */
[----:B------:R-:W-:Y:S02]  /*9630*/  FMNMX.FTZ R14, R113, R111, !PT ;  /* 0x0000006f710e7209 */ /* 0x000fe40007810000 */
[C---:B------:R-:W-:Y:S02]  /*9640*/  ISETP.GT.AND P2, PT, R0.reuse, 0x10, PT ;  /* 0x000000100000780c */ /* 0x040fe40003f44270 */
[----:B------:R-:W-:Y:S02]  /*9650*/  FSEL R95, R31, -INF , P1 ;  /* 0xff8000001f5f7808 */ /* 0x000fe40000800000 */
[----:B------:R-:W-:Y:S02]  /*9660*/  FMNMX.FTZ R14, R93, R14, !PT ;  /* 0x0000000e5d0e7209 */ /* 0x000fe40007810000 */
        /* <DEDUP_REMOVED lines=81> */
[----:B------:R-:W-:Y:S02]  /*9b80*/  FSEL R87, R87, -INF , P1 ;  /* 0xff80000057577808 */ /* 0x000fe40000800000 */
[----:B------:R-:W-:-:S04]  /*9b90*/  FMNMX.FTZ R14, R83, R14, !PT ;  /* 0x0000000e530e7209 */ /* 0x000fc80007810000 */
[----:B------:R-:W-:-:S05]  /*9ba0*/  FMNMX.FTZ R26, R87, R14, !PT ;  /* 0x0000000e571a7209 */ /* 0x000fca0007810000 */
[----:B------:R-:W0:Y:S02]  /*9bb0*/  SHFL.BFLY PT, R9, R26, 0x2, 0x1f ;  /* 0x0c401f001a097f89 */ /* 0x000e2400000e0000 */
[----:B0-----:R-:W-:-:S05]  /*9bc0*/  FMNMX.FTZ R30, R26, R9, !PT ;  /* 0x000000091a1e7209 */ /* 0x001fca0007810000 */
[----:B------:R-:W0:Y:S01]  /*9bd0*/  SHFL.BFLY PT, R9, R30, 0x1, 0x1f ;  /* 0x0c201f001e097f89 */ /* 0x000e2200000e0000 */
[----:B------:R-:W-:Y:S01]  /*9be0*/  IMAD.U32 R0, RZ, RZ, UR4 ;  /* 0x00000004ff007e24 */ /* 0x000fe2000f8e00ff */
[----:B------:R-:W-:-:S04]  /*9bf0*/  VIADDMNMX R34, R8, R91, R20, PT ;  /* 0x0000005b08227246 */ /* 0x000fc80003800114 */
[C---:B------:R-:W-:Y:S02]  /*9c00*/  ISETP.GT.AND P2, PT, R34.reuse, 0x1, PT ;  /* 0x000000012200780c */ /* 0x040fe40003f44270 */
[----:B------:R-:W-:Y:S02]  /*9c10*/  ISETP.GT.AND P3, PT, R34, 0x8, PT ;  /* 0x000000082200780c */ /* 0x000fe40003f64270 */
[----:B0-----:R-:W-:-:S04]  /*9c20*/  FMNMX.FTZ R9, R30, R9, !PT ;  /* 0x000000091e097209 */ /* 0x001fc80007810000 */
[C---:B------:R-:W-:Y:S01]  /*9c30*/  FSETP.NEU.FTZ.AND P1, PT, R9.reuse, -INF , PT ;  /* 0xff8000000900780b */ /* 0x040fe20003f3d000 */
[----:B------:R-:W-:-:S05]  /*9c40*/  FMUL.FTZ R14, R9, R0 ;  /* 0x00000000090e7220 */ /* 0x000fca0000410000 */
[----:B------:R-:W-:Y:S02]  /*9c50*/  FSEL R14, R14, RZ, P1 ;  /* 0x000000ff0e0e7208 */ /* 0x000fe40000800000 */
[----:B------:R-:W-:Y:S02]  /*9c60*/  ISETP.GT.AND P1, PT, R34, RZ, PT ;  /* 0x000000ff2200720c */ /* 0x000fe40003f24270 */
[----:B------:R-:W-:Y:S02]  /*9c70*/  FSEL R25, R25, -INF , P2 ;  /* 0xff80000019197808 */ /* 0x000fe40001000000 */
[----:B------:R-:W-:Y:S01]  /*9c80*/  FSEL R91, R24, -INF , P1 ;  /* 0xff800000185b7808 */ /* 0x000fe20000800000 */
[----:B------:R-:W-:Y:S01]  /*9c90*/  FFMA.FTZ R151, R93, R0, -R14 ;  /* 0x000000005d977223 */ /* 0x000fe2000001080e */
[----:B------:R-:W-:Y:S02]  /*9ca0*/  ISETP.GT.AND P1, PT, R34, 0x9, PT ;  /* 0x000000092200780c */ /* 0x000fe40003f24270 */
[----:B------:R-:W-:-:S02]  /*9cb0*/  FSEL R93, R28, -INF , P3 ;  /* 0xff8000001c5d7808 */ /* 0x000fc40001800000 */
[----:B------:R-:W-:Y:S02]  /*9cc0*/  FMNMX.FTZ R24, R91, R25, !PT ;  /* 0x000000195b187209 */ /* 0x000fe40007810000 */
[C---:B------:R-:W-:Y:S02]  /*9cd0*/  ISETP.GT.AND P2, PT, R34.reuse, 0x10, PT ;  /* 0x000000102200780c */ /* 0x040fe40003f44270 */
[----:B------:R-:W-:Y:S02]  /*9ce0*/  FSEL R29, R29, -INF , P1 ;  /* 0xff8000001d1d7808 */ /* 0x000fe40000800000 */
[----:B------:R-:W-:Y:S01]  /*9cf0*/  FMNMX.FTZ R24, R93, R24, !PT ;  /* 0x000000185d187209 */ /* 0x000fe20007810000 */
        /* <DEDUP_REMOVED lines=21> */
[----:B------:R0:W-:Y:S01]  /*9e50*/  MUFU.EX2 R24, R28 ;  /* 0x0000001c00187308 */ /* 0x0001e20000000800 */
[----:B------:R-:W-:Y:S01]  /*9e60*/  FFMA.FTZ R147, R101, R0, -R14 ;  /* 0x0000000065937223 */ /* 0x000fe2000001080e */
[----:B------:R-:W-:Y:S02]  /*9e70*/  ISETP.GT.AND P1, PT, R34, 0x29, PT ;  /* 0x000000292200780c */ /* 0x000fe40003f24270 */
[----:B------:R-:W-:-:S02]  /*9e80*/  FSEL R101, R44, -INF , P2 ;  /* 0xff8000002c657808 */ /* 0x000fc40001000000 */
[----:B0-----:R-:W-:Y:S02]  /*9e90*/  FMNMX.FTZ R28, R41, R26, !PT ;  /* 0x0000001a291c7209 */ /* 0x001fe40007810000 */
        /* <DEDUP_REMOVED lines=36> */
[----:B------:R-:W-:Y:S01]  /*a0e0*/  FMNMX.FTZ R32, R61, R32, !PT ;  /* 0x000000203d207209 */ /* 0x000fe20007810000 */
[----:B------:R-:W-:Y:S01]  /*a0f0*/  FFMA.FTZ R111, R111, R0, -R14 ;  /* 0x000000006f6f7223 */ /* 0x000fe2000001080e */
[C---:B------:R-:W-:Y:S02]  /*a100*/  ISETP.GT.AND P2, PT, R34.reuse, 0x58, PT ;  /* 0x000000582200780c */ /* 0x040fe40003f44270 */
[----:B------:R-:W-:Y:S02]  /*a110*/  FSEL R65, R65, -INF , P1 ;  /* 0xff80000041417808 */ /* 0x000fe40000800000 */
[----:B------:R-:W-:Y:S01]  /*a120*/  FMNMX.FTZ R32, R47, R32, !PT ;  /* 0x000000202f207209 */ /* 0x000fe20007810000 */
[----:B------:R0:W-:Y:S01]  /*a130*/  MUFU.EX2 R8, R111 ;  /* 0x0000006f00087308 */ /* 0x0001e20000000800 */
[----:B------:R-:W-:-:S07]  /*a140*/  ISETP.GT.AND P1, PT, R34, 0x59, PT ;  /* 0x000000592200780c */ /* 0x000fce0003f24270 */
[----:B------:R1:W-:Y:S01]  /*a150*/  MUFU.EX2 R30, R36 ;  /* 0x00000024001e7308 */ /* 0x0003e20000000800 */
[----:B0-----:R-:W-:Y:S02]  /*a160*/  FSEL R111, R68, -INF , P2 ;  /* 0xff800000446f7808 */ /* 0x001fe40001000000 */
[----:B------:R-:W-:Y:S02]  /*a170*/  ISETP.GT.AND P2, PT, R34, 0x60, PT ;  /* 0x000000602200780c */ /* 0x000fe40003f44270 */
[----:B------:R-:W-:Y:S02]  /*a180*/  FSEL R69, R69, -INF , P1 ;  /* 0xff80000045457808 */ /* 0x000fe40000800000 */
[----:B-1----:R-:W-:Y:S01]  /*a190*/  FMNMX.FTZ R36, R65, R32, !PT ;  /* 0x0000002041247209 */ /* 0x002fe20007810000 */
[----:B------:R-:W-:-:S03]  /*a1a0*/  FFMA.FTZ R137, R3, R0, -R14 ;  /* 0x0000000003897223 */ /* 0x000fc6000001080e */
[----:B------:R-:W-:Y:S01]  /*a1b0*/  FMNMX.FTZ R36, R111, R36, !PT ;  /* 0x000000246f247209 */ /* 0x000fe20007810000 */
[----:B------:R-:W-:Y:S01]  /*a1c0*/  FFMA.FTZ R3, R51, R0, -R14 ;  /* 0x0000000033037223 */ /* 0x000fe2000001080e */
[----:B------:R-:W-:Y:S02]  /*a1d0*/  ISETP.GT.AND P1, PT, R34, 0x61, PT ;  /* 0x000000612200780c */ /* 0x000fe40003f24270 */
[----:B------:R-:W-:Y:S02]  /*a1e0*/  FSEL R51, R72, -INF , P2 ;  /* 0xff80000048337808 */ /* 0x000fe40001000000 */
[----:B------:R-:W-:Y:S02]  /*a1f0*/  FMNMX.FTZ R36, R69, R36, !PT ;  /* 0x0000002445247209 */ /* 0x000fe40007810000 */
[----:B------:R-:W-:Y:S02]  /*a200*/  ISETP.GT.AND P2, PT, R34, 0x68, PT ;  /* 0x000000682200780c */ /* 0x000fe40003f44270 */
[----:B------:R-:W-:-:S02]  /*a210*/  FSEL R73, R73, -INF , P1 ;  /* 0xff80000049497808 */ /* 0x000fc40000800000 */
        /* <DEDUP_REMOVED lines=8> */
[----:B------:R0:W-:Y:S01]  /*a2a0*/  MUFU.EX2 R32, R3 ;  /* 0x0000000300207308 */ /* 0x0001e20000000800 */
[----:B------:R-:W-:Y:S02]  /*a2b0*/  ISETP.GT.AND P1, PT, R34, 0x71, PT ;  /* 0x000000712200780c */ /* 0x000fe40003f24270 */
[----:B------:R-:W-:Y:S01]  /*a2c0*/  FMNMX.FTZ R38, R77, R38, !PT ;  /* 0x000000264d267209 */ /* 0x000fe20007810000 */
[----:B0-----:R-:W-:Y:S01]  /*a2d0*/  FFMA.FTZ R3, R55, R0, -R14 ;  /* 0x0000000037037223 */ /* 0x001fe2000001080e */
[----:B------:R-:W-:Y:S02]  /*a2e0*/  FSEL R55, R80, -INF , P2 ;  /* 0xff80000050377808 */ /* 0x000fe40001000000 */
[----:B------:R-:W-:Y:S02]  /*a2f0*/  ISETP.GT.AND P2, PT, R34, 0x78, PT ;  /* 0x000000782200780c */ /* 0x000fe40003f44270 */
[----:B------:R-:W-:-:S02]  /*a300*/  FSEL R81, R81, -INF , P1 ;  /* 0xff80000051517808 */ /* 0x000fc40000800000 */
[----:B------:R-:W-:Y:S01]  /*a310*/  FMNMX.FTZ R38, R55, R38, !PT ;  /* 0x0000002637267209 */ /* 0x000fe20007810000 */
[----:B------:R-:W-:Y:S01]  /*a320*/  FFMA.FTZ R133, R15, R0, -R14 ;  /* 0x000000000f857223 */ /* 0x000fe2000001080e */
[----:B------:R-:W-:Y:S02]  /*a330*/  ISETP.GT.AND P1, PT, R34, 0x79, PT ;  /* 0x000000792200780c */ /* 0x000fe40003f24270 */
[----:B------:R-:W-:Y:S02]  /*a340*/  FSEL R15, R84, -INF , P2 ;  /* 0xff800000540f7808 */ /* 0x000fe40001000000 */
[----:B------:R-:W-:Y:S02]  /*a350*/  FMNMX.FTZ R38, R81, R38, !PT ;  /* 0x0000002651267209 */ /* 0x000fe40007810000 */
[----:B------:R-:W-:Y:S02]  /*a360*/  FSEL R85, R85, -INF , P1 ;  /* 0xff80000055557808 */ /* 0x000fe40000800000 */
[----:B------:R-:W-:Y:S01]  /*a370*/  FMNMX.FTZ R38, R15, R38, !PT ;  /* 0x000000260f267209 */ /* 0x000fe20007810000 */
[----:B------:R0:W-:Y:S03]  /*a380*/  MUFU.EX2 R36, R3 ;  /* 0x0000000300247308 */ /* 0x0001e60000000800 */
[----:B0-----:R-:W-:-:S05]  /*a390*/  FMNMX.FTZ R3, R85, R38, !PT ;  /* 0x0000002655037209 */ /* 0x001fca0007810000 */
[----:B------:R-:W0:Y:S01]  /*a3a0*/  SHFL.BFLY PT, R44, R3, 0x2, 0x1f ;  /* 0x0c401f00032c7f89 */ /* 0x000e2200000e0000 */
[-CC-:B------:R-:W-:Y:S01]  /*a3b0*/  FFMA.FTZ R135, R21, R0.reuse, -R14.reuse ;  /* 0x0000000015877223 */ /* 0x180fe2000001080e */
[----:B------:R-:W-:Y:S01]  /*a3c0*/  FFMA.FTZ R149, R113, R0, -R14 ;  /* 0x0000000071957223 */ /* 0x000fe2000001080e */
[----:B0-----:R-:W-:-:S05]  /*a3d0*/  FMNMX.FTZ R21, R3, R44, !PT ;  /* 0x0000002c03157209 */ /* 0x001fca0007810000 */
[----:B------:R-:W0:Y:S01]  /*a3e0*/  SHFL.BFLY PT, R48, R21, 0x1, 0x1f ;  /* 0x0c201f0015307f89 */ /* 0x000e2200000e0000 */
[----:B------:R-:W1:Y:S08]  /*a3f0*/  MUFU.EX2 R149, R149 ;  /* 0x0000009500957308 */ /* 0x000e700000000800 */
[----:B------:R-:W2:Y:S08]  /*a400*/  MUFU.EX2 R151, R151 ;  /* 0x0000009700977308 */ /* 0x000eb00000000800 */
[----:B------:R-:W3:Y:S01]  /*a410*/  MUFU.EX2 R20, R20 ;  /* 0x0000001400147308 */ /* 0x000ee20000000800 */
[----:B0-----:R-:W-:-:S04]  /*a420*/  FMNMX.FTZ R3, R21, R48, !PT ;  /* 0x0000003015037209 */ /* 0x001fc80007810000 */
[C---:B------:R-:W-:Y:S01]  /*a430*/  FSETP.NEU.FTZ.AND P1, PT, R3.reuse, -INF , PT ;  /* 0xff8000000300780b */ /* 0x040fe20003f3d000 */
[-C--:B------:R-:W-:Y:S02]  /*a440*/  FMUL.FTZ R52, R3, R0.reuse ;  /* 0x0000000003347220 */ /* 0x080fe40000410000 */
[----:B------:R-:W0:Y:S03]  /*a450*/  MUFU.EX2 R145, R145 ;  /* 0x0000009100917308 */ /* 0x000e260000000800 */
[----:B------:R-:W-:Y:S01]  /*a460*/  FSEL R52, R52, RZ, P1 ;  /* 0x000000ff34347208 */ /* 0x000fe20000800000 */
        /* <DEDUP_REMOVED lines=13> */
[-C--:B------:R-:W-:Y:S01]  /*a540*/  FFMA.FTZ R50, R87, R0.reuse, -R14 ;  /* 0x0000000057327223 */ /* 0x080fe2000001080e */
[-CC-:B------:R-:W-:Y:S01]  /*a550*/  FFMA.FTZ R148, R91, R0.reuse, -R52.reuse ;  /* 0x000000005b947223 */ /* 0x180fe20000010834 */
[-C--:B------:R-:W-:Y:S01]  /*a560*/  FFMA.FTZ R21, R25, R0.reuse, -R52 ;  /* 0x0000000019157223 */ /* 0x080fe20000010834 */
[----:B------:R-:W4:Y:S01]  /*a570*/  S2R R88, SR_TID.X ;  /* 0x0000000000587919 */ /* 0x000f220000002100 */
[----:B-1----:R-:W-:Y:S01]  /*a580*/  FADD.FTZ R14, R149, R8 ;  /* 0x00000008950e7221 */ /* 0x002fe20000010000 */
[----:B------:R-:W1:Y:S01]  /*a590*/  MUFU.EX2 R147, R147 ;  /* 0x0000009300937308 */ /* 0x000e620000000800 */
[----:B------:R-:W-:-:S02]  /*a5a0*/  FFMA.FTZ R150, R93, R0, -R52 ;  /* 0x000000005d967223 */ /* 0x000fc40000010834 */
[----:B--2---:R-:W-:Y:S01]  /*a5b0*/  FADD.FTZ R39, R151, R14 ;  /* 0x0000000e97277221 */ /* 0x004fe20000010000 */
[----:B------:R-:W-:-:S04]  /*a5c0*/  FFMA.FTZ R25, R29, R0, -R52 ;  /* 0x000000001d197223 */ /* 0x000fc80000010834 */
[----:B------:R-:W-:Y:S01]  /*a5d0*/  MUFU.EX2 R148, R148 ;  /* 0x0000009400947308 */ /* 0x000fe20000000800 */
[----:B---3--:R-:W-:Y:S01]  /*a5e0*/  FADD.FTZ R14, R20, R39 ;  /* 0x00000027140e7221 */ /* 0x008fe20000010000 */
[----:B------:R-:W-:-:S06]  /*a5f0*/  FFMA.FTZ R144, R95, R0, -R52 ;  /* 0x000000005f907223 */ /* 0x000fcc0000010834 */
[----:B------:R-:W2:Y:S01]  /*a600*/  MUFU.EX2 R21, R21 ;  /* 0x0000001500157308 */ /* 0x000ea20000000800 */
[----:B------:R-:W-:Y:S01]  /*a610*/  FFMA.FTZ R31, R41, R0, -R52 ;  /* 0x00000000291f7223 */ /* 0x000fe20000010834 */
[----:B0-----:R-:W-:-:S06]  /*a620*/  FADD.FTZ R41, R145, R14 ;  /* 0x0000000e91297221 */ /* 0x001fcc0000010000 */
[----:B------:R-:W0:Y:S01]  /*a630*/  MUFU.EX2 R150, R150 ;  /* 0x0000009600967308 */ /* 0x000e220000000800 */
[----:B------:R-:W-:Y:S01]  /*a640*/  FFMA.FTZ R27, R33, R0, -R52 ;  /* 0x00000000211b7223 */ /* 0x000fe20000010834 */
[----:B------:R-:W-:-:S06]  /*a650*/  FADD.FTZ R14, R24, R41 ;  /* 0x00000029180e7221 */ /* 0x000fcc0000010000 */
[----:B------:R-:W3:Y:S01]  /*a660*/  MUFU.EX2 R141, R141 ;  /* 0x0000008d008d7308 */ /* 0x000ee20000000800 */
[----:B------:R-:W-:-:S07]  /*a670*/  FFMA.FTZ R146, R97, R0, -R52 ;  /* 0x0000000061927223 */ /* 0x000fce0000010834 */
[----:B------:R-:W4:Y:S01]  /*a680*/  MUFU.EX2 R25, R25 ;  /* 0x0000001900197308 */ /* 0x000f220000000800 */
[----:B-1----:R-:W-:Y:S01]  /*a690*/  FADD.FTZ R41, R147, R14 ;  /* 0x0000000e93297221 */ /* 0x002fe20000010000 */
[----:B--2---:R-:W-:-:S06]  /*a6a0*/  FADD.FTZ R43, R148, R21 ;  /* 0x00000015942b7221 */ /* 0x004fcc0000010000 */
[----:B------:R-:W1:Y:S01]  /*a6b0*/  MUFU.EX2 R144, R144 ;  /* 0x0000009000907308 */ /* 0x000e620000000800 */
[----:B------:R-:W-:Y:S01]  /*a6c0*/  FFMA.FTZ R29, R37, R0, -R52 ;  /* 0x00000000251d7223 */ /* 0x000fe20000010834 */
[----:B------:R-:W-:-:S06]  /*a6d0*/  FADD.FTZ R54, R26, R41 ;  /* 0x000000291a367221 */ /* 0x000fcc0000010000 */
[----:B------:R-:W2:Y:S01]  /*a6e0*/  MUFU.EX2 R143, R143 ;  /* 0x0000008f008f7308 */ /* 0x000ea20000000800 */
[----:B0-----:R-:W-:Y:S01]  /*a6f0*/  FADD.FTZ R14, R150, R43 ;  /* 0x0000002b960e7221 */ /* 0x001fe20000010000 */
[----:B------:R-:W-:-:S06]  /*a700*/  FFMA.FTZ R140, R99, R0, -R52 ;  /* 0x00000000638c7223 */ /* 0x000fcc0000010834 */
[----:B------:R-:W0:Y:S01]  /*a710*/  MUFU.EX2 R27, R27 ;  /* 0x0000001b001b7308 */ /* 0x000e220000000800 */
[----:B------:R-:W-:Y:S01]  /*a720*/  FFMA.FTZ R33, R45, R0, -R52 ;  /* 0x000000002d217223 */ /* 0x000fe20000010834 */
[----:B------:R-:W-:Y:S02]  /*a730*/  IMAD.IADD R56, R90, 0x1, -R92 ;  /* 0x000000015a387824 */ /* 0x000fe400078e0a5c */
[----:B---3--:R-:W-:-:S04]  /*a740*/  FADD.FTZ R45, R141, R54 ;  /* 0x000000368d2d7221 */ /* 0x008fc80000010000 */
[----:B------:R-:W3:Y:S01]  /*a750*/  MUFU.EX2 R146, R146 ;  /* 0x0000009200927308 */ /* 0x000ee20000000800 */
[----:B----4-:R-:W-:Y:S01]  /*a760*/  FADD.FTZ R43, R25, R14 ;  /* 0x0000000e192b7221 */ /* 0x010fe20000010000 */
[-C--:B------:R-:W-:Y:S01]  /*a770*/  FFMA.FTZ R35, R49, R0.reuse, -R52 ;  /* 0x0000000031237223 */ /* 0x080fe20000010834 */
[----:B------:R-:W-:Y:S01]  /*a780*/  LOP3.LUT R88, R88, 0x7f, RZ, 0xc0, !PT ;  /* 0x0000007f58587812 */ /* 0x000fe200078ec0ff */
[----:B------:R-:W-:Y:S02]  /*a790*/  IMAD R49, R153, 0xc0, R56 ;  /* 0x000000c099317824 */ /* 0x000fe400078e0238 */
[----:B------:R-:W-:Y:S02]  /*a7a0*/  FADD.FTZ R54, R28, R45 ;  /* 0x0000002d1c367221 */ /* 0x000fe40000010000 */
[----:B------:R-:W4:Y:S01]  /*a7b0*/  MUFU.EX2 R29, R29 ;  /* 0x0000001d001d7308 */ /* 0x000f220000000800 */
[----:B-1----:R-:W-:Y:S01]  /*a7c0*/  FADD.FTZ R14, R144, R43 ;  /* 0x0000002b900e7221 */ /* 0x002fe20000010000 */
[----:B------:R-:W-:Y:S01]  /*a7d0*/  FFMA.FTZ R142, R101, R0, -R52 ;  /* 0x00000000658e7223 */ /* 0x000fe20000010834 */
[----:B------:R-:W-:Y:S01]  /*a7e0*/  ISETP.NE.AND P1, PT, R88, RZ, PT ;  /* 0x000000ff5800720c */ /* 0x000fe20003f25270 */
[----:B--2---:R-:W-:-:S04]  /*a7f0*/  FADD.FTZ R43, R143, R54 ;  /* 0x000000368f2b7221 */ /* 0x004fc80000010000 */
[----:B------:R-:W1:Y:S01]  /*a800*/  MUFU.EX2 R137, R137 ;  /* 0x0000008900897308 */ /* 0x000e620000000800 */
[----:B------:R-:W-:Y:S01]  /*a810*/  SHF.R.S32.HI R54, RZ, 0x1f, R49 ;  /* 0x0000001fff367819 */ /* 0x000fe20000011431 */
[----:B0-----:R-:W-:-:S06]  /*a820*/  FADD.FTZ R45, R27, R14 ;  /* 0x0000000e1b2d7221 */ /* 0x001fcc0000010000 */
[----:B------:R-:W0:Y:S01]  /*a830*/  MUFU.EX2 R140, R140 ;  /* 0x0000008c008c7308 */ /* 0x000e220000000800 */
[----:B------:R-:W-:Y:S01]  /*a840*/  LEA.HI R14, R54, R49, RZ, 0x7 ;  /* 0x00000031360e7211 */ /* 0x000fe200078f38ff */
[----:B---3--:R-:W-:-:S06]  /*a850*/  FADD.FTZ R54, R146, R45 ;  /* 0x0000002d92367221 */ /* 0x008fcc0000010000 */
[----:B------:R-:W2:Y:S01]  /*a860*/  MUFU.EX2 R31, R31 ;  /* 0x0000001f001f7308 */ /* 0x000ea20000000800 */
[----:B------:R-:W-:Y:S01]  /*a870*/  FFMA.FTZ R136, R103, R0, -R52 ;  /* 0x0000000067887223 */ /* 0x000fe20000010834 */
[----:B------:R-:W-:-:S06]  /*a880*/  FADD.FTZ R56, R30, R43 ;  /* 0x0000002b1e387221 */ /* 0x000fcc0000010000 */
[----:B------:R-:W3:Y:S01]  /*a890*/  MUFU.EX2 R139, R139 ;  /* 0x0000008b008b7308 */ /* 0x000ee20000000800 */
[----:B----4-:R-:W-:-:S07]  /*a8a0*/  FADD.FTZ R45, R29, R54 ;  /* 0x000000361d2d7221 */ /* 0x010fce0000010000 */
[----:B------:R-:W4:Y:S01]  /*a8b0*/  MUFU.EX2 R142, R142 ;  /* 0x0000008e008e7308 */ /* 0x000f220000000800 */
[----:B------:R-:W-:Y:S01]  /*a8c0*/  FFMA.FTZ R128, R47, R0, -R52 ;  /* 0x000000002f807223 */ /* 0x000fe20000010834 */
[----:B------:R-:W-:Y:S02]  /*a8d0*/  @!P1 VIADD R4, R4, 0x16840 ;  /* 0x0001684004049836 */ /* 0x000fe40000000000 */
[----:B-1----:R-:W-:-:S04]  /*a8e0*/  FADD.FTZ R47, R137, R56 ;  /* 0x00000038892f7221 */ /* 0x002fc80000010000 */
[----:B------:R-:W1:Y:S01]  /*a8f0*/  MUFU.EX2 R33, R33 ;  /* 0x0000002100217308 */ /* 0x000e620000000800 */
[----:B0-----:R-:W-:Y:S01]  /*a900*/  FADD.FTZ R54, R140, R45 ;  /* 0x0000002d8c367221 */ /* 0x001fe20000010000 */
[----:B------:R-:W-:Y:S01]  /*a910*/  FFMA.FTZ R138, R105, R0, -R52 ;  /* 0x00000000698a7223 */ /* 0x000fe20000010834 */
[----:B------:R-:W-:-:S05]  /*a920*/  FADD.FTZ R56, R32, R47 ;  /* 0x0000002f20387221 */ /* 0x000fca0000010000 */
[----:B------:R-:W0:Y:S01]  /*a930*/  MUFU.EX2 R133, R133 ;  /* 0x0000008500857308 */ /* 0x000e220000000800 */
[----:B------:R-:W-:Y:S01]  /*a940*/  @!P1 PRMT R4, RZ, 0x654, R4 ;  /* 0x00000654ff049816 */ /* 0x000fe20000000004 */
[----:B--2---:R-:W-:-:S06]  /*a950*/  FADD.FTZ R47, R31, R54 ;  /* 0x000000361f2f7221 */ /* 0x004fcc0000010000 */
[----:B------:R-:W2:Y:S01]  /*a960*/  MUFU.EX2 R136, R136 ;  /* 0x0000008800887308 */ /* 0x000ea20000000800 */
[-C--:B------:R-:W-:Y:S01]  /*a970*/  FFMA.FTZ R37, R53, R0.reuse, -R52 ;  /* 0x0000000035257223 */ /* 0x080fe20000010834 */
[----:B---3--:R-:W-:Y:S01]  /*a980*/  FADD.FTZ R45, R139, R56 ;  /* 0x000000388b2d7221 */ /* 0x008fe20000010000 */
[----:B------:R4:W-:Y:S05]  /*a990*/  @!P1 SYNCS.ARRIVE.TRANS64.RED.A1T0 RZ, [R4+URZ], RZ ;  /* 0x000000ff04ff99a7 */ /* 0x0009ea000810043f */
[----:B------:R-:W3:Y:S01]  /*a9a0*/  MUFU.EX2 R34, R34 ;  /* 0x0000002200227308 */ /* 0x000ee20000000800 */
[----:B------:R-:W-:Y:S01]  /*a9b0*/  FFMA.FTZ R132, R107, R0, -R52 ;  /* 0x000000006b847223 */ /* 0x000fe20000010834 */
[----:B----4-:R-:W-:-:S06]  /*a9c0*/  FADD.FTZ R4, R142, R47 ;  /* 0x0000002f8e047221 */ /* 0x010fcc0000010000 */
[----:B------:R-:W4:Y:S01]  /*a9d0*/  MUFU.EX2 R35, R35 ;  /* 0x0000002300237308 */ /* 0x000f220000000800 */
[----:B------:R-:W-:Y:S01]  /*a9e0*/  FADD.FTZ R54, R36, R45 ;  /* 0x0000002d24367221 */ /* 0x000fe20000010000 */
[----:B-1----:R-:W-:-:S06]  /*a9f0*/  FADD.FTZ R47, R33, R4 ;  /* 0x00000004212f7221 */ /* 0x002fcc0000010000 */
[----:B------:R-:W1:Y:S01]  /*aa00*/  MUFU.EX2 R135, R135 ;  /* 0x0000008700877308 */ /* 0x000e620000000800 */
[----:B------:R-:W-:-:S07]  /*aa10*/  FFMA.FTZ R39, R57, R0, -R52 ;  /* 0x0000000039277223 */ /* 0x000fce0000010834 */
[----:B------:R-:W1:Y:S01]  /*aa20*/  MUFU.EX2 R138, R138 ;  /* 0x0000008a008a7308 */ /* 0x000e620000000800 */
[----:B0-----:R-:W-:Y:S01]  /*aa30*/  FADD.FTZ R49, R133, R54 ;  /* 0x0000003685317221 */ /* 0x001fe20000010000 */
[----:B--2---:R-:W-:-:S06]  /*aa40*/  FADD.FTZ R4, R136, R47 ;  /* 0x0000002f88047221 */ /* 0x004fcc0000010000 */
[----:B------:R-:W0:Y:S01]  /*aa50*/  MUFU.EX2 R38, R38 ;  /* 0x0000002600267308 */ /* 0x000e220000000800 */
[----:B------:R-:W-:-:S07]  /*aa60*/  FFMA.FTZ R134, R109, R0, -R52 ;  /* 0x000000006d867223 */ /* 0x000fce0000010834 */
[----:B------:R-:W2:Y:S01]  /*aa70*/  MUFU.EX2 R37, R37 ;  /* 0x0000002500257308 */ /* 0x000ea20000000800 */
[----:B---3--:R-:W-:Y:S01]  /*aa80*/  FADD.FTZ R54, R34, R49 ;  /* 0x0000003122367221 */ /* 0x008fe20000010000 */
[----:B------:R-:W-:-:S06]  /*aa90*/  FFMA.FTZ R126, R5, R0, -R52 ;  /* 0x00000000057e7223 */ /* 0x000fcc0000010834 */
[----:B------:R-:W3:Y:S01]  /*aaa0*/  MUFU.EX2 R129, R129 ;  /* 0x0000008100817308 */ /* 0x000ee20000000800 */
[----:B----4-:R-:W-:Y:S01]  /*aab0*/  FADD.FTZ R5, R35, R4 ;  /* 0x0000000423057221 */ /* 0x010fe20000010000 */
[----:B------:R-:W-:-:S06]  /*aac0*/  FFMA.FTZ R41, R61, R0, -R52 ;  /* 0x000000003d297223 */ /* 0x000fcc0000010834 */
[----:B------:R-:W4:Y:S01]  /*aad0*/  MUFU.EX2 R132, R132 ;  /* 0x0000008400847308 */ /* 0x000f220000000800 */
[----:B-1----:R-:W-:Y:S01]  /*aae0*/  FADD.FTZ R47, R135, R54 ;  /* 0x00000036872f7221 */ /* 0x002fe20000010000 */
[----:B------:R-:W-:-:S06]  /*aaf0*/  FADD.FTZ R4, R138, R5 ;  /* 0x000000058a047221 */ /* 0x000fcc0000010000 */
[----:B------:R-:W1:Y:S08]  /*ab00*/  MUFU.EX2 R40, R40 ;  /* 0x0000002800287308 */ /* 0x000e700000000800 */
[----:B------:R-:W1:Y:S01]  /*ab10*/  MUFU.EX2 R39, R39 ;  /* 0x0000002700277308 */ /* 0x000e620000000800 */
[----:B0-----:R-:W-:Y:S01]  /*ab20*/  FADD.FTZ R54, R38, R47 ;  /* 0x0000002f26367221 */ /* 0x001fe20000010000 */
[----:B--2---:R-:W-:-:S06]  /*ab30*/  FADD.FTZ R47, R37, R4 ;  /* 0x00000004252f7221 */ /* 0x004fcc0000010000 */
[----:B------:R-:W0:Y:S01]  /*ab40*/  MUFU.EX2 R131, R131 ;  /* 0x0000008300837308 */ /* 0x000e220000000800 */
[----:B------:R-:W-:-:S07]  /*ab50*/  FFMA.FTZ R43, R65, R0, -R52 ;  /* 0x00000000412b7223 */ /* 0x000fce0000010834 */
[----:B------:R-:W2:Y:S01]  /*ab60*/  MUFU.EX2 R134, R134 ;  /* 0x0000008600867308 */ /* 0x000ea20000000800 */
[----:B---3--:R-:W-:Y:S01]  /*ab70*/  FADD.FTZ R49, R129, R54 ;  /* 0x0000003681317221 */ /* 0x008fe20000010000 */
[----:B----4-:R-:W-:-:S06]  /*ab80*/  FADD.FTZ R4, R132, R47 ;  /* 0x0000002f84047221 */ /* 0x010fcc0000010000 */
[----:B------:R-:W3:Y:S01]  /*ab90*/  MUFU.EX2 R42, R42 ;  /* 0x0000002a002a7308 */ /* 0x000ee20000000800 */
[----:B------:R-:W-:-:S07]  /*aba0*/  FFMA.FTZ R130, R111, R0, -R52 ;  /* 0x000000006f827223 */ /* 0x000fce0000010834 */
[----:B------:R-:W4:Y:S01]  /*abb0*/  MUFU.EX2 R41, R41 ;  /* 0x0000002900297308 */ /* 0x000f220000000800 */
[----:B-1----:R-:W-:Y:S01]  /*abc0*/  FADD.FTZ R54, R40, R49 ;  /* 0x0000003128367221 */ /* 0x002fe20000010000 */
[----:B------:R-:W-:-:S06]  /*abd0*/  FADD.FTZ R47, R39, R4 ;  /* 0x00000004272f7221 */ /* 0x000fcc0000010000 */
        /* <DEDUP_REMOVED lines=8> */
[----:B------:R-:W-:Y:S01]  /*ac60*/  F2FP.BF16.F32.PACK_AB R149, R8, R149 ;  /* 0x000000950895723e */ /* 0x000fe200000010ff */
[----:B---3--:R-:W-:-:S06]  /*ac70*/  FADD.FTZ R8, R42, R49 ;  /* 0x000000312a087221 */ /* 0x008fcc0000010000 */
[----:B------:R-:W3:Y:S01]  /*ac80*/  MUFU.EX2 R127, R127 ;  /* 0x0000007f007f7308 */ /* 0x000ee20000000800 */
[----:B----4-:R-:W-:-:S07]  /*ac90*/  FADD.FTZ R47, R41, R4 ;  /* 0x00000004292f7221 */ /* 0x010fce0000010000 */
[----:B------:R-:W4:Y:S01]  /*aca0*/  MUFU.EX2 R130, R130 ;  /* 0x0000008200827308 */ /* 0x000f220000000800 */
[----:B------:R-:W-:Y:S01]  /*acb0*/  FFMA.FTZ R73, R73, R0, -R52 ;  /* 0x0000000049497223 */ /* 0x000fe20000010834 */
[----:B-1----:R-:W-:-:S06]  /*acc0*/  FADD.FTZ R49, R125, R8 ;  /* 0x000000087d317221 */ /* 0x002fcc0000010000 */
[----:B------:R-:W1:Y:S01]  /*acd0*/  MUFU.EX2 R46, R46 ;  /* 0x0000002e002e7308 */ /* 0x000e620000000800 */
[----:B------:R-:W-:-:S07]  /*ace0*/  FADD.FTZ R4, R128, R47 ;  /* 0x0000002f80047221 */ /* 0x000fce0000010000 */
        /* <DEDUP_REMOVED lines=13> */
[----:B------:R-:W1:Y:S08]  /*adc0*/  MUFU.EX2 R123, R123 ;  /* 0x0000007b007b7308 */ /* 0x000e700000000800 */
[----:B------:R-:W1:Y:S01]  /*add0*/  MUFU.EX2 R126, R126 ;  /* 0x0000007e007e7308 */ /* 0x000e620000000800 */
[----:B------:R-:W-:Y:S01]  /*ade0*/  FFMA.FTZ R81, R81, R0, -R52 ;  /* 0x0000000051517223 */ /* 0x000fe20000010834 */
[----:B0-----:R-:W-:Y:S01]  /*adf0*/  FADD.FTZ R49, R121, R8 ;  /* 0x0000000879317221 */ /* 0x001fe20000010000 */
[----:B------:R-:W-:-:S05]  /*ae00*/  SHF.R.S32.HI R14, RZ, 0x7, R14 ;  /* 0x00000007ff0e7819 */ /* 0x000fca000001140e */
[----:B------:R-:W0:Y:S01]  /*ae10*/  MUFU.EX2 R77, R77 ;  /* 0x0000004d004d7308 */ /* 0x000e220000000800 */
[----:B--2---:R-:W-:Y:S01]  /*ae20*/  FADD.FTZ R4, R124, R47 ;  /* 0x0000002f7c047221 */ /* 0x004fe20000010000 */
[----:B------:R-:W-:Y:S01]  /*ae30*/  FFMA.FTZ R15, R15, R0, -R52 ;  /* 0x000000000f0f7223 */ /* 0x000fe20000010834 */
[----:B---3--:R-:W-:Y:S01]  /*ae40*/  FADD.FTZ R8, R48, R49 ;  /* 0x0000003130087221 */ /* 0x008fe20000010000 */
[----:B------:R-:W-:-:S04]  /*ae50*/  VIMNMX R53, RZ, R14, !PT ;  /* 0x0000000eff357248 */ /* 0x000fc80007fe0100 */
[----:B------:R-:W2:Y:S01]  /*ae60*/  MUFU.EX2 R55, R55 ;  /* 0x0000003700377308 */ /* 0x000ea20000000800 */
[----:B----4-:R-:W-:Y:S01]  /*ae70*/  FADD.FTZ R47, R5, R4 ;  /* 0x00000004052f7221 */ /* 0x010fe20000010000 */
[----:B------:R-:W-:Y:S01]  /*ae80*/  FFMA.FTZ R52, R85, R0, -R52 ;  /* 0x0000000055347223 */ /* 0x000fe20000010834 */
[----:B-1----:R-:W-:-:S05]  /*ae90*/  FADD.FTZ R49, R123, R8 ;  /* 0x000000087b317221 */ /* 0x002fca0000010000 */
[----:B------:R-:W1:Y:S01]  /*aea0*/  MUFU.EX2 R120, R81 ;  /* 0x0000005100787308 */ /* 0x000e620000000800 */
[----:B------:R-:W-:Y:S01]  /*aeb0*/  FADD.FTZ R8, R126, R47 ;  /* 0x0000002f7e087221 */ /* 0x000fe20000010000 */
[----:B------:R-:W-:Y:S01]  /*aec0*/  VIADD R152, R152, 0xfffffffe ;  /* 0xfffffffe98987836 */ /* 0x000fe20000000000 */
[----:B------:R3:W-:Y:S05]  /*aed0*/  STL [R1+0x14], R53 ;  /* 0x0000143501007387 */ /* 0x0007ea0000100800 */
[----:B------:R-:W4:Y:S01]  /*aee0*/  MUFU.EX2 R15, R15 ;  /* 0x0000000f000f7308 */ /* 0x000f220000000800 */
[----:B0-----:R-:W-:Y:S01]  /*aef0*/  FADD.FTZ R8, R77, R8 ;  /* 0x000000084d087221 */ /* 0x001fe20000010000 */
[----:B------:R-:W-:-:S02]  /*af00*/  ISETP.GE.AND P2, PT, R152, R53, PT ;  /* 0x000000359800720c */ /* 0x000fc40003f46270 */
[----:B------:R-:W-:-:S04]  /*af10*/  F2FP.BF16.F32.PACK_AB R148, R21, R148 ;  /* 0x000000941594723e */ /* 0x000fc800000010ff */
[----:B------:R-:W0:Y:S01]  /*af20*/  MUFU.EX2 R50, R50 ;  /* 0x0000003200327308 */ /* 0x000e220000000800 */
[----:B--2---:R-:W-:-:S07]  /*af30*/  FADD.FTZ R21, R55, R8 ;  /* 0x0000000837157221 */ /* 0x004fce0000010000 */
[----:B------:R-:W2:Y:S01]  /*af40*/  MUFU.EX2 R52, R52 ;  /* 0x0000003400347308 */ /* 0x000ea20000000800 */
[----:B-1----:R-:W-:Y:S01]  /*af50*/  FADD.FTZ R8, R120, R21 ;  /* 0x0000001578087221 */ /* 0x002fe20000010000 */
[----:B------:R-:W-:Y:S01]  /*af60*/  F2FP.BF16.F32.PACK_AB R124, R5, R124 ;  /* 0x0000007c057c723e */ /* 0x000fe200000010ff */
[----:B------:R-:W-:Y:S02]  /*af70*/  IMAD.MOV.U32 R119, RZ, RZ, RZ ;  /* 0x000000ffff777224 */ /* 0x000fe400078e00ff */
[----:B----4-:R-:W-:Y:S01]  /*af80*/  FADD.FTZ R5, R15, R8 ;  /* 0x000000080f057221 */ /* 0x010fe20000010000 */
[----:B------:R-:W-:Y:S01]  /*af90*/  F2FP.BF16.F32.PACK_AB R151, R20, R151 ;  /* 0x000000971497723e */ /* 0x000fe200000010ff */
[----:B------:R-:W-:Y:S01]  /*afa0*/  IMAD.MOV.U32 R118, RZ, RZ, R119 ;  /* 0x000000ffff767224 */ /* 0x000fe200078e0077 */
[----:B------:R-:W-:Y:S01]  /*afb0*/  F2FP.BF16.F32.PACK_AB R145, R24, R145 ;  /* 0x000000911891723e */ /* 0x000fe200000010ff */
[----:B0-----:R-:W-:Y:S01]  /*afc0*/  FADD.FTZ R4, R50, R49 ;  /* 0x0000003132047221 */ /* 0x001fe20000010000 */
[----:B------:R-:W-:Y:S01]  /*afd0*/  F2FP.BF16.F32.PACK_AB R147, R26, R147 ;  /* 0x000000931a93723e */ /* 0x000fe200000010ff */
[--C-:B------:R-:W-:Y:S01]  /*afe0*/  IMAD.MOV.U32 R117, RZ, RZ, R119.reuse ;  /* 0x000000ffff757224 */ /* 0x100fe200078e0077 */
[----:B------:R-:W-:Y:S01]  /*aff0*/  F2FP.BF16.F32.PACK_AB R141, R28, R141 ;  /* 0x0000008d1c8d723e */ /* 0x000fe200000010ff */
[--C-:B------:R-:W-:Y:S01]  /*b000*/  IMAD.MOV.U32 R116, RZ, RZ, R119.reuse ;  /* 0x000000ffff747224 */ /* 0x100fe200078e0077 */
[----:B------:R-:W-:Y:S01]  /*b010*/  F2FP.BF16.F32.PACK_AB R143, R30, R143 ;  /* 0x0000008f1e8f723e */ /* 0x000fe200000010ff */
[----:B------:R-:W-:Y:S01]  /*b020*/  IMAD.MOV.U32 R115, RZ, RZ, R119 ;  /* 0x000000ffff737224 */ /* 0x000fe200078e0077 */
[----:B------:R-:W-:Y:S01]  /*b030*/  F2FP.BF16.F32.PACK_AB R137, R32, R137 ;  /* 0x000000892089723e */ /* 0x000fe200000010ff */
[----:B--2---:R-:W-:Y:S01]  /*b040*/  FADD.FTZ R5, R52, R5 ;  /* 0x0000000534057221 */ /* 0x004fe20000010000 */
[----:B------:R-:W-:Y:S01]  /*b050*/  F2FP.BF16.F32.PACK_AB R139, R36, R139 ;  /* 0x0000008b248b723e */ /* 0x000fe200000010ff */
[--C-:B------:R-:W-:Y:S01]  /*b060*/  IMAD.MOV.U32 R114, RZ, RZ, R119.reuse ;  /* 0x000000ffff727224 */ /* 0x100fe200078e0077 */
        /* <DEDUP_REMOVED lines=43> */
[----:B------:R-:W-:-:S02]  /*b320*/  IMAD.MOV.U32 R92, RZ, RZ, R119 ;  /* 0x000000ffff5c7224 */ /* 0x000fc400078e0077 */
[--C-:B------:R-:W-:Y:S02]  /*b330*/  IMAD.MOV.U32 R91, RZ, RZ, R119.reuse ;  /* 0x000000ffff5b7224 */ /* 0x100fe400078e0077 */
[--C-:B------:R-:W-:Y:S02]  /*b340*/  IMAD.MOV.U32 R90, RZ, RZ, R119.reuse ;  /* 0x000000ffff5a7224 */ /* 0x100fe400078e0077 */
[--C-:B------:R-:W-:Y:S02]  /*b350*/  IMAD.MOV.U32 R89, RZ, RZ, R119.reuse ;  /* 0x000000ffff597224 */ /* 0x100fe400078e0077 */
[----:B------:R-:W-:Y:S01]  /*b360*/  IMAD.MOV.U32 R88, RZ, RZ, R119 ;  /* 0x000000ffff587224 */ /* 0x000fe200078e0077 */
[----:B---3--:R-:W-:Y:S06]  /*b370*/  @!P2 BRA `(.L_x_2008) ;  /* 0x000000280048a947 */ /* 0x008fec0003800000 */
        /* <DEDUP_REMOVED lines=19> */
[----:B------:R-:W-:-:S07]  /*b4b0*/  CS2R R88, SRZ ;  /* 0x0000000000587805 */ /* 0x000fce000001ff00 */
.L_x_2018:
[----:B------:R-:W-:Y:S01]  /*b4c0*/  ISETP.NE.AND P2, PT, R155, RZ, PT ;  /* 0x000000ff9b00720c */ /* 0x000fe20003f45270 */
[----:B------:R-:W-:Y:S01]  /*b4d0*/  VIADD R18, R154, 0x1 ;  /* 0x000000019a127836 */ /* 0x000fe20000000000 */
[----:B------:R-:W-:Y:S05]  /*b4e0*/  YIELD ;  /* 0x0000000000007946 */ /* 0x000fea0003800000 */
[----:B------:R-:W-:-:S04]  /*b4f0*/  ISETP.NE.AND P3, PT, R18, 0x2, PT ;  /* 0x000000021200780c */ /* 0x000fc80003f65270 */
[----:B------:R-:W-:Y:S02]  /*b500*/  SEL R23, RZ, 0x1, P3 ;  /* 0x00000001ff177807 */ /* 0x000fe40001800000 */
[----:B------:R-:W-:Y:S02]  /*b510*/  SEL R18, R18, RZ, P3 ;  /* 0x000000ff12127207 */ /* 0x000fe40001800000 */
[----:B------:R-:W-:Y:S01]  /*b520*/  LOP3.LUT R23, R8, R23, RZ, 0x3c, !PT ;  /* 0x0000001708177212 */ /* 0x000fe200078e3cff */
[----:B------:R-:W-:Y:S06]  /*b530*/  @P2 BRA `(.L_x_2009) ;  /* 0x0000000000302947 */ /* 0x000fec0003800000 */
[----:B------:R-:W-:Y:S05]  /*b540*/  @!P0 BRA `(.L_x_2010) ;  /* 0x0000000000048947 */ /* 0x000fea0003800000 */
[----:B------:R-:W-:Y:S01]  /*b550*/  BPT.TRAP 0x1 ;  /* 0x000000040000795c */ /* 0x000fe20000300000 */
.L_x_2010:
[----:B------:R-:W-:Y:S01]  /*b560*/  IMAD R0, R18, 0x8, R2 ;  /* 0x0000000812007824 */ /* 0x000fe200078e0202 */
[----:B------:R-:W-:-:S04]  /*b570*/  SHF.L.U32 R3, R23, 0x1f, RZ ;  /* 0x0000001f17037819 */ /* 0x000fc800000006ff */
[----:B------:R0:W1:Y:S01]  /*b580*/  SYNCS.PHASECHK.TRANS64.TRYWAIT P3, [R0+URZ+0x16830], R3 ;  /* 0x01683003000075a7 */ /* 0x000062000806017f */
[----:B------:R-:W-:Y:S05]  /*b590*/  @!P0 BRA `(.L_x_2011) ;  /* 0x0000000000048947 */ /* 0x000fea0003800000 */
[----:B------:R-:W-:Y:S01]  /*b5a0*/  BPT.TRAP 0x1 ;  /* 0x000000040000795c */ /* 0x000fe20000300000 */
.L_x_2011:
[----:B------:R-:W-:Y:S04]  /*b5b0*/  BSSY B0, `(.L_x_2009) ;  /* 0x0000004000007945 */ /* 0x000fe80003800000 */
[----:B-1----:R-:W-:Y:S05]  /*b5c0*/  @P3 BRA `(.L_x_2012) ;  /* 0x0000000000083947 */ /* 0x002fea0003800000 */
[----:B------:R-:W1:Y:S02]  /*b5d0*/  SYNCS.PHASECHK.TRANS64.TRYWAIT P3, [R0+URZ+0x16830], R3 ;  /* 0x01683003000075a7 */ /* 0x000e64000806017f */
[----:B-1----:R-:W-:Y:S05]  /*b5e0*/  @!P3 BRA `(.L_x_2013) ;  /* 0x000000c000dcb947 */ /* 0x002fea0003800000 */
.L_x_2012:
[----:B------:R-:W-:Y:S05]  /*b5f0*/  BSYNC B0 ;  /* 0x0000000000007941 */ /* 0x000fea0003800000 */
.L_x_2009:
[----:B01----:R-:W2:Y:S01]  /*b600*/  LDL R3, [R1+0xc] ;  /* 0x00000c0001037983 */ /* 0x003ea20000100800 */
[----:B------:R-:W-:Y:S01]  /*b610*/  IMAD.MOV.U32 R21, RZ, RZ, 0x40000040 ;  /* 0x40000040ff157424 */ /* 0x000fe200078e00ff */
[----:B------:R-:W-:Y:S05]  /*b620*/  WARPSYNC.ALL ;  /* 0x0000000000007948 */ /* 0x000fea0003800000 */
[----:B------:R-:W-:Y:S01]  /*b630*/  R2UR UR15, R21 ;  /* 0x00000000150f72ca */ /* 0x000fe200000e0000 */
[----:B------:R-:W0:Y:S01]  /*b640*/  S2R R0, SR_TID.X ;  /* 0x0000000000007919 */ /* 0x000e220000002100 */
[----:B------:R-:W-:Y:S01]  /*b650*/  IMAD.MOV.U32 R27, RZ, RZ, 0x40000040 ;  /* 0x40000040ff1b7424 */ /* 0x000fe200078e00ff */
[----:B------:R-:W-:Y:S01]  /*b660*/  R2UR UR4, R6 ;  /* 0x00000000060472ca */ /* 0x000fe200000e0000 */
[----:B------:R-:W-:Y:S01]  /*b670*/  IMAD.MOV.U32 R25, RZ, RZ, 0x40000040 ;  /* 0x40000040ff197424 */ /* 0x000fe200078e00ff */
[----:B------:R-:W-:-:S02]  /*b680*/  R2UR UR5, R7 ;  /* 0x00000000070572ca */ /* 0x000fc400000e0000 */
[----:B0-----:R-:W-:-:S05]  /*b690*/  SHF.R.U32.HI R0, RZ, 0x7, R0 ;  /* 0x00000007ff007819 */ /* 0x001fca0000011600 */
[----:B------:R-:W-:Y:S01]  /*b6a0*/  VIADD R0, R0, 0x8 ;  /* 0x0000000800007836 */ /* 0x000fe20000000000 */
[----:B------:R-:W-:Y:S02]  /*b6b0*/  R2UR UR7, R27 ;  /* 0x000000001b0772ca */ /* 0x000fe400000e0000 */
[----:B------:R-:W-:Y:S02]  /*b6c0*/  R2UR UR11, R25 ;  /* 0x00000000190b72ca */ /* 0x000fe400000e0000 */
[----:B------:R-:W-:Y:S01]  /*b6d0*/  R2UR UR19, R27 ;  /* 0x000000001b1372ca */ /* 0x000fe200000e0000 */
[----:B------:R0:W-:Y:S01]  /*b6e0*/  BAR.SYNC.DEFER_BLOCKING R0, 0x100 ;  /* 0x000400000000751d */ /* 0x0001e20000010000 */
[----:B--2---:R-:W-:-:S04]  /*b6f0*/  IMAD R26, R18, 0x400, R3 ;  /* 0x00000400121a7824 */ /* 0x004fc800078e0203 */
[----:B------:R-:W-:-:S05]  /*b700*/  VIADD R20, R26, 0x4 ;  /* 0x000000041a147836 */ /* 0x000fca0000000000 */
[----:B------:R-:W-:Y:S02]  /*b710*/  R2UR UR14, R20 ;  /* 0x00000000140e72ca */ /* 0x000fe400000e0000 */
[----:B------:R-:W2:Y:S01]  /*b720*/  LDL.64 R20, [R1] ;  /* 0x0000000001147983 */ /* 0x000ea20000100a00 */
[C---:B------:R-:W-:Y:S01]  /*b730*/  R2UR UR6, R26.reuse ;  /* 0x000000001a0672ca */ /* 0x040fe200000e0000 */
[C---:B------:R-:W-:Y:S02]  /*b740*/  VIADD R24, R26.reuse, 0x2 ;  /* 0x000000021a187836 */ /* 0x040fe40000000000 */
[----:B------:R-:W-:-:S03]  /*b750*/  VIADD R26, R26, 0x6 ;  /* 0x000000061a1a7836 */ /* 0x000fc60000000000 */
[----:B------:R-:W-:Y:S02]  /*b760*/  R2UR UR10, R24 ;  /* 0x00000000180a72ca */ /* 0x000fe400000e0000 */
[----:B------:R-:W-:Y:S02]  /*b770*/  R2UR UR18, R26 ;  /* 0x000000001a1272ca */ /* 0x000fe400000e0000 */
[----:B------:R-:W-:-:S06]  /*b780*/  WARPGROUP.ARRIVE ;  /* 0x00000000000079c5 */ /* 0x000fcc0000000000 */
[----:B------:R-:W-:Y:S01]  /*b790*/  HGMMA.64x128x16.F32.BF16 R24, gdesc[UR4], RZ, !UPT, gsb0 ;  /* 0x01e00000041879f0 */ /* 0x000fe2000c0018ff */
[----:B------:R-:W-:Y:S02]  /*b7a0*/  R2UR UR12, R12 ;  /* 0x000000000c0c72ca */ /* 0x000fe400000e0000 */
[----:B------:R-:W-:Y:S01]  /*b7b0*/  R2UR UR13, R13 ;  /* 0x000000000d0d72ca */ /* 0x000fe200000e0000 */
[----:B------:R-:W-:Y:S02]  /*b7c0*/  WARPGROUP.DEPBAR.LE gsb0, 0x0 ;  /* 0x00008000000079c5 */ /* 0x000fe40000010000 */
[----:B------:R-:W-:Y:S01]  /*b7d0*/  WARPGROUP.ARRIVE ;  /* 0x00000000000079c5 */ /* 0x000fe20000000000 */
[----:B--2---:R-:W-:Y:S02]  /*b7e0*/  R2UR UR8, R20 ;  /* 0x00000000140872ca */ /* 0x004fe400000e0000 */
[----:B------:R-:W-:-:S13]  /*b7f0*/  R2UR UR9, R21 ;  /* 0x00000000150972ca */ /* 0x000fda00000e0000 */
        /* <DEDUP_REMOVED lines=13> */
.L_x_2015:
[----:B------:R-:W-:Y:S01]  /*b8d0*/  SHF.L.U32 R0, R8, 0x1f, RZ ;  /* 0x0000001f08007819 */ /* 0x000fe200000006ff */
[----:B------:R-:W-:-:S04]  /*b8e0*/  IMAD R3, R154, 0x8, R2 ;  /* 0x000000089a037824 */ /* 0x000fc800078e0202 */
[----:B------:R0:W1:Y:S01]  /*b8f0*/  SYNCS.PHASECHK.TRANS64.TRYWAIT P2, [R3+URZ+0x16850], R0 ;  /* 0x01685000030075a7 */ /* 0x000062000804017f */
[----:B------:R-:W-:Y:S05]  /*b900*/  @!P0 BRA `(.L_x_2016) ;  /* 0x0000000000048947 */ /* 0x000fea0003800000 */
[----:B------:R-:W-:Y:S01]  /*b910*/  BPT.TRAP 0x1 ;  /* 0x000000040000795c */ /* 0x000fe20000300000 */
.L_x_2016:
[----:B-1----:R-:W-:Y:S05]  /*b920*/  @P2 BRA `(.L_x_2014) ;  /* 0x0000000000082947 */ /* 0x002fea0003800000 */
[----:B------:R-:W1:Y:S02]  /*b930*/  SYNCS.PHASECHK.TRANS64.TRYWAIT P2, [R3+URZ+0x16850], R0 ;  /* 0x01685000030075a7 */ /* 0x000e64000804017f */
[----:B-1----:R-:W-:Y:S05]  /*b940*/  @!P2 BRA `(.L_x_2017) ;  /* 0x000000c00018a947 */ /* 0x002fea0003800000 */
.L_x_2014:
[----:B01----:R-:W-:Y:S01]  /*b950*/  VIADD R0, R2, 0x400 ;  /* 0x0000040002007836 */ /* 0x003fe20000000000 */
[----:B------:R-:W2:Y:S01]  /*b960*/  LDL R3, [R1+0x28] ;  /* 0x0000280001037983 */ /* 0x000ea20000100800 */
[----:B------:R-:W-:Y:S01]  /*b970*/  IMAD.MOV.U32 R9, RZ, RZ, 0x40000040 ;  /* 0x40000040ff097424 */ /* 0x000fe200078e00ff */
[----:B------:R-:W-:Y:S05]  /*b980*/  WARPSYNC.ALL ;  /* 0x0000000000007948 */ /* 0x000fea0003800000 */
[----:B------:R-:W-:Y:S01]  /*b990*/  SHF.R.U32.HI R0, RZ, 0x4, R0 ;  /* 0x00000004ff007819 */ /* 0x000fe20000011600 */
[----:B------:R-:W-:Y:S01]  /*b9a0*/  WARPGROUP.ARRIVE ;  /* 0x00000000000079c5 */ /* 0x000fe20000000000 */
[----:B------:R-:W-:Y:S01]  /*b9b0*/  R2UR UR7, R9 ;  /* 0x00000000090772ca */ /* 0x000fe200000e0000 */
[----:B------:R-:W-:Y:S01]  /*b9c0*/  IMAD.MOV.U32 R21, RZ, RZ, 0x40000040 ;  /* 0x40000040ff157424 */ /* 0x000fe200078e00ff */
[----:B------:R-:W-:Y:S01]  /*b9d0*/  LOP3.LUT R0, R0, 0x3fff, RZ, 0xc0, !PT ;  /* 0x00003fff00007812 */ /* 0x000fe200078ec0ff */
[----:B------:R-:W-:-:S04]  /*b9e0*/  ULDC UR4, c[0x0][0x988] ;  /* 0x0002620000047ab9 */ /* 0x000fc80000000800 */
[----:B------:R-:W-:-:S05]  /*b9f0*/  IMAD R8, R154, 0x400, R0 ;  /* 0x000004009a087824 */ /* 0x000fca00078e0200 */
[----:B------:R-:W-:-:S13]  /*ba00*/  R2UR UR6, R8 ;  /* 0x00000000080672ca */ /* 0x000fda00000e0000 */
[----:B------:R-:W-:Y:S03]  /*ba10*/  HGMMA.64x64x16.F32.BF16 R88, R148, gdesc[UR4].tnspB, R88, gsb0 ;  /* 0x40e0000494587df0 */ /* 0x000fe60008001858 */
[----:B------:R-:W-:Y:S02]  /*ba20*/  WARPGROUP.DEPBAR.LE gsb0, 0x0 ;  /* 0x00008000000079c5 */ /* 0x000fe40000010000 */
[----:B------:R-:W3:Y:S04]  /*ba30*/  LDL R149, [R1+0x18] ;  /* 0x0000180001957983 */ /* 0x000ee80000100800 */
[----:B------:R-:W3:Y:S04]  /*ba40*/  LDL R150, [R1+0x10] ;  /* 0x0000100001967983 */ /* 0x000ee80000100800 */
[----:B------:R-:W4:Y:S01]  /*ba50*/  LDL R151, [R1+0x24] ;  /* 0x0000240001977983 */ /* 0x000f220000100800 */
[----:B------:R-:W-:Y:S01]  /*ba60*/  IMAD.MOV.U32 R0, RZ, RZ, -0x80 ;  /* 0xffffff80ff007424 */ /* 0x000fe200078e00ff */
[----:B------:R-:W-:Y:S01]  /*ba70*/  R2UR UR7, R21 ;  /* 0x00000000150772ca */ /* 0x000fe200000e0000 */
[----:B------:R-:W-:Y:S01]  /*ba80*/  VIADD R20, R8, 0x80 ;  /* 0x0000008008147836 */ /* 0x000fe20000000000 */
[----:B------:R-:W-:Y:S01]  /*ba90*/  WARPGROUP.ARRIVE ;  /* 0x00000000000079c5 */ /* 0x000fe20000000000 */
[----:B------:R-:W-:-:S02]  /*baa0*/  IMAD R0, R152, R0, 0x1 ;  /* 0x0000000198007424 */ /* 0x000fc400078e0200 */
[----:B------:R-:W-:Y:S01]  /*bab0*/  IMAD.MOV.U32 R21, RZ, RZ, 0x40000040 ;  /* 0x40000040ff157424 */ /* 0x000fe200078e00ff */
[----:B------:R-:W-:Y:S01]  /*bac0*/  R2UR UR6, R20 ;  /* 0x00000000140672ca */ /* 0x000fe200000e0000 */
[----:B------:R-:W-:Y:S02]  /*bad0*/  IMAD R0, R153, 0xc0, R0 ;  /* 0x000000c099007824 */ /* 0x000fe400078e0200 */
[----:B------:R-:W-:-:S10]  /*bae0*/  VIADD R20, R8, 0x100 ;  /* 0x0000010008147836 */ /* 0x000fd40000000000 */
        /* <DEDUP_REMOVED lines=15> */
[----:B------:R-:W-:Y:S02]  /*bbe0*/  R2UR UR7, R21 ;  /* 0x00000000150772ca */ /* 0x000fe400000e0000 */
[----:B------:R-:W-:Y:S01]  /*bbf0*/  R2UR UR6, R20 ;  /* 0x00000000140672ca */ /* 0x000fe200000e0000 */
[----:B------:R-:W-:Y:S02]  /*bc00*/  WARPGROUP.DEPBAR.LE gsb0, 0x0 ;  /* 0x00008000000079c5 */ /* 0x000fe40000010000 */
[----:B------:R-:W-:-:S10]  /*bc10*/  WARPGROUP.ARRIVE ;  /* 0x00000000000079c5 */ /* 0x000fd40000000000 */
[----:B------:R-:W-:Y:S01]  /*bc20*/  HGMMA.64x64x16.F32.BF16 R88, R132, gdesc[UR4].tnspB, R88, gsb0 ;  /* 0x40e0000484587df0 */ /* 0x000fe20008001858 */
[----:B---3--:R-:W-:-:S05]  /*bc30*/  IADD3 R0, -R150, R0, R149 ;  /* 0x0000000096007210 */ /* 0x008fca0007ffe195 */
[----:B----4-:R-:W-:-:S04]  /*bc40*/  IMAD R0, R151, -0x2, R0 ;  /* 0xfffffffe97007824 */ /* 0x010fc800078e0200 */
[----:B--2---:R-:W-:-:S05]  /*bc50*/  IMAD.IADD R9, R3, 0x1, R0 ;  /* 0x0000000103097824 */ /* 0x004fca00078e0200 */
[C---:B------:R-:W-:Y:S02]  /*bc60*/  ISETP.GT.AND P2, PT, R9.reuse, RZ, PT ;  /* 0x000000ff0900720c */ /* 0x040fe40003f44270 */
[C---:B------:R-:W-:Y:S02]  /*bc70*/  ISETP.GT.AND P3, PT, R9.reuse, 0x1, PT ;  /* 0x000000010900780c */ /* 0x040fe40003f64270 */
        /* <DEDUP_REMOVED lines=21> */
[----:B------:R-:W-:Y:S01]  /*bdd0*/  FMNMX.FTZ R0, R36, R0, !PT ;  /* 0x0000000024007209 */ /* 0x000fe20007810000 */
[----:B------:R-:W-:-:S02]  /*bde0*/  WARPGROUP.DEPBAR.LE gsb0, 0x0 ;  /* 0x00008000000079c5 */ /* 0x000fc40000010000 */
[----:B------:R-:W-:Y:S01]  /*bdf0*/  ISETP.GT.AND P3, PT, R9, 0x21, PT ;  /* 0x000000210900780c */ /* 0x000fe20003f64270 */
[----:B------:R-:W-:Y:S01]  /*be00*/  WARPGROUP.ARRIVE ;  /* 0x00000000000079c5 */ /* 0x000fe20000000000 */
        /* <DEDUP_REMOVED lines=73> */
[C---:B------:R-:W-:Y:S02]  /*c2a0*/  ISETP.GT.AND P4, PT, R9.reuse, 0x1, PT ;  /* 0x000000010900780c */ /* 0x040fe40003f84270 */
[----:B------:R-:W-:Y:S01]  /*c2b0*/  FSEL R26, R26, -INF , P3 ;  /* 0xff8000001a1a7808 */ /* 0x000fe20001800000 */
[----:B------:R-:W0:Y:S01]  /*c2c0*/  SHFL.BFLY PT, R3, R0, 0x2, 0x1f ;  /* 0x0c401f0000037f89 */ /* 0x000e2200000e0000 */
[----:B------:R-:W-:Y:S02]  /*c2d0*/  ISETP.GT.AND P3, PT, R9, 0x8, PT ;  /* 0x000000080900780c */ /* 0x000fe40003f64270 */
[----:B------:R-:W-:Y:S02]  /*c2e0*/  FSEL R27, R27, -INF , P4 ;  /* 0xff8000001b1b7808 */ /* 0x000fe40002000000 */
[----:B------:R-:W-:-:S02]  /*c2f0*/  ISETP.GT.AND P4, PT, R9, 0x9, PT ;  /* 0x000000090900780c */ /* 0x000fc40003f84270 */
[----:B------:R-:W-:Y:S02]  /*c300*/  FSEL R30, R30, -INF , P3 ;  /* 0xff8000001e1e7808 */ /* 0x000fe40001800000 */
[----:B------:R-:W-:Y:S02]  /*c310*/  ISETP.GT.AND P3, PT, R9, 0x10, PT ;  /* 0x000000100900780c */ /* 0x000fe40003f64270 */
[----:B------:R-:W-:Y:S02]  /*c320*/  FSEL R31, R31, -INF , P4 ;  /* 0xff8000001f1f7808 */ /* 0x000fe40002000000 */
[C---:B------:R-:W-:Y:S02]  /*c330*/  ISETP.GT.AND P4, PT, R9.reuse, 0x11, PT ;  /* 0x000000110900780c */ /* 0x040fe40003f84270 */
[----:B------:R-:W-:Y:S02]  /*c340*/  FSEL R34, R34, -INF , P3 ;  /* 0xff80000022227808 */ /* 0x000fe40001800000 */
[----:B------:R-:W-:-:S02]  /*c350*/  ISETP.GT.AND P3, PT, R9, 0x18, PT ;  /* 0x000000180900780c */ /* 0x000fc40003f64270 */
[----:B------:R-:W-:Y:S02]  /*c360*/  FSEL R35, R35, -INF , P4 ;  /* 0xff80000023237808 */ /* 0x000fe40002000000 */
[C---:B------:R-:W-:Y:S02]  /*c370*/  ISETP.GT.AND P4, PT, R9.reuse, 0x19, PT ;  /* 0x000000190900780c */ /* 0x040fe40003f84270 */
[----:B------:R-:W-:Y:S02]  /*c380*/  FSEL R38, R38, -INF , P3 ;  /* 0xff80000026267808 */ /* 0x000fe40001800000 */
[----:B0-----:R-:W-:Y:S02]  /*c390*/  FMNMX.FTZ R3, R0, R3, !PT ;  /* 0x0000000300037209 */ /* 0x001fe40007810000 */
[----:B------:R-:W-:Y:S02]  /*c3a0*/  ISETP.GT.AND P3, PT, R9, 0x20, PT ;  /* 0x000000200900780c */ /* 0x000fe40003f64270 */
[----:B------:R-:W-:Y:S01]  /*c3b0*/  FSEL R39, R39, -INF , P4 ;  /* 0xff80000027277808 */ /* 0x000fe20002000000 */
[----:B------:R-:W0:Y:S01]  /*c3c0*/  SHFL.BFLY PT, R0, R3, 0x1, 0x1f ;  /* 0x0c201f0003007f89 */ /* 0x000e2200000e0000 */
        /* <DEDUP_REMOVED lines=12> */
[----:B0-----:R-:W-:Y:S01]  /*c490*/  FMNMX.FTZ R3, R3, R0, !PT ;  /* 0x0000000003037209 */ /* 0x001fe20007810000 */
[----:B------:R-:W-:Y:S01]  /*c4a0*/  IMAD.U32 R0, RZ, RZ, UR4 ;  /* 0x00000004ff007e24 */ /* 0x000fe2000f8e00ff */
[----:B------:R-:W-:-:S02]  /*c4b0*/  ISETP.GT.AND P4, PT, R9, 0x39, PT ;  /* 0x000000390900780c */ /* 0x000fc40003f84270 */
[C---:B------:R-:W-:Y:S01]  /*c4c0*/  FSETP.NEU.FTZ.AND P2, PT, R3.reuse, -INF , PT ;  /* 0xff8000000300780b */ /* 0x040fe20003f5d000 */
[-C--:B------:R-:W-:Y:S01]  /*c4d0*/  FMUL.FTZ R21, R3, R0.reuse ;  /* 0x0000000003157220 */ /* 0x080fe20000410000 */
[----:B------:R-:W-:Y:S02]  /*c4e0*/  FSEL R54, R54, -INF , P3 ;  /* 0xff80000036367808 */ /* 0x000fe40001800000 */
[----:B------:R-:W-:Y:S02]  /*c4f0*/  ISETP.GT.AND P3, PT, R9, 0x40, PT ;  /* 0x000000400900780c */ /* 0x000fe40003f64270 */
[----:B------:R-:W-:Y:S02]  /*c500*/  FSEL R21, R21, RZ, P2 ;  /* 0x000000ff15157208 */ /* 0x000fe40001000000 */
[----:B------:R-:W-:Y:S02]  /*c510*/  FSEL R55, R55, -INF , P4 ;  /* 0xff80000037377808 */ /* 0x000fe40002000000 */
[----:B------:R-:W-:Y:S01]  /*c520*/  ISETP.GT.AND P4, PT, R9, 0x41, PT ;  /* 0x000000410900780c */ /* 0x000fe20003f84270 */
        /* <DEDUP_REMOVED lines=21> */
[----:B------:R-:W-:Y:S01]  /*c680*/  MUFU.EX2 R28, R37 ;  /* 0x00000025001c7308 */ /* 0x000fe20000000800 */
[----:B------:R-:W-:Y:S01]  /*c690*/  FMNMX.FTZ R29, R35, R29, !PT ;  /* 0x0000001d231d7209 */ /* 0x000fe20007810000 */
[-CC-:B------:R-:W-:Y:S01]  /*c6a0*/  FFMA.FTZ R48, R65, R0.reuse, -R21.reuse ;  /* 0x0000000041307223 */ /* 0x180fe20000010815 */
[----:B------:R-:W-:Y:S01]  /*c6b0*/  FSEL R62, R62, -INF , P3 ;  /* 0xff8000003e3e7808 */ /* 0x000fe20001800000 */
[-CC-:B------:R-:W-:Y:S01]  /*c6c0*/  FFMA.FTZ R49, R49, R0.reuse, -R21.reuse ;  /* 0x0000000031317223 */ /* 0x180fe20000010815 */
        /* <DEDUP_REMOVED lines=9> */
[--C-:B------:R-:W-:Y:S01]  /*c760*/  FFMA.FTZ R40, R53, R0, -R21.reuse ;  /* 0x0000000035287223 */ /* 0x100fe20000010815 */
[----:B------:R-:W-:Y:S01]  /*c770*/  ISETP.GT.AND P4, PT, R9, 0x51, PT ;  /* 0x000000510900780c */ /* 0x000fe20003f84270 */
[----:B------:R-:W-:Y:S01]  /*c780*/  MUFU.EX2 R20, R20 ;  /* 0x0000001400147308 */ /* 0x000fe20000000800 */
[----:B------:R-:W-:Y:S01]  /*c790*/  FMNMX.FTZ R32, R43, R32, !PT ;  /* 0x000000202b207209 */ /* 0x000fe20007810000 */
[-CC-:B------:R-:W-:Y:S01]  /*c7a0*/  FFMA.FTZ R132, R56, R0.reuse, -R21.reuse ;  /* 0x0000000038847223 */ /* 0x180fe20000010815 */
[----:B------:R-:W-:Y:S01]  /*c7b0*/  FSEL R66, R66, -INF , P3 ;  /* 0xff80000042427808 */ /* 0x000fe20001800000 */
[--C-:B------:R-:W-:Y:S01]  /*c7c0*/  FFMA.FTZ R134, R60, R0, -R21.reuse ;  /* 0x000000003c867223 */ /* 0x100fe20000010815 */
        /* <DEDUP_REMOVED lines=9> */
[-CC-:B------:R-:W-:Y:S01]  /*c860*/  FFMA.FTZ R60, R81, R0.reuse, -R21.reuse ;  /* 0x00000000513c7223 */ /* 0x180fe20000010815 */
[----:B------:R-:W-:Y:S01]  /*c870*/  ISETP.GT.AND P4, PT, R9, 0x59, PT ;  /* 0x000000590900780c */ /* 0x000fe20003f84270 */
[----:B------:R0:W-:Y:S01]  /*c880*/  MUFU.EX2 R32, R45 ;  /* 0x0000002d00207308 */ /* 0x0001e20000000800 */
[----:B------:R-:W-:Y:S01]  /*c890*/  FMNMX.FTZ R33, R51, R33, !PT ;  /* 0x0000002133217209 */ /* 0x000fe20007810000 */
[----:B------:R-:W-:Y:S01]  /*c8a0*/  FFMA.FTZ R84, R84, R0, -R21 ;  /* 0x0000000054547223 */ /* 0x000fe20000010815 */
[----:B------:R-:W-:-:S02]  /*c8b0*/  FSEL R70, R70, -INF , P3 ;  /* 0xff80000046467808 */ /* 0x000fc40001800000 */
[----:B------:R-:W-:Y:S02]  /*c8c0*/  FMNMX.FTZ R33, R54, R33, !PT ;  /* 0x0000002136217209 */ /* 0x000fe40007810000 */
[----:B------:R-:W-:Y:S01]  /*c8d0*/  ISETP.GT.AND P3, PT, R9, 0x60, PT ;  /* 0x000000600900780c */ /* 0x000fe20003f64270 */
[----:B------:R-:W-:Y:S01]  /*c8e0*/  MUFU.EX2 R24, R24 ;  /* 0x0000001800187308 */ /* 0x000fe20000000800 */
[----:B------:R-:W-:Y:S01]  /*c8f0*/  FMNMX.FTZ R33, R55, R33, !PT ;  /* 0x0000002137217209 */ /* 0x000fe20007810000 */
[----:B0-----:R-:W-:Y:S01]  /*c900*/  FFMA.FTZ R45, R64, R0, -R21 ;  /* 0x00000000402d7223 */ /* 0x001fe20000010815 */
[----:B------:R-:W-:Y:S02]  /*c910*/  FSEL R71, R71, -INF , P4 ;  /* 0xff80000047477808 */ /* 0x000fe40002000000 */
[----:B------:R-:W-:Y:S02]  /*c920*/  FMNMX.FTZ R36, R58, R33, !PT ;  /* 0x000000213a247209 */ /* 0x000fe40007810000 */
[----:B------:R-:W-:Y:S01]  /*c930*/  ISETP.GT.AND P4, PT, R9, 0x61, PT ;  /* 0x000000610900780c */ /* 0x000fe20003f84270 */
[----:B------:R0:W-:Y:S01]  /*c940*/  MUFU.EX2 R33, R49 ;  /* 0x0000003100217308 */ /* 0x0001e20000000800 */
[----:B------:R-:W-:-:S02]  /*c950*/  FMNMX.FTZ R36, R59, R36, !PT ;  /* 0x000000243b247209 */ /* 0x000fc40007810000 */
[----:B------:R-:W-:Y:S02]  /*c960*/  FSEL R74, R74, -INF , P3 ;  /* 0xff8000004a4a7808 */ /* 0x000fe40001800000 */
[----:B------:R-:W-:Y:S02]  /*c970*/  FMNMX.FTZ R36, R62, R36, !PT ;  /* 0x000000243e247209 */ /* 0x000fe40007810000 */
[----:B------:R-:W-:Y:S01]  /*c980*/  ISETP.GT.AND P3, PT, R9, 0x68, PT ;  /* 0x000000680900780c */ /* 0x000fe20003f64270 */
[----:B------:R-:W-:Y:S01]  /*c990*/  MUFU.EX2 R144, R144 ;  /* 0x0000009000907308 */ /* 0x000fe20000000800 */
[----:B------:R-:W-:Y:S01]  /*c9a0*/  FMNMX.FTZ R36, R63, R36, !PT ;  /* 0x000000243f247209 */ /* 0x000fe20007810000 */
[----:B0-----:R-:W-:Y:S01]  /*c9b0*/  FFMA.FTZ R49, R68, R0, -R21 ;  /* 0x0000000044317223 */ /* 0x001fe20000010815 */
[----:B------:R-:W-:Y:S01]  /*c9c0*/  FSEL R75, R75, -INF , P4 ;  /* 0xff8000004b4b7808 */ /* 0x000fe20002000000 */
[----:B------:R-:W0:Y:S01]  /*c9d0*/  S2R R68, SR_TID.X ;  /* 0x0000000000447919 */ /* 0x000e220000002100 */
[----:B------:R-:W-:-:S02]  /*c9e0*/  FMNMX.FTZ R36, R66, R36, !PT ;  /* 0x0000002442247209 */ /* 0x000fc40007810000 */
[----:B------:R-:W-:Y:S01]  /*c9f0*/  ISETP.GT.AND P4, PT, R9, 0x69, PT ;  /* 0x000000690900780c */ /* 0x000fe20003f84270 */
[----:B------:R-:W-:Y:S01]  /*ca00*/  MUFU.EX2 R25, R25 ;  /* 0x0000001900197308 */ /* 0x000fe20000000800 */
[----:B------:R-:W-:Y:S02]  /*ca10*/  FMNMX.FTZ R36, R67, R36, !PT ;  /* 0x0000002443247209 */ /* 0x000fe40007810000 */
[----:B------:R-:W-:Y:S02]  /*ca20*/  FSEL R78, R78, -INF , P3 ;  /* 0xff8000004e4e7808 */ /* 0x000fe40001800000 */
[----:B------:R-:W-:Y:S02]  /*ca30*/  FMNMX.FTZ R36, R70, R36, !PT ;  /* 0x0000002446247209 */ /* 0x000fe40007810000 */
[----:B------:R-:W-:Y:S01]  /*ca40*/  ISETP.GT.AND P3, PT, R9, 0x70, PT ;  /* 0x000000700900780c */ /* 0x000fe20003f64270 */
[----:B------:R-:W-:Y:S01]  /*ca50*/  MUFU.EX2 R146, R146 ;  /* 0x0000009200927308 */ /* 0x000fe20000000800 */
[----:B------:R-:W-:-:S02]  /*ca60*/  FMNMX.FTZ R36, R71, R36, !PT ;  /* 0x0000002447247209 */ /* 0x000fc40007810000 */
[----:B------:R-:W-:Y:S02]  /*ca70*/  FSEL R79, R79, -INF , P4 ;  /* 0xff8000004f4f7808 */ /* 0x000fe40002000000 */
[----:B------:R-:W-:Y:S02]  /*ca80*/  FMNMX.FTZ R36, R74, R36, !PT ;  /* 0x000000244a247209 */ /* 0x000fe40007810000 */
[----:B------:R-:W-:Y:S01]  /*ca90*/  ISETP.GT.AND P4, PT, R9, 0x71, PT ;  /* 0x000000710900780c */ /* 0x000fe20003f84270 */
[----:B------:R-:W-:Y:S01]  /*caa0*/  MUFU.EX2 R140, R140 ;  /* 0x0000008c008c7308 */ /* 0x000fe20000000800 */
[----:B------:R-:W-:Y:S02]  /*cab0*/  FMNMX.FTZ R36, R75, R36, !PT ;  /* 0x000000244b247209 */ /* 0x000fe40007810000 */
[----:B------:R-:W-:Y:S02]  /*cac0*/  FSEL R82, R82, -INF , P3 ;  /* 0xff80000052527808 */ /* 0x000fe40001800000 */
[----:B------:R-:W-:-:S02]  /*cad0*/  FMNMX.FTZ R36, R78, R36, !PT ;  /* 0x000000244e247209 */ /* 0x000fc40007810000 */
[----:B------:R-:W-:Y:S01]  /*cae0*/  ISETP.GT.AND P3, PT, R9, 0x78, PT ;  /* 0x000000780900780c */ /* 0x000fe20003f64270 */
[----:B------:R1:W-:Y:S01]  /*caf0*/  MUFU.EX2 R29, R41 ;  /* 0x00000029001d7308 */ /* 0x0003e20000000800 */
[----:B------:R-:W-:Y:S02]  /*cb00*/  FMNMX.FTZ R36, R79, R36, !PT ;  /* 0x000000244f247209 */ /* 0x000fe40007810000 */
[----:B------:R-:W-:Y:S02]  /*cb10*/  FSEL R83, R83, -INF , P4 ;  /* 0xff80000053537808 */ /* 0x000fe40002000000 */
[----:B------:R-:W-:Y:S02]  /*cb20*/  FMNMX.FTZ R36, R82, R36, !PT ;  /* 0x0000002452247209 */ /* 0x000fe40007810000 */
[----:B------:R-:W-:Y:S01]  /*cb30*/  ISETP.GT.AND P4, PT, R9, 0x79, PT ;  /* 0x000000790900780c */ /* 0x000fe20003f84270 */
[----:B------:R-:W-:Y:S01]  /*cb40*/  MUFU.EX2 R142, R142 ;  /* 0x0000008e008e7308 */ /* 0x000fe20000000800 */
[----:B------:R-:W-:Y:S01]  /*cb50*/  FSEL R86, R86, -INF , P3 ;  /* 0xff80000056567808 */ /* 0x000fe20001800000 */
[--C-:B-1----:R-:W-:Y:S01]  /*cb60*/  FFMA.FTZ R41, R57, R0, -R21.reuse ;  /* 0x0000000039297223 */ /* 0x102fe20000010815 */
[----:B------:R-:W-:Y:S01]  /*cb70*/  FMNMX.FTZ R36, R83, R36, !PT ;  /* 0x0000002453247209 */ /* 0x000fe20007810000 */
[----:B------:R-:W-:Y:S01]  /*cb80*/  FFMA.FTZ R57, R76, R0, -R21 ;  /* 0x000000004c397223 */ /* 0x000fe20000010815 */
[----:B------:R-:W-:-:S02]  /*cb90*/  FSEL R87, R87, -INF , P4 ;  /* 0xff80000057577808 */ /* 0x000fc40002000000 */
[----:B------:R-:W-:Y:S01]  /*cba0*/  FMNMX.FTZ R9, R86, R36, !PT ;  /* 0x0000002456097209 */ /* 0x000fe20007810000 */
[----:B------:R-:W-:Y:S01]  /*cbb0*/  VIADD R36, R8, 0x280 ;  /* 0x0000028008247836 */ /* 0x000fe20000000000 */
[----:B------:R-:W-:Y:S01]  /*cbc0*/  FSEL R64, R3, RZ, P2 ;  /* 0x000000ff03407208 */ /* 0x000fe20001000000 */
[----:B------:R-:W-:Y:S01]  /*cbd0*/  MUFU.EX2 R136, R136 ;  /* 0x0000008800887308 */ /* 0x000fe20000000800 */
[----:B------:R-:W-:Y:S02]  /*cbe0*/  FMNMX.FTZ R9, R87, R9, !PT ;  /* 0x0000000957097209 */ /* 0x000fe40007810000 */
[----:B------:R-:W-:Y:S01]  /*cbf0*/  R2UR UR6, R36 ;  /* 0x00000000240672ca */ /* 0x000fe200000e0000 */
[----:B------:R-:W-:Y:S01]  /*cc00*/  FADD.FTZ R64, -R64, R15 ;  /* 0x0000000f40407221 */ /* 0x000fe20000010100 */
[----:B0-----:R-:W-:Y:S01]  /*cc10*/  SHF.R.U32.HI R135, RZ, 0x7, R68 ;  /* 0x00000007ff877819 */ /* 0x001fe20000011644 */
[----:B------:R-:W0:Y:S01]  /*cc20*/  SHFL.BFLY PT, R37, R9, 0x2, 0x1f ;  /* 0x0c401f0009257f89 */ /* 0x000e2200000e0000 */
[-C--:B------:R-:W-:Y:S01]  /*cc30*/  FFMA.FTZ R36, R77, R0.reuse, -R21 ;  /* 0x000000004d247223 */ /* 0x080fe20000010815 */
[----:B------:R-:W-:Y:S01]  /*cc40*/  FMUL.FTZ R15, R64, R0 ;  /* 0x00000000400f7220 */ /* 0x000fe20000410000 */
[----:B------:R-:W-:Y:S08]  /*cc50*/  MUFU.EX2 R138, R138 ;  /* 0x0000008a008a7308 */ /* 0x000ff00000000800 */
[----:B------:R-:W1:Y:S08]  /*cc60*/  MUFU.EX2 R15, R15 ;  /* 0x0000000f000f7308 */ /* 0x000e700000000800 */
[----:B------:R-:W-:Y:S01]  /*cc70*/  MUFU.EX2 R40, R40 ;  /* 0x0000002800287308 */ /* 0x000fe20000000800 */
[----:B0-----:R-:W-:Y:S01]  /*cc80*/  FMNMX.FTZ R9, R9, R37, !PT ;  /* 0x0000002509097209 */ /* 0x001fe20007810000 */
[----:B------:R-:W-:-:S06]  /*cc90*/  IMAD.MOV.U32 R37, RZ, RZ, 0x40000040 ;  /* 0x40000040ff257424 */ /* 0x000fcc00078e00ff */
[----:B------:R-:W-:Y:S01]  /*cca0*/  MUFU.EX2 R132, R132 ;  /* 0x0000008400847308 */ /* 0x000fe20000000800 */
[----:B-1----:R-:W-:Y:S01]  /*ccb0*/  FFMA.FTZ R5, R15, R5, R148 ;  /* 0x000000050f057223 */ /* 0x002fe20000010094 */
[----:B------:R-:W0:Y:S01]  /*ccc0*/  SHFL.BFLY PT, R61, R9, 0x1, 0x1f ;  /* 0x0c201f00093d7f89 */ /* 0x000e2200000e0000 */
[----:B------:R-:W-:Y:S01]  /*ccd0*/  R2UR UR7, R37 ;  /* 0x00000000250772ca */ /* 0x000fe200000e0000 */
[----:B------:R-:W-:Y:S01]  /*cce0*/  FFMA.FTZ R37, R80, R0, -R21 ;  /* 0x0000000050257223 */ /* 0x000fe20000010815 */
[----:B------:R-:W-:-:S03]  /*ccf0*/  FADD.FTZ R5, R20, R5 ;  /* 0x0000000514057221 */ /* 0x000fc60000010000 */
[----:B------:R-:W-:Y:S01]  /*cd00*/  MUFU.EX2 R41, R41 ;  /* 0x0000002900297308 */ /* 0x000fe20000000800 */
[----:B------:R-:W-:-:S07]  /*cd10*/  FADD.FTZ R5, R150, R5 ;  /* 0x0000000596057221 */ /* 0x000fce0000010000 */
[----:B------:R-:W-:Y:S01]  /*cd20*/  HGMMA.64x64x16.F32.BF16 R88, R128, gdesc[UR4].tnspB, R88, gsb0 ;  /* 0x40e0000480587df0 */ /* 0x000fe20008001858 */
[----:B------:R-:W-:Y:S08]  /*cd30*/  MUFU.EX2 R134, R134 ;  /* 0x0000008600867308 */ /* 0x000ff00000000800 */
[----:B------:R-:W-:Y:S01]  /*cd40*/  MUFU.EX2 R44, R44 ;  /* 0x0000002c002c7308 */ /* 0x000fe20000000800 */
[----:B0-----:R-:W-:Y:S01]  /*cd50*/  FMNMX.FTZ R9, R9, R61, !PT ;  /* 0x0000003d09097209 */ /* 0x001fe20007810000 */
[----:B------:R-:W-:-:S03]  /*cd60*/  FFMA.FTZ R21, R85, R0, -R21 ;  /* 0x0000000055157223 */ /* 0x000fc60000010815 */
[C---:B------:R-:W-:Y:S01]  /*cd70*/  FSETP.NEU.FTZ.AND P2, PT, R9.reuse, -INF , PT ;  /* 0xff8000000900780b */ /* 0x040fe20003f5d000 */
[----:B------:R-:W-:Y:S02]  /*cd80*/  FMUL.FTZ R65, R9, R0 ;  /* 0x0000000009417220 */ /* 0x000fe40000410000 */
[----:B------:R-:W-:Y:S03]  /*cd90*/  MUFU.EX2 R45, R45 ;  /* 0x0000002d002d7308 */ /* 0x000fe60000000800 */
[----:B------:R-:W-:-:S05]  /*cda0*/  FSEL R65, R65, RZ, P2 ;  /* 0x000000ff41417208 */ /* 0x000fca0001000000 */
[-CC-:B------:R-:W-:Y:S01]  /*cdb0*/  FFMA.FTZ R145, R34, R0.reuse, -R65.reuse ;  /* 0x0000000022917223 */ /* 0x180fe20000010841 */
[-CC-:B------:R-:W-:Y:S01]  /*cdc0*/  FFMA.FTZ R34, R39, R0.reuse, -R65.reuse ;  /* 0x0000000027227223 */ /* 0x180fe20000010841 */
[-CC-:B------:R-:W-:Y:S01]  /*cdd0*/  FFMA.FTZ R39, R51, R0.reuse, -R65.reuse ;  /* 0x0000000033277223 */ /* 0x180fe20000010841 */
[-CC-:B------:R-:W-:Y:S01]  /*cde0*/  FFMA.FTZ R149, R26, R0.reuse, -R65.reuse ;  /* 0x000000001a957223 */ /* 0x180fe20000010841 */
[----:B------:R-:W2:Y:S01]  /*cdf0*/  LDL R51, [R1+0x14] ;  /* 0x0000140001337983 */ /* 0x000ea20000100800 */
[-CC-:B------:R-:W-:Y:S01]  /*ce00*/  FFMA.FTZ R64, R27, R0.reuse, -R65.reuse ;  /* 0x000000001b407223 */ /* 0x180fe20000010841 */
[----:B------:R-:W-:Y:S02]  /*ce10*/  VIADD R26, R8, 0x300 ;  /* 0x00000300081a7836 */ /* 0x000fe40000000000 */
[-CC-:B------:R-:W-:Y:S01]  /*ce20*/  FFMA.FTZ R151, R30, R0.reuse, -R65.reuse ;  /* 0x000000001e977223 */ /* 0x180fe20000010841 */
[----:B------:R-:W-:Y:S01]  /*ce30*/  IMAD.MOV.U32 R27, RZ, RZ, 0x40000040 ;  /* 0x40000040ff1b7424 */ /* 0x000fe200078e00ff */
[----:B------:R-:W-:Y:S01]  /*ce40*/  MUFU.EX2 R149, R149 ;  /* 0x0000009500957308 */ /* 0x000fe20000000800 */
[-CC-:B------:R-:W-:Y:S01]  /*ce50*/  FFMA.FTZ R30, R31, R0.reuse, -R65.reuse ;  /* 0x000000001f1e7223 */ /* 0x180fe20000010841 */
[----:B------:R-:W-:Y:S01]  /*ce60*/  R2UR UR6, R26 ;  /* 0x000000001a0672ca */ /* 0x000fe200000e0000 */
[----:B------:R-:W-:Y:S01]  /*ce70*/  VIADD R26, R8, 0x380 ;  /* 0x00000380081a7836 */ /* 0x000fe20000000000 */
[----:B------:R-:W-:Y:S01]  /*ce80*/  R2UR UR7, R27 ;  /* 0x000000001b0772ca */ /* 0x000fe200000e0000 */
[-CC-:B------:R-:W-:Y:S01]  /*ce90*/  FFMA.FTZ R31, R35, R0.reuse, -R65.reuse ;  /* 0x00000000231f7223 */ /* 0x180fe20000010841 */
[----:B------:R-:W-:Y:S01]  /*cea0*/  FSEL R27, R9, RZ, P2 ;  /* 0x000000ff091b7208 */ /* 0x000fe20001000000 */
[-CC-:B------:R-:W-:Y:S01]  /*ceb0*/  FFMA.FTZ R35, R43, R0.reuse, -R65.reuse ;  /* 0x000000002b237223 */ /* 0x180fe20000010841 */
[----:B------:R-:W-:Y:S01]  /*cec0*/  MUFU.EX2 R64, R64 ;  /* 0x0000004000407308 */ /* 0x000fe20000000800 */
[-CC-:B------:R-:W-:Y:S01]  /*ced0*/  FFMA.FTZ R147, R38, R0.reuse, -R65.reuse ;  /* 0x0000000026937223 */ /* 0x180fe20000010841 */
[-CC-:B------:R-:W-:Y:S01]  /*cee0*/  FFMA.FTZ R141, R42, R0.reuse, -R65.reuse ;  /* 0x000000002a8d7223 */ /* 0x180fe20000010841 */
[----:B------:R-:W-:Y:S01]  /*cef0*/  FADD.FTZ R8, -R27, R14 ;  /* 0x0000000e1b087221 */ /* 0x000fe20000010100 */
[----:B------:R-:W-:Y:S01]  /*cf00*/  IMAD.MOV.U32 R27, RZ, RZ, 0x40000040 ;  /* 0x40000040ff1b7424 */ /* 0x000fe200078e00ff */
[----:B------:R-:W-:Y:S01]  /*cf10*/  ISETP.GE.U32.AND P2, PT, R68, 0x180, PT ;  /* 0x000001804400780c */ /* 0x000fe20003f46070 */
[-CC-:B------:R-:W-:Y:S01]  /*cf20*/  FFMA.FTZ R143, R46, R0.reuse, -R65.reuse ;  /* 0x000000002e8f7223 */ /* 0x180fe20000010841 */
[-C--:B------:R-:W-:Y:S01]  /*cf30*/  FMUL.FTZ R8, R8, R0.reuse ;  /* 0x0000000008087220 */ /* 0x080fe20000410000 */
[----:B------:R-:W-:Y:S01]  /*cf40*/  MUFU.EX2 R151, R151 ;  /* 0x0000009700977308 */ /* 0x000fe20000000800 */
[-CC-:B------:R-:W-:Y:S01]  /*cf50*/  FFMA.FTZ R38, R47, R0.reuse, -R65.reuse ;  /* 0x000000002f267223 */ /* 0x180fe20000010841 */
[-CC-:B------:R-:W-:Y:S01]  /*cf60*/  FFMA.FTZ R137, R50, R0.reuse, -R65.reuse ;  /* 0x0000000032897223 */ /* 0x180fe20000010841 */
[-CC-:B------:R-:W-:Y:S01]  /*cf70*/  FFMA.FTZ R139, R54, R0.reuse, -R65.reuse ;  /* 0x00000000368b7223 */ /* 0x180fe20000010841 */
[-CC-:B------:R-:W-:Y:S01]  /*cf80*/  FFMA.FTZ R55, R55, R0.reuse, -R65.reuse ;  /* 0x0000000037377223 */ /* 0x180fe20000010841 */
[----:B------:R-:W-:-:S03]  /*cf90*/  FFMA.FTZ R133, R58, R0, -R65 ;  /* 0x000000003a857223 */ /* 0x000fc60000010841 */
[----:B------:R-:W0:Y:S08]  /*cfa0*/  MUFU.EX2 R8, R8 ;  /* 0x0000000800087308 */ /* 0x000e300000000800 */
[----:B------:R-:W1:Y:S08]  /*cfb0*/  MUFU.EX2 R30, R30 ;  /* 0x0000001e001e7308 */ /* 0x000e700000000800 */
[----:B------:R-:W3:Y:S01]  /*cfc0*/  MUFU.EX2 R145, R145 ;  /* 0x0000009100917308 */ /* 0x000ee20000000800 */
[----:B------:R-:W-:-:S02]  /*cfd0*/  WARPGROUP.DEPBAR.LE gsb0, 0x0 ;  /* 0x00008000000079c5 */ /* 0x000fc40000010000 */
[----:B------:R-:W-:-:S05]  /*cfe0*/  WARPGROUP.ARRIVE ;  /* 0x00000000000079c5 */ /* 0x000fca0000000000 */
[----:B------:R-:W4:Y:S01]  /*cff0*/  MUFU.EX2 R31, R31 ;  /* 0x0000001f001f7308 */ /* 0x000f220000000800 */
[----:B------:R-:W-:Y:S01]  /*d000*/  HGMMA.64x64x16.F32.BF16 R88, R124, gdesc[UR4].tnspB, R88, gsb0 ;  /* 0x40e000047c587df0 */ /* 0x000fe20008001858 */
[----:B------:R-:W-:Y:S02]  /*d010*/  R2UR UR6, R26 ;  /* 0x000000001a0672ca */ /* 0x000fe400000e0000 */
[----:B------:R-:W-:Y:S01]  /*d020*/  R2UR UR7, R27 ;  /* 0x000000001b0772ca */ /* 0x000fe200000e0000 */
[----:B------:R-:W-:Y:S01]  /*d030*/  FADD.FTZ R27, R24, R5 ;  /* 0x00000005181b7221 */ /* 0x000fe20000010000 */
[----:B------:R-:W-:Y:S02]  /*d040*/  VIADD R5, R135, 0x9 ;  /* 0x0000000987057836 */ /* 0x000fe40000000000 */
[----:B------:R-:W5:Y:S01]  /*d050*/  MUFU.EX2 R147, R147 ;  /* 0x0000009300937308 */ /* 0x000f620000000800 */
[----:B------:R-:W-:Y:S01]  /*d060*/  FADD.FTZ R26, R144, R27 ;  /* 0x0000001b901a7221 */ /* 0x000fe20000010000 */
[----:B0-----:R-:W-:-:S03]  /*d070*/  FFMA.FTZ R27, R8, R4, R149 ;  /* 0x00000004081b7223 */ /* 0x001fc60000010095 */
[----:B------:R-:W-:Y:S01]  /*d080*/  FADD.FTZ R43, R25, R26 ;  /* 0x0000001a192b7221 */ /* 0x000fe20000010000 */
[----:B------:R-:W-:Y:S02]  /*d090*/  FADD.FTZ R42, R64, R27 ;  /* 0x0000001b402a7221 */ /* 0x000fe40000010000 */
[----:B------:R-:W0:Y:S01]  /*d0a0*/  MUFU.EX2 R34, R34 ;  /* 0x0000002200227308 */ /* 0x000e220000000800 */
[----:B------:R-:W-:-:S07]  /*d0b0*/  @!P1 IMAD R47, R18, 0x8, R2 ;  /* 0x00000008122f9824 */ /* 0x000fce00078e0202 */
[----:B------:R-:W0:Y:S08]  /*d0c0*/  MUFU.EX2 R141, R141 ;  /* 0x0000008d008d7308 */ /* 0x000e300000000800 */
[----:B------:R-:W0:Y:S08]  /*d0d0*/  MUFU.EX2 R35, R35 ;  /* 0x0000002300237308 */ /* 0x000e300000000800 */
[----:B------:R-:W0:Y:S08]  /*d0e0*/  MUFU.EX2 R143, R143 ;  /* 0x0000008f008f7308 */ /* 0x000e300000000800 */
[----:B------:R-:W0:Y:S08]  /*d0f0*/  MUFU.EX2 R38, R38 ;  /* 0x0000002600267308 */ /* 0x000e300000000800 */
[----:B------:R-:W0:Y:S08]  /*d100*/  MUFU.EX2 R137, R137 ;  /* 0x0000008900897308 */ /* 0x000e300000000800 */
[----:B------:R-:W0:Y:S08]  /*d110*/  MUFU.EX2 R39, R39 ;  /* 0x0000002700277308 */ /* 0x000e300000000800 */
[----:B------:R-:W0:Y:S01]  /*d120*/  MUFU.EX2 R139, R139 ;  /* 0x0000008b008b7308 */ /* 0x000e220000000800 */
[----:B------:R-:W-:-:S02]  /*d130*/  WARPGROUP.DEPBAR.LE gsb0, 0x0 ;  /* 0x00008000000079c5 */ /* 0x000fc40000010000 */
[----:B------:R-:W-:-:S05]  /*d140*/  WARPGROUP.ARRIVE ;  /* 0x00000000000079c5 */ /* 0x000fca0000000000 */
[----:B------:R-:W0:Y:S01]  /*d150*/  MUFU.EX2 R14, R55 ;  /* 0x00000037000e7308 */ /* 0x000e220000000800 */
[----:B------:R-:W-:Y:S01]  /*d160*/  HGMMA.64x64x16.F32.BF16 R88, R120, gdesc[UR4].tnspB, R88, gsb0 ;  /* 0x40e0000478587df0 */ /* 0x000fe20008001858 */
[----:B------:R-:W-:Y:S01]  /*d170*/  FADD.FTZ R43, R146, R43 ;  /* 0x0000002b922b7221 */ /* 0x000fe20000010000 */
[----:B------:R-:W-:-:S05]  /*d180*/  SEL R5, R5, 0x9, !P2 ;  /* 0x0000000905057807 */ /* 0x000fca0005000000 */
[----:B------:R-:W0:Y:S01]  /*d190*/  MUFU.EX2 R48, R48 ;  /* 0x0000003000307308 */ /* 0x000e220000000800 */
[----:B------:R-:W-:Y:S01]  /*d1a0*/  FADD.FTZ R27, R28, R43 ;  /* 0x0000002b1c1b7221 */ /* 0x000fe20000010000 */
[----:B------:R-:W-:-:S03]  /*d1b0*/  FADD.FTZ R43, R151, R42 ;  /* 0x0000002a972b7221 */ /* 0x000fc60000010000 */
[----:B------:R-:W-:Y:S01]  /*d1c0*/  FADD.FTZ R46, R140, R27 ;  /* 0x0000001b8c2e7221 */ /* 0x000fe20000010000 */
[----:B-1----:R-:W-:Y:S02]  /*d1d0*/  FADD.FTZ R42, R30, R43 ;  /* 0x0000002b1e2a7221 */ /* 0x002fe40000010000 */
[----:B------:R-:W1:Y:S02]  /*d1e0*/  MUFU.EX2 R133, R133 ;  /* 0x0000008500857308 */ /* 0x000e640000000800 */
[----:B---3--:R-:W-:-:S04]  /*d1f0*/  FADD.FTZ R42, R145, R42 ;  /* 0x0000002a912a7221 */ /* 0x008fc80000010000 */
[----:B----4-:R-:W-:Y:S01]  /*d200*/  FADD.FTZ R42, R31, R42 ;  /* 0x0000002a1f2a7221 */ /* 0x010fe20000010000 */
[----:B------:R-:W-:Y:S01]  /*d210*/  @!P1 VIADD R27, R47, 0x16840 ;  /* 0x000168402f1b9836 */ /* 0x000fe20000000000 */
[----:B------:R-:W3:Y:S01]  /*d220*/  MUFU.EX2 R49, R49 ;  /* 0x0000003100317308 */ /* 0x000ee20000000800 */
[----:B------:R-:W-:-:S03]  /*d230*/  @!P1 IMAD R47, R154, 0x8, R2 ;  /* 0x000000089a2f9824 */ /* 0x000fc600078e0202 */
[----:B------:R-:W-:Y:S01]  /*d240*/  @!P1 PRMT R27, RZ, 0x654, R27 ;  /* 0x00000654ff1b9816 */ /* 0x000fe2000000001b */
[-CC-:B------:R-:W-:Y:S01]  /*d250*/  FFMA.FTZ R59, R59, R0.reuse, -R65.reuse ;  /* 0x000000003b3b7223 */ /* 0x180fe20000010841 */
[-CC-:B------:R-:W-:Y:S01]  /*d260*/  FFMA.FTZ R135, R62, R0.reuse, -R65.reuse ;  /* 0x000000003e877223 */ /* 0x180fe20000010841 */
[-CC-:B------:R-:W-:Y:S01]  /*d270*/  FFMA.FTZ R4, R63, R0.reuse, -R65.reuse ;  /* 0x000000003f047223 */ /* 0x180fe20000010841 */
[----:B------:R-:W-:Y:S01]  /*d280*/  MUFU.EX2 R52, R52 ;  /* 0x0000003400347308 */ /* 0x000fe20000000800 */
[----:B------:R-:W-:-:S07]  /*d290*/  FFMA.FTZ R129, R66, R0, -R65 ;  /* 0x0000000042817223 */ /* 0x000fce0000010841 */
[----:B------:R-:W4:Y:S08]  /*d2a0*/  MUFU.EX2 R26, R59 ;  /* 0x0000003b001a7308 */ /* 0x000f300000000800 */
[----:B------:R-:W-:Y:S01]  /*d2b0*/  MUFU.EX2 R53, R53 ;  /* 0x0000003500357308 */ /* 0x000fe20000000800 */
[----:B------:R-:W-:-:S07]  /*d2c0*/  F2FP.BF16.F32.PACK_AB R148, R20, R148 ;  /* 0x000000941494723e */ /* 0x000fce00000010ff */
[----:B------:R-:W-:Y:S01]  /*d2d0*/  MUFU.EX2 R56, R56 ;  /* 0x0000003800387308 */ /* 0x000fe20000000800 */
[----:B------:R-:W-:-:S07]  /*d2e0*/  F2FP.BF16.F32.PACK_AB R150, R24, R150 ;  /* 0x000000961896723e */ /* 0x000fce00000010ff */
[----:B------:R-:W-:Y:S08]  /*d2f0*/  MUFU.EX2 R57, R57 ;  /* 0x0000003900397308 */ /* 0x000ff00000000800 */
[----:B------:R-:W-:Y:S08]  /*d300*/  MUFU.EX2 R36, R36 ;  /* 0x0000002400247308 */ /* 0x000ff00000000800 */
[----:B------:R-:W-:Y:S01]  /*d310*/  MUFU.EX2 R37, R37 ;  /* 0x0000002500257308 */ /* 0x000fe20000000800 */
[----:B------:R-:W-:-:S02]  /*d320*/  WARPGROUP.DEPBAR.LE gsb0, 0x0 ;  /* 0x00008000000079c5 */ /* 0x000fc40000010000 */
[----:B------:R5:W-:Y:S06]  /*d330*/  BAR.ARV R5, 0x100 ;  /* 0x000400050000751d */ /* 0x000bec0000002000 */
[----:B------:R-:W-:Y:S01]  /*d340*/  @!P1 SYNCS.ARRIVE.TRANS64.RED.A1T0 RZ, [R27+URZ], RZ ;  /* 0x000000ff1bff99a7 */ /* 0x000fe2000810043f */
[----:B------:R-:W-:Y:S01]  /*d350*/  MUFU.EX2 R60, R60 ;  /* 0x0000003c003c7308 */ /* 0x000fe20000000800 */
[----:B-----5:R-:W-:-:S04]  /*d360*/  FADD.FTZ R5, R29, R46 ;  /* 0x0000002e1d057221 */ /* 0x020fc80000010000 */
[----:B------:R-:W-:-:S03]  /*d370*/  FADD.FTZ R5, R142, R5 ;  /* 0x000000058e057221 */ /* 0x000fc60000010000 */
[----:B------:R-:W-:Y:S01]  /*d380*/  MUFU.EX2 R61, R84 ;  /* 0x00000054003d7308 */ /* 0x000fe20000000800 */
[----:B------:R-:W-:Y:S01]  /*d390*/  FADD.FTZ R43, R32, R5 ;  /* 0x00000005202b7221 */ /* 0x000fe20000010000 */
[----:B------:R-:W-:-:S03]  /*d3a0*/  FADD.FTZ R5, R147, R42 ;  /* 0x0000002a93057221 */ /* 0x000fc60000010000 */
[----:B------:R-:W-:Y:S01]  /*d3b0*/  FADD.FTZ R46, R136, R43 ;  /* 0x0000002b882e7221 */ /* 0x000fe20000010000 */
[----:B0-----:R-:W-:Y:S01]  /*d3c0*/  FADD.FTZ R42, R34, R5 ;  /* 0x00000005222a7221 */ /* 0x001fe20000010000 */
[----:B------:R-:W-:Y:S01]  /*d3d0*/  @!P1 VIADD R43, R47, 0x16860 ;  /* 0x000168602f2b9836 */ /* 0x000fe20000000000 */
[----:B------:R-:W-:Y:S01]  /*d3e0*/  MUFU.EX2 R21, R21 ;  /* 0x0000001500157308 */ /* 0x000fe20000000800 */
[----:B------:R-:W-:Y:S01]  /*d3f0*/  FADD.FTZ R5, R33, R46 ;  /* 0x0000002e21057221 */ /* 0x000fe20000010000 */
[----:B------:R-:W-:Y:S02]  /*d400*/  FADD.FTZ R42, R141, R42 ;  /* 0x0000002a8d2a7221 */ /* 0x000fe40000010000 */
[----:B------:R-:W-:Y:S01]  /*d410*/  @!P1 PRMT R43, RZ, 0x654, R43 ;  /* 0x00000654ff2b9816 */ /* 0x000fe2000000002b */
[----:B------:R-:W-:Y:S01]  /*d420*/  FADD.FTZ R5, R138, R5 ;  /* 0x000000058a057221 */ /* 0x000fe20000010000 */
[----:B------:R-:W-:Y:S02]  /*d430*/  FADD.FTZ R46, R35, R42 ;  /* 0x0000002a232e7221 */ /* 0x000fe40000010000 */
[----:B------:R0:W-:Y:S02]  /*d440*/  @!P1 SYNCS.ARRIVE.TRANS64.RED.A1T0 RZ, [R43+URZ], RZ ;  /* 0x000000ff2bff99a7 */ /* 0x0001e4000810043f */
[----:B0-----:R-:W-:Y:S01]  /*d450*/  FADD.FTZ R43, R40, R5 ;  /* 0x00000005282b7221 */ /* 0x001fe20000010000 */
[----:B------:R-:W-:-:S03]  /*d460*/  FADD.FTZ R5, R143, R46 ;  /* 0x0000002e8f057221 */ /* 0x000fc60000010000 */
[----:B------:R-:W-:Y:S01]  /*d470*/  FADD.FTZ R50, R132, R43 ;  /* 0x0000002b84327221 */ /* 0x000fe20000010000 */
[----:B------:R-:W-:-:S03]  /*d480*/  FADD.FTZ R46, R38, R5 ;  /* 0x00000005262e7221 */ /* 0x000fc60000010000 */
[----:B------:R-:W-:Y:S01]  /*d490*/  FADD.FTZ R5, R41, R50 ;  /* 0x0000003229057221 */ /* 0x000fe20000010000 */
[----:B------:R-:W-:-:S03]  /*d4a0*/  FADD.FTZ R46, R137, R46 ;  /* 0x0000002e892e7221 */ /* 0x000fc60000010000 */
[----:B------:R-:W-:Y:S01]  /*d4b0*/  FADD.FTZ R5, R134, R5 ;  /* 0x0000000586057221 */ /* 0x000fe20000010000 */
[----:B------:R-:W-:Y:S01]  /*d4c0*/  FADD.FTZ R46, R39, R46 ;  /* 0x0000002e272e7221 */ /* 0x000fe20000010000 */
[----:B------:R-:W0:Y:S02]  /*d4d0*/  MUFU.EX2 R135, R135 ;  /* 0x0000008700877308 */ /* 0x000e240000000800 */
[----:B------:R-:W-:Y:S01]  /*d4e0*/  FADD.FTZ R50, R44, R5 ;  /* 0x000000052c327221 */ /* 0x000fe20000010000 */
[----:B------:R-:W-:Y:S01]  /*d4f0*/  FADD.FTZ R5, R139, R46 ;  /* 0x0000002e8b057221 */ /* 0x000fe20000010000 */
[-C--:B------:R-:W-:Y:S02]  /*d500*/  FFMA.FTZ R27, R67, R0.reuse, -R65 ;  /* 0x00000000431b7223 */ /* 0x080fe40000010841 */
[----:B------:R-:W-:Y:S01]  /*d510*/  FADD.FTZ R47, R45, R50 ;  /* 0x000000322d2f7221 */ /* 0x000fe20000010000 */
[----:B------:R-:W-:Y:S01]  /*d520*/  FADD.FTZ R46, R14, R5 ;  /* 0x000000050e2e7221 */ /* 0x000fe20000010000 */
[----:B------:R-:W5:Y:S02]  /*d530*/  MUFU.EX2 R4, R4 ;  /* 0x0000000400047308 */ /* 0x000f640000000800 */
[----:B------:R-:W-:Y:S01]  /*d540*/  FADD.FTZ R50, R48, R47 ;  /* 0x0000002f30327221 */ /* 0x000fe20000010000 */
[----:B-1----:R-:W-:Y:S01]  /*d550*/  FADD.FTZ R5, R133, R46 ;  /* 0x0000002e85057221 */ /* 0x002fe20000010000 */
[----:B------:R-:W-:-:S04]  /*d560*/  FFMA.FTZ R131, R70, R0, -R65 ;  /* 0x0000000046837223 */ /* 0x000fc80000010841 */
[----:B------:R-:W1:Y:S01]  /*d570*/  MUFU.EX2 R129, R129 ;  /* 0x0000008100817308 */ /* 0x000e620000000800 */
[----:B---3--:R-:W-:Y:S01]  /*d580*/  FADD.FTZ R47, R49, R50 ;  /* 0x00000032312f7221 */ /* 0x008fe20000010000 */
[----:B----4-:R-:W-:Y:S01]  /*d590*/  FADD.FTZ R20, R26, R5 ;  /* 0x000000051a147221 */ /* 0x010fe20000010000 */
[----:B------:R-:W-:-:S05]  /*d5a0*/  FFMA.FTZ R42, R71, R0, -R65 ;  /* 0x00000000472a7223 */ /* 0x000fca0000010841 */
[----:B------:R-:W3:Y:S01]  /*d5b0*/  MUFU.EX2 R27, R27 ;  /* 0x0000001b001b7308 */ /* 0x000ee20000000800 */
[----:B------:R-:W-:Y:S01]  /*d5c0*/  FADD.FTZ R24, R52, R47 ;  /* 0x0000002f34187221 */ /* 0x000fe20000010000 */
[----:B0-----:R-:W-:Y:S01]  /*d5d0*/  FADD.FTZ R5, R135, R20 ;  /* 0x0000001487057221 */ /* 0x001fe20000010000 */
[----:B------:R-:W-:Y:S01]  /*d5e0*/  FFMA.FTZ R125, R74, R0, -R65 ;  /* 0x000000004a7d7223 */ /* 0x000fe20000010841 */
[----:B------:R-:W-:-:S04]  /*d5f0*/  F2FP.BF16.F32.PACK_AB R144, R25, R144 ;  /* 0x000000901990723e */ /* 0x000fc800000010ff */
[----:B------:R-:W0:Y:S01]  /*d600*/  MUFU.EX2 R131, R131 ;  /* 0x0000008300837308 */ /* 0x000e220000000800 */
[----:B------:R-:W-:Y:S01]  /*d610*/  FADD.FTZ R25, R53, R24 ;  /* 0x0000001835197221 */ /* 0x000fe20000010000 */
[----:B-----5:R-:W-:Y:S01]  /*d620*/  FADD.FTZ R24, R4, R5 ;  /* 0x0000000504187221 */ /* 0x020fe20000010000 */
[----:B------:R-:W-:Y:S01]  /*d630*/  FFMA.FTZ R43, R75, R0, -R65 ;  /* 0x000000004b2b7223 */ /* 0x000fe20000010841 */
[----:B------:R-:W-:-:S04]  /*d640*/  F2FP.BF16.F32.PACK_AB R146, R28, R146 ;  /* 0x000000921c92723e */ /* 0x000fc800000010ff */
[----:B------:R-:W4:Y:S01]  /*d650*/  MUFU.EX2 R42, R42 ;  /* 0x0000002a002a7308 */ /* 0x000f220000000800 */
[----:B------:R-:W-:Y:S01]  /*d660*/  FADD.FTZ R28, R56, R25 ;  /* 0x00000019381c7221 */ /* 0x000fe20000010000 */
[----:B-1----:R-:W-:Y:S01]  /*d670*/  FADD.FTZ R24, R129, R24 ;  /* 0x0000001881187221 */ /* 0x002fe20000010000 */
[----:B------:R-:W-:-:S05]  /*d680*/  FFMA.FTZ R127, R78, R0, -R65 ;  /* 0x000000004e7f7223 */ /* 0x000fca0000010841 */
[----:B------:R-:W1:Y:S01]  /*d690*/  MUFU.EX2 R125, R125 ;  /* 0x0000007d007d7308 */ /* 0x000e620000000800 */
[----:B------:R-:W-:Y:S01]  /*d6a0*/  FADD.FTZ R5, R57, R28 ;  /* 0x0000001c39057221 */ /* 0x000fe20000010000 */
[----:B---3--:R-:W-:Y:S01]  /*d6b0*/  FADD.FTZ R24, R27, R24 ;  /* 0x000000181b187221 */ /* 0x008fe20000010000 */
[----:B------:R-:W-:-:S05]  /*d6c0*/  FFMA.FTZ R79, R79, R0, -R65 ;  /* 0x000000004f4f7223 */ /* 0x000fca0000010841 */
[----:B------:R-:W3:Y:S01]  /*d6d0*/  MUFU.EX2 R43, R43 ;  /* 0x0000002b002b7308 */ /* 0x000ee20000000800 */
[----:B------:R-:W-:Y:S01]  /*d6e0*/  FADD.FTZ R28, R36, R5 ;  /* 0x00000005241c7221 */ /* 0x000fe20000010000 */
[----:B0-----:R-:W-:Y:S01]  /*d6f0*/  FADD.FTZ R5, R131, R24 ;  /* 0x0000001883057221 */ /* 0x001fe20000010000 */
[----:B------:R-:W-:-:S05]  /*d700*/  FFMA.FTZ R82, R82, R0, -R65 ;  /* 0x0000000052527223 */ /* 0x000fca0000010841 */
[----:B------:R-:W0:Y:S01]  /*d710*/  MUFU.EX2 R127, R127 ;  /* 0x0000007f007f7308 */ /* 0x000e220000000800 */
[----:B------:R-:W-:Y:S01]  /*d720*/  FADD.FTZ R25, R37, R28 ;  /* 0x0000001c25197221 */ /* 0x000fe20000010000 */
[----:B----4-:R-:W-:Y:S01]  /*d730*/  FADD.FTZ R24, R42, R5 ;  /* 0x000000052a187221 */ /* 0x010fe20000010000 */
[----:B------:R-:W-:-:S05]  /*d740*/  FFMA.FTZ R83, R83, R0, -R65 ;  /* 0x0000000053537223 */ /* 0x000fca0000010841 */
[----:B------:R-:W4:Y:S01]  /*d750*/  MUFU.EX2 R20, R79 ;  /* 0x0000004f00147308 */ /* 0x000f220000000800 */
[----:B------:R-:W-:Y:S01]  /*d760*/  FADD.FTZ R28, R60, R25 ;  /* 0x000000193c1c7221 */ /* 0x000fe20000010000 */
[----:B-1----:R-:W-:Y:S01]  /*d770*/  FADD.FTZ R24, R125, R24 ;  /* 0x000000187d187221 */ /* 0x002fe20000010000 */
[----:B------:R-:W-:-:S05]  /*d780*/  FFMA.FTZ R86, R86, R0, -R65 ;  /* 0x0000000056567223 */ /* 0x000fca0000010841 */
[----:B------:R-:W1:Y:S01]  /*d790*/  MUFU.EX2 R82, R82 ;  /* 0x0000005200527308 */ /* 0x000e620000000800 */
[----:B------:R-:W-:Y:S01]  /*d7a0*/  FADD.FTZ R28, R61, R28 ;  /* 0x0000001c3d1c7221 */ /* 0x000fe20000010000 */
[----:B---3--:R-:W-:Y:S01]  /*d7b0*/  FADD.FTZ R24, R43, R24 ;  /* 0x000000182b187221 */ /* 0x008fe20000010000 */
[----:B------:R-:W-:Y:S01]  /*d7c0*/  FFMA.FTZ R65, R87, R0, -R65 ;  /* 0x0000000057417223 */ /* 0x000fe20000010841 */
[----:B------:R-:W-:-:S04]  /*d7d0*/  F2FP.BF16.F32.PACK_AB R122, R21, R61 ;  /* 0x0000003d157a723e */ /* 0x000fc800000010ff */
[----:B------:R-:W3:Y:S01]  /*d7e0*/  MUFU.EX2 R83, R83 ;  /* 0x0000005300537308 */ /* 0x000ee20000000800 */
[----:B------:R-:W-:Y:S01]  /*d7f0*/  FADD.FTZ R5, R21, R28 ;  /* 0x0000001c15057221 */ /* 0x000fe20000010000 */
[----:B0-----:R-:W-:-:S06]  /*d800*/  FADD.FTZ R21, R127, R24 ;  /* 0x000000187f157221 */ /* 0x001fcc0000010000 */
[----:B------:R-:W0:Y:S01]  /*d810*/  MUFU.EX2 R86, R86 ;  /* 0x0000005600567308 */ /* 0x000e220000000800 */
[----:B----4-:R-:W-:Y:S01]  /*d820*/  FADD.FTZ R21, R20, R21 ;  /* 0x0000001514157221 */ /* 0x010fe20000010000 */
[----:B--2---:R-:W-:-:S06]  /*d830*/  ISETP.GT.AND P2, PT, R152, R51, PT ;  /* 0x000000339800720c */ /* 0x004fcc0003f44270 */
[----:B------:R-:W2:Y:S01]  /*d840*/  MUFU.EX2 R65, R65 ;  /* 0x0000004100417308 */ /* 0x000ea20000000800 */
[----:B-1----:R-:W-:-:S04]  /*d850*/  FADD.FTZ R24, R82, R21 ;  /* 0x0000001552187221 */ /* 0x002fc80000010000 */
[----:B---3--:R-:W-:Y:S01]  /*d860*/  FADD.FTZ R21, R83, R24 ;  /* 0x0000001853157221 */ /* 0x008fe20000010000 */
[----:B------:R-:W-:-:S03]  /*d870*/  F2FP.BF16.F32.PACK_AB R139, R14, R139 ;  /* 0x0000008b0e8b723e */ /* 0x000fc600000010ff */
[----:B0-----:R-:W-:Y:S01]  /*d880*/  FADD.FTZ R21, R86, R21 ;  /* 0x0000001556157221 */ /* 0x001fe20000010000 */
        /* <DEDUP_REMOVED lines=34> */
[----:B--2---:R-:W-:Y:S01]  /*dab0*/  FADD.FTZ R4, R65, R21 ;  /* 0x0000001541047221 */ /* 0x004fe20000010000 */
        /* <DEDUP_REMOVED lines=29> */
[----:B------:R-:W-:Y:S06]  /*dc90*/  @P2 BRA `(.L_x_2018) ;  /* 0xffffffd800082947 */ /* 0x000fec000383ffff */
.L_x_2008:
[----:B------:R-:W-:-:S13]  /*dca0*/  ISETP.GE.AND P2, PT, R152, RZ, PT ;  /* 0x000000ff9800720c */ /* 0x000fda0003f46270 */
[----:B------:R-:W-:Y:S05]  /*dcb0*/  @!P2 BRA `(.L_x_2019) ;  /* 0x0000001c00c0a947 */ /* 0x000fea0003800000 */
[----:B------:R-:W-:Y:S02]  /*dcc0*/  IMAD.MOV.U32 R14, RZ, RZ, R9 ;  /* 0x000000ffff0e7224 */ /* 0x000fe400078e0009 */
[----:B------:R-:W-:Y:S02]  /*dcd0*/  IMAD.MOV.U32 R15, RZ, RZ, R3 ;  /* 0x000000ffff0f7224 */ /* 0x000fe400078e0003 */
[----:B------:R-:W-:Y:S02]  /*dce0*/  IMAD.MOV.U32 R8, RZ, RZ, R23 ;  /* 0x000000ffff087224 */ /* 0x000fe400078e0017 */
[----:B------:R-:W-:-:S07]  /*dcf0*/  IMAD.MOV.U32 R153, RZ, RZ, R18 ;  /* 0x000000ffff997224 */ /* 0x000fce00078e0012 */
.L_x_2029:
        /* <DEDUP_REMOVED lines=10> */
.L_x_2021:
[----:B------:R-:W-:Y:S01]  /*dda0*/  IMAD R0, R18, 0x8, R2 ;  /* 0x0000000812007824 */ /* 0x000fe200078e0202 */
[----:B------:R-:W-:-:S04]  /*ddb0*/  SHF.L.U32 R3, R23, 0x1f, RZ ;  /* 0x0000001f17037819 */ /* 0x000fc800000006ff */
[----:B------:R0:W1:Y:S01]  /*ddc0*/  SYNCS.PHASECHK.TRANS64.TRYWAIT P3, [R0+URZ+0x16830], R3 ;  /* 0x01683003000075a7 */ /* 0x000062000806017f */
[----:B------:R-:W-:Y:S05]  /*ddd0*/  @!P0 BRA `(.L_x_2022) ;  /* 0x0000000000048947 */ /* 0x000fea0003800000 */
[----:B------:R-:W-:Y:S01]  /*dde0*/  BPT.TRAP 0x1 ;  /* 0x000000040000795c */ /* 0x000fe20000300000 */
.L_x_2022:
[----:B------:R-:W-:Y:S04]  /*ddf0*/  BSSY B0, `(.L_x_2020) ;  /* 0x0000004000007945 */ /* 0x000fe80003800000 */
[----:B-1----:R-:W-:Y:S05]  /*de00*/  @P3 BRA `(.L_x_2023) ;  /* 0x0000000000083947 */ /* 0x002fea0003800000 */
[----:B------:R-:W1:Y:S02]  /*de10*/  SYNCS.PHASECHK.TRANS64.TRYWAIT P3, [R0+URZ+0x16830], R3 ;  /* 0x01683003000075a7 */ /* 0x000e64000806017f */
[----:B-1----:R-:W-:Y:S05]  /*de20*/  @!P3 BRA `(.L_x_2024) ;  /* 0x0000009800f4b947 */ /* 0x002fea0003800000 */
.L_x_2023:
[----:B------:R-:W-:Y:S05]  /*de30*/  BSYNC B0 ;  /* 0x0000000000007941 */ /* 0x000fea0003800000 */
.L_x_2020:
        /* <DEDUP_REMOVED lines=45> */
.L_x_2026:
[----:B------:R-:W-:Y:S01]  /*e110*/  SHF.L.U32 R0, R8, 0x1f, RZ ;  /* 0x0000001f08007819 */ /* 0x000fe200000006ff */
[----:B------:R-:W-:-:S04]  /*e120*/  IMAD R3, R153, 0x8, R2 ;  /* 0x0000000899037824 */ /* 0x000fc800078e0202 */
[----:B------:R0:W1:Y:S01]  /*e130*/  SYNCS.PHASECHK.TRANS64.TRYWAIT P2, [R3+URZ+0x16850], R0 ;  /* 0x01685000030075a7 */ /* 0x000062000804017f */
[----:B------:R-:W-:Y:S05]  /*e140*/  @!P0 BRA `(.L_x_2027) ;  /* 0x0000000000048947 */ /* 0x000fea0003800000 */
[----:B------:R-:W-:Y:S01]  /*e150*/  BPT.TRAP 0x1 ;  /* 0x000000040000795c */ /* 0x000fe20000300000 */
.L_x_2027:
[----:B-1----:R-:W-:Y:S05]  /*e160*/  @P2 BRA `(.L_x_2025) ;  /* 0x0000000000082947 */ /* 0x002fea0003800000 */
[----:B------:R-:W1:Y:S02]  /*e170*/  SYNCS.PHASECHK.TRANS64.TRYWAIT P2, [R3+URZ+0x16850], R0 ;  /* 0x01685000030075a7 */ /* 0x000e64000804017f */
[----:B-1----:R-:W-:Y:S05]  /*e180*/  @!P2 BRA `(.L_x_2028) ;  /* 0x000000980030a947 */ /* 0x002fea0003800000 */
.L_x_2025:
[----:B01----:R-:W-:Y:S01]  /*e190*/  VIADD R0, R2, 0x400 ;  /* 0x0000040002007836 */ /* 0x003fe20000000000 */
[----:B------:R-:W-:Y:S05]  /*e1a0*/  WARPSYNC.ALL ;  /* 0x0000000000007948 */ /* 0x000fea0003800000 */
[----:B------:R-:W-:Y:S01]  /*e1b0*/  SHF.R.U32.HI R0, RZ, 0x4, R0 ;  /* 0x00000004ff007819 */ /* 0x000fe20000011600 */
[----:B------:R-:W-:Y:S01]  /*e1c0*/  IMAD.MOV.U32 R9, RZ, RZ, 0x40000040 ;  /* 0x40000040ff097424 */ /* 0x000fe200078e00ff */
[----:B------:R-:W-:Y:S01]  /*e1d0*/  WARPGROUP.ARRIVE ;  /* 0x00000000000079c5 */ /* 0x000fe20000000000 */
[----:B------:R-:W-:Y:S01]  /*e1e0*/  IMAD.MOV.U32 R21, RZ, RZ, 0x40000040 ;  /* 0x40000040ff157424 */ /* 0x000fe200078e00ff */
[----:B------:R-:W-:Y:S01]  /*e1f0*/  LOP3.LUT R0, R0, 0x3fff, RZ, 0xc0, !PT ;  /* 0x00003fff00007812 */ /* 0x000fe200078ec0ff */
[----:B------:R-:W-:Y:S01]  /*e200*/  ULDC UR4, c[0x0][0x988] ;  /* 0x0002620000047ab9 */ /* 0x000fe20000000800 */
[----:B------:R-:W-:-:S03]  /*e210*/  R2UR UR7, R9 ;  /* 0x00000000090772ca */ /* 0x000fc600000e0000 */
[----:B------:R-:W-:Y:S01]  /*e220*/  IMAD R8, R153, 0x400, R0 ;  /* 0x0000040099087824 */ /* 0x000fe200078e0200 */
[----:B------:R-:W-:-:S03]  /*e230*/  FMNMX.FTZ R0, R24, R15, !PT ;  /* 0x0000000f18007209 */ /* 0x000fc60007810000 */
[C---:B------:R-:W-:Y:S01]  /*e240*/  VIADD R20, R8.reuse, 0x80 ;  /* 0x0000008008147836 */ /* 0x040fe20000000000 */
[----:B------:R-:W-:Y:S02]  /*e250*/  R2UR UR6, R8 ;  /* 0x00000000080672ca */ /* 0x000fe400000e0000 */
[----:B------:R-:W-:-:S04]  /*e260*/  FMNMX.FTZ R0, R25, R0, !PT ;  /* 0x0000000019007209 */ /* 0x000fc80007810000 */
[----:B------:R-:W-:-:S04]  /*e270*/  FMNMX.FTZ R0, R28, R0, !PT ;  /* 0x000000001c007209 */ /* 0x000fc80007810000 */
[----:B------:R-:W-:-:S03]  /*e280*/  FMNMX.FTZ R0, R29, R0, !PT ;  /* 0x000000001d007209 */ /* 0x000fc60007810000 */
[----:B------:R-:W-:Y:S01]  /*e290*/  HGMMA.64x64x16.F32.BF16 R88, R148, gdesc[UR4].tnspB, R88, gsb0 ;  /* 0x40e0000494587df0 */ /* 0x000fe20008001858 */
[----:B------:R-:W-:Y:S02]  /*e2a0*/  FMNMX.FTZ R0, R32, R0, !PT ;  /* 0x0000000020007209 */ /* 0x000fe40007810000 */
[----:B------:R-:W-:Y:S01]  /*e2b0*/  R2UR UR6, R20 ;  /* 0x00000000140672ca */ /* 0x000fe200000e0000 */
[----:B------:R-:W-:Y:S01]  /*e2c0*/  VIADD R20, R8, 0x100 ;  /* 0x0000010008147836 */ /* 0x000fe20000000000 */
[----:B------:R-:W-:Y:S02]  /*e2d0*/  FMNMX.FTZ R0, R33, R0, !PT ;  /* 0x0000000021007209 */ /* 0x000fe40007810000 */
[----:B------:R-:W-:Y:S01]  /*e2e0*/  R2UR UR7, R21 ;  /* 0x00000000150772ca */ /* 0x000fe200000e0000 */
[----:B------:R-:W-:Y:S01]  /*e2f0*/  IMAD.MOV.U32 R21, RZ, RZ, 0x40000040 ;  /* 0x40000040ff157424 */ /* 0x000fe200078e00ff */
        /* <DEDUP_REMOVED lines=23> */
[----:B------:R-:W-:Y:S01]  /*e470*/  R2UR UR6, R20 ;  /* 0x00000000140672ca */ /* 0x000fe200000e0000 */
[----:B------:R-:W-:Y:S01]  /*e480*/  VIADD R20, R8, 0x180 ;  /* 0x0000018008147836 */ /* 0x000fe20000000000 */
[----:B------:R-:W-:Y:S01]  /*e490*/  R2UR UR7, R21 ;  /* 0x00000000150772ca */ /* 0x000fe200000e0000 */
[----:B------:R-:W-:Y:S01]  /*e4a0*/  IMAD.MOV.U32 R21, RZ, RZ, 0x40000040 ;  /* 0x40000040ff157424 */ /* 0x000fe200078e00ff */
        /* <DEDUP_REMOVED lines=11> */
[----:B0-----:R-:W-:Y:S01]  /*e560*/  FMNMX.FTZ R3, R3, R0, !PT ;  /* 0x0000000003037209 */ /* 0x001fe20007810000 */
[----:B------:R-:W-:-:S04]  /*e570*/  IMAD.U32 R0, RZ, RZ, UR4 ;  /* 0x00000004ff007e24 */ /* 0x000fc8000f8e00ff */
[----:B------:R-:W-:Y:S01]  /*e580*/  HGMMA.64x64x16.F32.BF16 R88, R140, gdesc[UR4].tnspB, R88, gsb0 ;  /* 0x40e000048c587df0 */ /* 0x000fe20008001858 */
[----:B------:R-:W-:Y:S01]  /*e590*/  R2UR UR6, R20 ;  /* 0x00000000140672ca */ /* 0x000fe200000e0000 */
[----:B------:R-:W-:Y:S01]  /*e5a0*/  FADD.FTZ R9, -R3, R15 ;  /* 0x0000000f03097221 */ /* 0x000fe20000010100 */
[----:B------:R-:W-:Y:S01]  /*e5b0*/  R2UR UR7, R21 ;  /* 0x00000000150772ca */ /* 0x000fe200000e0000 */
[----:B------:R-:W-:Y:S02]  /*e5c0*/  VIADD R20, R8, 0x200 ;  /* 0x0000020008147836 */ /* 0x000fe40000000000 */
[----:B------:R-:W-:Y:S01]  /*e5d0*/  FMUL.FTZ R9, R9, R0 ;  /* 0x0000000009097220 */ /* 0x000fe20000410000 */
[----:B------:R-:W-:-:S03]  /*e5e0*/  IMAD.MOV.U32 R21, RZ, RZ, 0x40000040 ;  /* 0x40000040ff157424 */ /* 0x000fc600078e00ff */
[----:B------:R0:W-:Y:S02]  /*e5f0*/  MUFU.EX2 R15, R9 ;  /* 0x00000009000f7308 */ /* 0x0001e40000000800 */
[----:B0-----:R-:W-:-:S04]  /*e600*/  FMNMX.FTZ R9, R26, R14, !PT ;  /* 0x0000000e1a097209 */ /* 0x001fc80007810000 */
        /* <DEDUP_REMOVED lines=19> */
[----:B------:R-:W-:Y:S02]  /*e740*/  R2UR UR6, R20 ;  /* 0x00000000140672ca */ /* 0x000fe400000e0000 */
[----:B------:R-:W-:Y:S01]  /*e750*/  R2UR UR7, R21 ;  /* 0x00000000150772ca */ /* 0x000fe200000e0000 */
[----:B------:R-:W-:Y:S01]  /*e760*/  FMUL.FTZ R21, R3, R0 ;  /* 0x0000000003157220 */ /* 0x000fe20000410000 */
[----:B------:R-:W-:-:S03]  /*e770*/  FMNMX.FTZ R9, R59, R9, !PT ;  /* 0x000000093b097209 */ /* 0x000fc60007810000 */
[-CC-:B------:R-:W-:Y:S01]  /*e780*/  FFMA.FTZ R150, R28, R0.reuse, -R21.reuse ;  /* 0x000000001c967223 */ /* 0x180fe20000010815 */
[----:B------:R-:W-:Y:S01]  /*e790*/  FMNMX.FTZ R9, R62, R9, !PT ;  /* 0x000000093e097209 */ /* 0x000fe20007810000 */
[----:B------:R-:W-:Y:S02]  /*e7a0*/  VIADD R28, R8, 0x280 ;  /* 0x00000280081c7836 */ /* 0x000fe40000000000 */
[-CC-:B------:R-:W-:Y:S01]  /*e7b0*/  FFMA.FTZ R142, R44, R0.reuse, -R21.reuse ;  /* 0x000000002c8e7223 */ /* 0x180fe20000010815 */
[-CC-:B------:R-:W-:Y:S01]  /*e7c0*/  FFMA.FTZ R148, R25, R0.reuse, -R21.reuse ;  /* 0x0000000019947223 */ /* 0x180fe20000010815 */
[----:B------:R-:W-:Y:S01]  /*e7d0*/  FMNMX.FTZ R9, R63, R9, !PT ;  /* 0x000000093f097209 */ /* 0x000fe20007810000 */
[-CC-:B------:R-:W-:Y:S01]  /*e7e0*/  FFMA.FTZ R145, R24, R0.reuse, -R21.reuse ;  /* 0x0000000018917223 */ /* 0x180fe20000010815 */
        /* <DEDUP_REMOVED lines=20> */
[----:B------:R-:W-:Y:S01]  /*e930*/  FFMA.FTZ R84, R84, R0, -R21 ;  /* 0x0000000054547223 */ /* 0x000fe20000010815 */
        /* <DEDUP_REMOVED lines=13> */
[----:B------:R-:W-:-:S03]  /*ea10*/  F2FP.BF16.F32.PACK_AB R148, R148, R145 ;  /* 0x000000919494723e */ /* 0x000fc600000010ff */
[----:B------:R-:W0:Y:S02]  /*ea20*/  SHFL.BFLY PT, R44, R9, 0x2, 0x1f ;  /* 0x0c401f00092c7f89 */ /* 0x000e2400000e0000 */
[----:B------:R-:W-:Y:S08]  /*ea30*/  MUFU.EX2 R144, R144 ;  /* 0x0000009000907308 */ /* 0x000ff00000000800 */
[----:B------:R-:W-:Y:S01]  /*ea40*/  MUFU.EX2 R141, R141 ;  /* 0x0000008d008d7308 */ /* 0x000fe20000000800 */
[----:B------:R-:W-:-:S02]  /*ea50*/  WARPGROUP.DEPBAR.LE gsb0, 0x0 ;  /* 0x00008000000079c5 */ /* 0x000fc40000010000 */
[----:B------:R-:W-:Y:S01]  /*ea60*/  WARPGROUP.ARRIVE ;  /* 0x00000000000079c5 */ /* 0x000fe20000000000 */
[-CC-:B------:R-:W-:Y:S01]  /*ea70*/  FFMA.FTZ R137, R29, R0.reuse, -R21.reuse ;  /* 0x000000001d897223 */ /* 0x180fe20000010815 */
[----:B------:R-:W-:Y:S02]  /*ea80*/  IMAD.MOV.U32 R29, RZ, RZ, 0x40000040 ;  /* 0x40000040ff1d7424 */ /* 0x000fe400078e00ff */
[-CC-:B------:R-:W-:Y:S01]  /*ea90*/  FFMA.FTZ R138, R52, R0.reuse, -R21.reuse ;  /* 0x00000000348a7223 */ /* 0x180fe20000010815 */
[-CC-:B------:R-:W-:Y:S01]  /*eaa0*/  FFMA.FTZ R139, R40, R0.reuse, -R21.reuse ;  /* 0x00000000288b7223 */ /* 0x180fe20000010815 */
[-CC-:B------:R-:W-:Y:S01]  /*eab0*/  FFMA.FTZ R136, R48, R0.reuse, -R21.reuse ;  /* 0x0000000030887223 */ /* 0x180fe20000010815 */
[----:B------:R-:W-:Y:S01]  /*eac0*/  HGMMA.64x64x16.F32.BF16 R88, R132, gdesc[UR4].tnspB, R88, gsb0 ;  /* 0x40e0000484587df0 */ /* 0x000fe20008001858 */
[----:B------:R-:W-:Y:S01]  /*ead0*/  R2UR UR6, R28 ;  /* 0x000000001c0672ca */ /* 0x000fe200000e0000 */
[-CC-:B------:R-:W-:Y:S01]  /*eae0*/  FFMA.FTZ R40, R68, R0.reuse, -R21.reuse ;  /* 0x0000000044287223 */ /* 0x180fe20000010815 */
[----:B------:R-:W-:Y:S01]  /*eaf0*/  R2UR UR7, R29 ;  /* 0x000000001d0772ca */ /* 0x000fe200000e0000 */
[--C-:B------:R-:W-:Y:S01]  /*eb00*/  FFMA.FTZ R28, R72, R0, -R21.reuse ;  /* 0x00000000481c7223 */ /* 0x100fe20000010815 */
[----:B0-----:R-:W-:Y:S01]  /*eb10*/  FMNMX.FTZ R9, R9, R44, !PT ;  /* 0x0000002c09097209 */ /* 0x001fe20007810000 */
[-CC-:B------:R-:W-:Y:S01]  /*eb20*/  FFMA.FTZ R29, R73, R0.reuse, -R21.reuse ;  /* 0x00000000491d7223 */ /* 0x180fe20000010815 */
[-CC-:B------:R-:W-:Y:S01]  /*eb30*/  FFMA.FTZ R44, R76, R0.reuse, -R21.reuse ;  /* 0x000000004c2c7223 */ /* 0x180fe20000010815 */
[----:B------:R-:W-:Y:S01]  /*eb40*/  FFMA.FTZ R48, R80, R0, -R21 ;  /* 0x0000000050307223 */ /* 0x000fe20000010815 */
[----:B------:R-:W0:Y:S01]  /*eb50*/  MUFU.EX2 R137, R137 ;  /* 0x0000008900897308 */ /* 0x000e220000000800 */
[----:B------:R-:W1:Y:S07]  /*eb60*/  SHFL.BFLY PT, R52, R9, 0x1, 0x1f ;  /* 0x0c201f0009347f89 */ /* 0x000e6e00000e0000 */
[----:B------:R-:W-:Y:S08]  /*eb70*/  MUFU.EX2 R146, R146 ;  /* 0x0000009200927308 */ /* 0x000ff00000000800 */
[----:B------:R-:W-:Y:S08]  /*eb80*/  MUFU.EX2 R139, R139 ;  /* 0x0000008b008b7308 */ /* 0x000ff00000000800 */
[----:B------:R-:W-:Y:S01]  /*eb90*/  MUFU.EX2 R140, R140 ;  /* 0x0000008c008c7308 */ /* 0x000fe20000000800 */
[----:B-1----:R-:W-:-:S05]  /*eba0*/  FMNMX.FTZ R9, R9, R52, !PT ;  /* 0x0000003409097209 */ /* 0x002fca0007810000 */
[C---:B------:R-:W-:Y:S01]  /*ebb0*/  FADD.FTZ R53, -R9.reuse, R14 ;  /* 0x0000000e09357221 */ /* 0x040fe20000010100 */
[-C--:B------:R-:W-:Y:S01]  /*ebc0*/  FMUL.FTZ R57, R9, R0.reuse ;  /* 0x0000000009397220 */ /* 0x080fe20000410000 */
[----:B------:R-:W-:Y:S03]  /*ebd0*/  MUFU.EX2 R142, R142 ;  /* 0x0000008e008e7308 */ /* 0x000fe60000000800 */
[-CC-:B------:R-:W-:Y:S01]  /*ebe0*/  FFMA.FTZ R149, R26, R0.reuse, -R57.reuse ;  /* 0x000000001a957223 */ /* 0x180fe20000010839 */
[----:B------:R-:W-:Y:S02]  /*ebf0*/  VIADD R26, R8, 0x300 ;  /* 0x00000300081a7836 */ /* 0x000fe40000000000 */
[-CC-:B------:R-:W-:Y:S01]  /*ec00*/  FFMA.FTZ R151, R30, R0.reuse, -R57.reuse ;  /* 0x000000001e977223 */ /* 0x180fe20000010839 */
[-CC-:B------:R-:W-:Y:S01]  /*ec10*/  FFMA.FTZ R30, R34, R0.reuse, -R57.reuse ;  /* 0x00000000221e7223 */ /* 0x180fe20000010839 */
[-CC-:B------:R-:W-:Y:S01]  /*ec20*/  FFMA.FTZ R31, R31, R0.reuse, -R57.reuse ;  /* 0x000000001f1f7223 */ /* 0x180fe20000010839 */
[-CC-:B------:R-:W-:Y:S01]  /*ec30*/  FFMA.FTZ R34, R42, R0.reuse, -R57.reuse ;  /* 0x000000002a227223 */ /* 0x180fe20000010839 */
[----:B------:R-:W-:Y:S01]  /*ec40*/  MUFU.EX2 R149, R149 ;  /* 0x0000009500957308 */ /* 0x000fe20000000800 */
[-CC-:B------:R-:W-:Y:S01]  /*ec50*/  FFMA.FTZ R42, R47, R0.reuse, -R57.reuse ;  /* 0x000000002f2a7223 */ /* 0x180fe20000010839 */
[-CC-:B------:R-:W-:Y:S01]  /*ec60*/  FFMA.FTZ R147, R38, R0.reuse, -R57.reuse ;  /* 0x0000000026937223 */ /* 0x180fe20000010839 */
[-C--:B------:R-:W-:Y:S01]  /*ec70*/  FFMA.FTZ R38, R50, R0.reuse, -R57 ;  /* 0x0000000032267223 */ /* 0x080fe20000010839 */
[----:B--2---:R-:W-:Y:S01]  /*ec80*/  FADD.FTZ R50, R150, R5 ;  /* 0x0000000596327221 */ /* 0x004fe20000010000 */
[-CC-:B------:R-:W-:Y:S01]  /*ec90*/  FFMA.FTZ R55, R55, R0.reuse, -R57.reuse ;  /* 0x0000000037377223 */ /* 0x180fe20000010839 */
[-CC-:B------:R-:W-:Y:S01]  /*eca0*/  FFMA.FTZ R75, R75, R0.reuse, -R57.reuse ;  /* 0x000000004b4b7223 */ /* 0x180fe20000010839 */
[-CC-:B------:R-:W-:Y:S01]  /*ecb0*/  FFMA.FTZ R78, R78, R0.reuse, -R57.reuse ;  /* 0x000000004e4e7223 */ /* 0x180fe20000010839 */
[----:B------:R-:W-:Y:S01]  /*ecc0*/  MUFU.EX2 R151, R151 ;  /* 0x0000009700977308 */ /* 0x000fe20000000800 */
[----:B0-----:R-:W-:Y:S01]  /*ecd0*/  FADD.FTZ R50, R137, R50 ;  /* 0x0000003289327221 */ /* 0x001fe20000010000 */
[-CC-:B------:R-:W-:Y:S01]  /*ece0*/  FFMA.FTZ R79, R79, R0.reuse, -R57.reuse ;  /* 0x000000004f4f7223 */ /* 0x180fe20000010839 */
[-CC-:B------:R-:W-:Y:S01]  /*ecf0*/  FFMA.FTZ R82, R82, R0.reuse, -R57.reuse ;  /* 0x0000000052527223 */ /* 0x180fe20000010839 */
[-CC-:B------:R-:W-:Y:S01]  /*ed00*/  FFMA.FTZ R83, R83, R0.reuse, -R57.reuse ;  /* 0x0000000053537223 */ /* 0x180fe20000010839 */
[----:B------:R-:W-:Y:S01]  /*ed10*/  FFMA.FTZ R86, R86, R0, -R57 ;  /* 0x0000000056567223 */ /* 0x000fe20000010839 */
[----:B------:R-:W-:-:S02]  /*ed20*/  F2FP.BF16.F32.PACK_AB R150, R137, R150 ;  /* 0x000000968996723e */ /* 0x000fc400000010ff */
[----:B------:R-:W-:Y:S08]  /*ed30*/  MUFU.EX2 R31, R31 ;  /* 0x0000001f001f7308 */ /* 0x000ff00000000800 */
[----:B------:R-:W-:Y:S01]  /*ed40*/  MUFU.EX2 R30, R30 ;  /* 0x0000001e001e7308 */ /* 0x000fe20000000800 */
[----:B------:R-:W-:Y:S02]  /*ed50*/  WARPGROUP.DEPBAR.LE gsb0, 0x0 ;  /* 0x00008000000079c5 */ /* 0x000fe40000010000 */
[----:B------:R-:W-:Y:S01]  /*ed60*/  WARPGROUP.ARRIVE ;  /* 0x00000000000079c5 */ /* 0x000fe20000000000 */
[-CC-:B------:R-:W-:Y:S01]  /*ed70*/  FFMA.FTZ R132, R56, R0.reuse, -R21.reuse ;  /* 0x0000000038847223 */ /* 0x180fe20000010815 */
[-CC-:B------:R-:W-:Y:S01]  /*ed80*/  FFMA.FTZ R134, R60, R0.reuse, -R21.reuse ;  /* 0x000000003c867223 */ /* 0x180fe20000010815 */
[----:B------:R-:W-:-:S03]  /*ed90*/  FFMA.FTZ R21, R85, R0, -R21 ;  /* 0x0000000055157223 */ /* 0x000fc60000010815 */
[----:B------:R-:W0:Y:S01]  /*eda0*/  S2R R135, SR_TID.X ;  /* 0x0000000000877919 */ /* 0x000e220000002100 */
[-CC-:B------:R-:W-:Y:S01]  /*edb0*/  FFMA.FTZ R56, R35, R0.reuse, -R57.reuse ;  /* 0x0000000023387223 */ /* 0x180fe20000010839 */
[----:B------:R-:W-:Y:S01]  /*edc0*/  HGMMA.64x64x16.F32.BF16 R88, R128, gdesc[UR4].tnspB, R88, gsb0 ;  /* 0x40e0000480587df0 */ /* 0x000fe20008001858 */
[----:B------:R1:W-:Y:S01]  /*edd0*/  MUFU.EX2 R14, R21 ;  /* 0x00000015000e7308 */ /* 0x0003e20000000800 */
[----:B------:R-:W-:Y:S01]  /*ede0*/  R2UR UR6, R26 ;  /* 0x000000001a0672ca */ /* 0x000fe200000e0000 */
[----:B------:R-:W-:Y:S02]  /*edf0*/  VIADD R26, R8, 0x380 ;  /* 0x00000380081a7836 */ /* 0x000fe40000000000 */
[-CC-:B------:R-:W-:Y:S01]  /*ee00*/  FFMA.FTZ R35, R46, R0.reuse, -R57.reuse ;  /* 0x000000002e237223 */ /* 0x180fe20000010839 */
[-CC-:B------:R-:W-:Y:S01]  /*ee10*/  FFMA.FTZ R60, R39, R0.reuse, -R57.reuse ;  /* 0x00000000273c7223 */ /* 0x180fe20000010839 */
[-CC-:B------:R-:W-:Y:S01]  /*ee20*/  FFMA.FTZ R39, R43, R0.reuse, -R57.reuse ;  /* 0x000000002b277223 */ /* 0x180fe20000010839 */
[-CC-:B------:R-:W-:Y:S01]  /*ee30*/  FFMA.FTZ R43, R51, R0.reuse, -R57.reuse ;  /* 0x00000000332b7223 */ /* 0x180fe20000010839 */
[-CC-:B------:R-:W-:Y:S01]  /*ee40*/  FFMA.FTZ R8, R54, R0.reuse, -R57.reuse ;  /* 0x0000000036087223 */ /* 0x180fe20000010839 */
[----:B------:R-:W2:Y:S01]  /*ee50*/  MUFU.EX2 R56, R56 ;  /* 0x0000003800387308 */ /* 0x000ea20000000800 */
[-C--:B-1----:R-:W-:Y:S01]  /*ee60*/  FMUL.FTZ R21, R53, R0.reuse ;  /* 0x0000000035157220 */ /* 0x082fe20000410000 */
[----:B------:R-:W-:Y:S01]  /*ee70*/  FFMA.FTZ R53, R27, R0, -R57 ;  /* 0x000000001b357223 */ /* 0x000fe20000010839 */
[----:B------:R-:W-:-:S02]  /*ee80*/  IMAD.MOV.U32 R27, RZ, RZ, 0x40000040 ;  /* 0x40000040ff1b7424 */ /* 0x000fc400078e00ff */
[----:B------:R-:W-:-:S03]  /*ee90*/  FFMA.FTZ R133, R58, R0, -R57 ;  /* 0x000000003a857223 */ /* 0x000fc60000010839 */
[----:B------:R-:W-:Y:S01]  /*eea0*/  R2UR UR7, R27 ;  /* 0x000000001b0772ca */ /* 0x000fe200000e0000 */
[----:B------:R-:W-:Y:S01]  /*eeb0*/  IMAD.MOV.U32 R27, RZ, RZ, 0x40000040 ;  /* 0x40000040ff1b7424 */ /* 0x000fe200078e00ff */
[----:B------:R-:W1:Y:S01]  /*eec0*/  MUFU.EX2 R21, R21 ;  /* 0x0000001500157308 */ /* 0x000e620000000800 */
[----:B--2---:R-:W-:-:S07]  /*eed0*/  F2FP.BF16.F32.PACK_AB R145, R56, R30 ;  /* 0x0000001e3891723e */ /* 0x004fce00000010ff */
[----:B------:R-:W2:Y:S01]  /*eee0*/  MUFU.EX2 R53, R53 ;  /* 0x0000003500357308 */ /* 0x000ea20000000800 */
[----:B0-----:R-:W-:Y:S02]  /*eef0*/  SHF.R.U32.HI R154, RZ, 0x7, R135 ;  /* 0x00000007ff9a7819 */ /* 0x001fe40000011687 */
[----:B------:R-:W-:Y:S01]  /*ef00*/  ISETP.GE.U32.AND P2, PT, R135, 0x180, PT ;  /* 0x000001808700780c */ /* 0x000fe20003f46070 */
[----:B------:R-:W-:Y:S02]  /*ef10*/  FFMA.FTZ R135, R62, R0, -R57 ;  /* 0x000000003e877223 */ /* 0x000fe40000010839 */
[----:B------:R-:W-:Y:S02]  /*ef20*/  VIADD R46, R154, 0x9 ;  /* 0x000000099a2e7836 */ /* 0x000fe40000000000 */
[----:B-1----:R-:W-:Y:S01]  /*ef30*/  FFMA.FTZ R4, R21, R4, R149 ;  /* 0x0000000415047223 */ /* 0x002fe20000010095 */
[----:B------:R-:W-:Y:S02]  /*ef40*/  MUFU.EX2 R147, R147 ;  /* 0x0000009300937308 */ /* 0x000fe40000000800 */
[----:B------:R-:W-:-:S02]  /*ef50*/  SEL R51, R46, 0x9, !P2 ;  /* 0x000000092e337807 */ /* 0x000fc40005000000 */
[C---:B------:R-:W-:Y:S01]  /*ef60*/  ISETP.GT.AND P2, PT, R152.reuse, RZ, PT ;  /* 0x000000ff9800720c */ /* 0x040fe20003f44270 */
[----:B------:R-:W-:Y:S02]  /*ef70*/  VIADD R152, R152, 0xffffffff ;  /* 0xffffffff98987836 */ /* 0x000fe40000000000 */
[----:B--2---:R-:W-:Y:S01]  /*ef80*/  FADD.FTZ R46, R53, R4 ;  /* 0x00000004352e7221 */ /* 0x004fe20000010000 */
[----:B------:R-:W-:Y:S01]  /*ef90*/  MUFU.EX2 R60, R60 ;  /* 0x0000003c003c7308 */ /* 0x000fe20000000800 */
[----:B------:R-:W-:Y:S01]  /*efa0*/  FFMA.FTZ R4, R63, R0, -R57 ;  /* 0x000000003f047223 */ /* 0x000fe20000010839 */
[----:B------:R-:W-:Y:S01]  /*efb0*/  F2FP.BF16.F32.PACK_AB R149, R53, R149 ;  /* 0x000000953595723e */ /* 0x000fe200000010ff */
[----:B------:R-:W-:Y:S01]  /*efc0*/  FADD.FTZ R46, R151, R46 ;  /* 0x0000002e972e7221 */ /* 0x000fe20000010000 */
[----:B------:R-:W-:-:S03]  /*efd0*/  F2FP.BF16.F32.PACK_AB R151, R31, R151 ;  /* 0x000000971f97723e */ /* 0x000fc600000010ff */
[----:B------:R-:W-:Y:S01]  /*efe0*/  FADD.FTZ R5, R31, R46 ;  /* 0x0000002e1f057221 */ /* 0x000fe20000010000 */
[----:B------:R-:W-:Y:S08]  /*eff0*/  MUFU.EX2 R34, R34 ;  /* 0x0000002200227308 */ /* 0x000ff00000000800 */
[----:B------:R-:W-:Y:S08]  /*f000*/  MUFU.EX2 R39, R39 ;  /* 0x0000002700277308 */ /* 0x000ff00000000800 */
[----:B------:R-:W-:Y:S08]  /*f010*/  MUFU.EX2 R35, R35 ;  /* 0x0000002300237308 */ /* 0x000ff00000000800 */
[----:B------:R-:W-:Y:S01]  /*f020*/  MUFU.EX2 R25, R25 ;  /* 0x0000001900197308 */ /* 0x000fe20000000800 */
[----:B------:R-:W-:-:S02]  /*f030*/  WARPGROUP.DEPBAR.LE gsb0, 0x0 ;  /* 0x00008000000079c5 */ /* 0x000fc40000010000 */
[----:B------:R-:W-:Y:S01]  /*f040*/  WARPGROUP.ARRIVE ;  /* 0x00000000000079c5 */ /* 0x000fe20000000000 */
[-CC-:B------:R-:W-:Y:S01]  /*f050*/  FFMA.FTZ R129, R66, R0.reuse, -R57.reuse ;  /* 0x0000000042817223 */ /* 0x180fe20000010839 */
[----:B------:R-:W-:-:S03]  /*f060*/  FFMA.FTZ R131, R70, R0, -R57 ;  /* 0x0000000046837223 */ /* 0x000fc60000010839 */
[----:B------:R-:W-:Y:S01]  /*f070*/  MUFU.EX2 R42, R42 ;  /* 0x0000002a002a7308 */ /* 0x000fe20000000800 */
[----:B------:R-:W-:Y:S01]  /*f080*/  HGMMA.64x64x16.F32.BF16 R88, R124, gdesc[UR4].tnspB, R88, gsb0 ;  /* 0x40e000047c587df0 */ /* 0x000fe20008001858 */
[----:B------:R-:W-:Y:S02]  /*f090*/  R2UR UR6, R26 ;  /* 0x000000001a0672ca */ /* 0x000fe400000e0000 */
[----:B------:R-:W-:Y:S01]  /*f0a0*/  R2UR UR7, R27 ;  /* 0x000000001b0772ca */ /* 0x000fe200000e0000 */
[----:B------:R-:W-:-:S03]  /*f0b0*/  @!P1 IMAD R27, R18, 0x8, R2 ;  /* 0x00000008121b9824 */ /* 0x000fc600078e0202 */
[----:B------:R-:W-:Y:S01]  /*f0c0*/  MUFU.EX2 R136, R136 ;  /* 0x0000008800887308 */ /* 0x000fe20000000800 */
[----:B------:R-:W-:Y:S02]  /*f0d0*/  @!P1 VIADD R47, R27, 0x16840 ;  /* 0x000168401b2f9836 */ /* 0x000fe40000000000 */
[----:B------:R-:W-:-:S03]  /*f0e0*/  FFMA.FTZ R27, R59, R0, -R57 ;  /* 0x000000003b1b7223 */ /* 0x000fc60000010839 */
[----:B------:R-:W-:Y:S02]  /*f0f0*/  @!P1 PRMT R47, RZ, 0x654, R47 ;  /* 0x00000654ff2f9816 */ /* 0x000fe4000000002f */
[----:B------:R-:W-:Y:S08]  /*f100*/  MUFU.EX2 R38, R38 ;  /* 0x0000002600267308 */ /* 0x000ff00000000800 */
        /* <DEDUP_REMOVED lines=9> */
[----:B------:R-:W-:-:S05]  /*f1a0*/  WARPGROUP.ARRIVE ;  /* 0x00000000000079c5 */ /* 0x000fca0000000000 */
[----:B------:R-:W-:Y:S01]  /*f1b0*/  MUFU.EX2 R133, R133 ;  /* 0x0000008500857308 */ /* 0x000fe20000000800 */
[----:B------:R-:W-:Y:S01]  /*f1c0*/  FFMA.FTZ R125, R74, R0, -R57 ;  /* 0x000000004a7d7223 */ /* 0x000fe20000010839 */
[----:B------:R-:W-:Y:S06]  /*f1d0*/  HGMMA.64x64x16.F32.BF16 R88, R120, gdesc[UR4].tnspB, R88, gsb0 ;  /* 0x40e0000478587df0 */ /* 0x000fec0008001858 */
        /* <DEDUP_REMOVED lines=8> */
[----:B------:R-:W0:Y:S08]  /*f260*/  MUFU.EX2 R36, R36 ;  /* 0x0000002400247308 */ /* 0x000e300000000800 */
[----:B------:R-:W-:Y:S01]  /*f270*/  MUFU.EX2 R40, R40 ;  /* 0x0000002800287308 */ /* 0x000fe20000000800 */
[----:B------:R-:W-:-:S02]  /*f280*/  WARPGROUP.DEPBAR.LE gsb0, 0x0 ;  /* 0x00008000000079c5 */ /* 0x000fc40000010000 */
[----:B------:R1:W-:Y:S06]  /*f290*/  BAR.ARV R51, 0x100 ;  /* 0x000400330000751d */ /* 0x0003ec0000002000 */
[----:B------:R2:W-:Y:S01]  /*f2a0*/  @!P1 SYNCS.ARRIVE.TRANS64.RED.A1T0 RZ, [R47+URZ], RZ ;  /* 0x000000ff2fff99a7 */ /* 0x0005e2000810043f */
[----:B------:R-:W-:Y:S01]  /*f2b0*/  MUFU.EX2 R131, R131 ;  /* 0x0000008300837308 */ /* 0x000fe20000000800 */
[----:B-1----:R-:W-:Y:S01]  /*f2c0*/  FADD.FTZ R51, R30, R5 ;  /* 0x000000051e337221 */ /* 0x002fe20000010000 */
[----:B------:R-:W-:Y:S01]  /*f2d0*/  FFMA.FTZ R5, R67, R0, -R57 ;  /* 0x0000000043057223 */ /* 0x000fe20000010839 */
[-C--:B------:R-:W-:Y:S01]  /*f2e0*/  FMUL.FTZ R88, R88, R15.reuse ;  /* 0x0000000f58587220 */ /* 0x080fe20000410000 */
[-C--:B------:R-:W-:Y:S01]  /*f2f0*/  FMUL.FTZ R89, R89, R15.reuse ;  /* 0x0000000f59597220 */ /* 0x080fe20000410000 */
[-C--:B------:R-:W-:Y:S01]  /*f300*/  FMUL.FTZ R92, R92, R15.reuse ;  /* 0x0000000f5c5c7220 */ /* 0x080fe20000410000 */
[-C--:B------:R-:W-:Y:S01]  /*f310*/  FMUL.FTZ R93, R93, R15.reuse ;  /* 0x0000000f5d5d7220 */ /* 0x080fe20000410000 */
[----:B--2---:R-:W-:Y:S01]  /*f320*/  @!P1 IMAD R47, R153, 0x8, R2 ;  /* 0x00000008992f9824 */ /* 0x004fe200078e0202 */
[----:B------:R-:W-:Y:S01]  /*f330*/  MUFU.EX2 R5, R5 ;  /* 0x0000000500057308 */ /* 0x000fe20000000800 */
[-C--:B------:R-:W-:Y:S01]  /*f340*/  FMUL.FTZ R96, R96, R15.reuse ;  /* 0x0000000f60607220 */ /* 0x080fe20000410000 */
[----:B------:R-:W-:Y:S01]  /*f350*/  FMUL.FTZ R97, R97, R15 ;  /* 0x0000000f61617220 */ /* 0x000fe20000410000 */
[----:B------:R-:W-:-:S02]  /*f360*/  @!P1 VIADD R47, R47, 0x16860 ;  /* 0x000168602f2f9836 */ /* 0x000fc40000000000 */
[-C--:B------:R-:W-:Y:S01]  /*f370*/  FMUL.FTZ R100, R100, R15.reuse ;  /* 0x0000000f64647220 */ /* 0x080fe20000410000 */
[-C--:B------:R-:W-:Y:S01]  /*f380*/  FMUL.FTZ R101, R101, R15.reuse ;  /* 0x0000000f65657220 */ /* 0x080fe20000410000 */
[-C--:B------:R-:W-:Y:S01]  /*f390*/  FMUL.FTZ R104, R104, R15.reuse ;  /* 0x0000000f68687220 */ /* 0x080fe20000410000 */
[-C--:B------:R-:W-:Y:S01]  /*f3a0*/  FMUL.FTZ R105, R105, R15.reuse ;  /* 0x0000000f69697220 */ /* 0x080fe20000410000 */
[----:B------:R-:W-:Y:S01]  /*f3b0*/  @!P1 PRMT R47, RZ, 0x654, R47 ;  /* 0x00000654ff2f9816 */ /* 0x000fe2000000002f */
[----:B------:R-:W1:Y:S01]  /*f3c0*/  MUFU.EX2 R41, R41 ;  /* 0x0000002900297308 */ /* 0x000e620000000800 */
[-C--:B------:R-:W-:Y:S01]  /*f3d0*/  FMUL.FTZ R108, R108, R15.reuse ;  /* 0x0000000f6c6c7220 */ /* 0x080fe20000410000 */
[-C--:B------:R-:W-:Y:S01]  /*f3e0*/  FMUL.FTZ R109, R109, R15.reuse ;  /* 0x0000000f6d6d7220 */ /* 0x080fe20000410000 */
[----:B------:R2:W-:Y:S01]  /*f3f0*/  @!P1 SYNCS.ARRIVE.TRANS64.RED.A1T0 RZ, [R47+URZ], RZ ;  /* 0x000000ff2fff99a7 */ /* 0x0005e2000810043f */
[-C--:B------:R-:W-:Y:S01]  /*f400*/  FMUL.FTZ R112, R112, R15.reuse ;  /* 0x0000000f70707220 */ /* 0x080fe20000410000 */
[-C--:B------:R-:W-:Y:S01]  /*f410*/  FMUL.FTZ R113, R113, R15.reuse ;  /* 0x0000000f71717220 */ /* 0x080fe20000410000 */
[-C--:B------:R-:W-:Y:S01]  /*f420*/  FMUL.FTZ R116, R116, R15.reuse ;  /* 0x0000000f74747220 */ /* 0x080fe20000410000 */
[----:B------:R-:W-:Y:S01]  /*f430*/  FMUL.FTZ R117, R117, R15 ;  /* 0x0000000f75757220 */ /* 0x000fe20000410000 */
[----:B------:R-:W-:Y:S01]  /*f440*/  MUFU.EX2 R28, R28 ;  /* 0x0000001c001c7308 */ /* 0x000fe20000000800 */
[----:B0-----:R-:W-:Y:S01]  /*f450*/  F2FP.BF16.F32.PACK_AB R128, R36, R32 ;  /* 0x000000202480723e */ /* 0x001fe200000010ff */
[-C--:B------:R-:W-:Y:S01]  /*f460*/  FMUL.FTZ R90, R90, R21.reuse ;  /* 0x000000155a5a7220 */ /* 0x080fe20000410000 */
[----:B--2---:R-:W-:Y:S01]  /*f470*/  FADD.FTZ R47, R143, R50 ;  /* 0x000000328f2f7221 */ /* 0x004fe20000010000 */
[----:B------:R-:W-:Y:S01]  /*f480*/  FADD.FTZ R50, R56, R51 ;  /* 0x0000003338327221 */ /* 0x000fe20000010000 */
[-C--:B------:R-:W-:Y:S01]  /*f490*/  FMUL.FTZ R91, R91, R21.reuse ;  /* 0x000000155b5b7220 */ /* 0x080fe20000410000 */
[----:B------:R-:W-:Y:S01]  /*f4a0*/  FMUL.FTZ R94, R94, R21 ;  /* 0x000000155e5e7220 */ /* 0x000fe20000410000 */
[C---:B------:R-:W-:Y:S01]  /*f4b0*/  FADD.FTZ R46, R144.reuse, R47 ;  /* 0x0000002f902e7221 */ /* 0x040fe20000010000 */
[----:B------:R-:W-:Y:S01]  /*f4c0*/  FADD.FTZ R51, R147, R50 ;  /* 0x0000003293337221 */ /* 0x000fe20000010000 */
[----:B------:R-:W-:Y:S01]  /*f4d0*/  MUFU.EX2 R125, R125 ;  /* 0x0000007d007d7308 */ /* 0x000fe20000000800 */
[----:B------:R-:W-:Y:S01]  /*f4e0*/  F2FP.BF16.F32.PACK_AB R144, R144, R143 ;  /* 0x0000008f9090723e */ /* 0x000fe200000010ff */
[----:B------:R-:W-:Y:S01]  /*f4f0*/  FADD.FTZ R47, R141, R46 ;  /* 0x0000002e8d2f7221 */ /* 0x000fe20000010000 */
[----:B------:R-:W-:Y:S01]  /*f500*/  FADD.FTZ R51, R60, R51 ;  /* 0x000000333c337221 */ /* 0x000fe20000010000 */
[----:B------:R-:W-:Y:S01]  /*f510*/  FFMA.FTZ R46, R71, R0, -R57 ;  /* 0x00000000472e7223 */ /* 0x000fe20000010839 */
[----:B------:R-:W-:Y:S01]  /*f520*/  F2FP.BF16.F32.PACK_AB R143, R42, R35 ;  /* 0x000000232a8f723e */ /* 0x000fe200000010ff */
[C---:B------:R-:W-:Y:S01]  /*f530*/  FADD.FTZ R50, R146.reuse, R47 ;  /* 0x0000002f92327221 */ /* 0x040fe20000010000 */
[----:B------:R-:W-:Y:S01]  /*f540*/  F2FP.BF16.F32.PACK_AB R146, R146, R141 ;  /* 0x0000008d9292723e */ /* 0x000fe200000010ff */
[----:B------:R-:W0:Y:S01]  /*f550*/  MUFU.EX2 R29, R29 ;  /* 0x0000001d001d7308 */ /* 0x000e220000000800 */
[----:B------:R-:W-:Y:S01]  /*f560*/  F2FP.BF16.F32.PACK_AB R141, R39, R34 ;  /* 0x00000022278d723e */ /* 0x000fe200000010ff */
[----:B------:R-:W-:Y:S01]  /*f570*/  FADD.FTZ R47, R139, R50 ;  /* 0x000000328b2f7221 */ /* 0x000fe20000010000 */
[----:B------:R-:W-:Y:S01]  /*f580*/  FADD.FTZ R50, R34, R51 ;  /* 0x0000003322327221 */ /* 0x000fe20000010000 */
[----:B------:R-:W-:Y:S01]  /*f590*/  FFMA.FTZ R57, R87, R0, -R57 ;  /* 0x0000000057397223 */ /* 0x000fe20000010839 */
[----:B------:R-:W-:Y:S01]  /*f5a0*/  F2FP.BF16.F32.PACK_AB R147, R60, R147 ;  /* 0x000000933c93723e */ /* 0x000fe200000010ff */
[C---:B------:R-:W-:Y:S01]  /*f5b0*/  FADD.FTZ R47, R140.reuse, R47 ;  /* 0x0000002f8c2f7221 */ /* 0x040fe20000010000 */
[----:B------:R-:W-:Y:S01]  /*f5c0*/  FADD.FTZ R50, R39, R50 ;  /* 0x0000003227327221 */ /* 0x000fe20000010000 */
[----:B------:R-:W-:Y:S01]  /*f5d0*/  MUFU.EX2 R46, R46 ;  /* 0x0000002e002e7308 */ /* 0x000fe20000000800 */
[----:B------:R-:W-:Y:S01]  /*f5e0*/  F2FP.BF16.F32.PACK_AB R140, R140, R139 ;  /* 0x0000008b8c8c723e */ /* 0x000fe200000010ff */
[----:B------:R-:W-:Y:S01]  /*f5f0*/  FADD.FTZ R54, R142, R47 ;  /* 0x0000002f8e367221 */ /* 0x000fe20000010000 */
[----:B------:R-:W-:Y:S01]  /*f600*/  FADD.FTZ R47, R35, R50 ;  /* 0x00000032232f7221 */ /* 0x000fe20000010000 */
[----:B------:R-:W-:Y:S01]  /*f610*/  F2FP.BF16.F32.PACK_AB R142, R25, R142 ;  /* 0x0000008e198e723e */ /* 0x000fe200000010ff */
[-C--:B------:R-:W-:Y:S01]  /*f620*/  FMUL.FTZ R95, R95, R21.reuse ;  /* 0x000000155f5f7220 */ /* 0x080fe20000410000 */
[----:B------:R-:W-:Y:S01]  /*f630*/  FADD.FTZ R51, R25, R54 ;  /* 0x0000003619337221 */ /* 0x000fe20000010000 */
        /* <DEDUP_REMOVED lines=10> */
[----:B-1----:R-:W-:Y:S01]  /*f6e0*/  F2FP.BF16.F32.PACK_AB R130, R41, R40 ;  /* 0x000000282982723e */ /* 0x002fe200000010ff */
[----:B------:R-:W-:Y:S01]  /*f6f0*/  FADD.FTZ R51, R138, R51 ;  /* 0x000000338a337221 */ /* 0x000fe20000010000 */
[----:B------:R-:W-:Y:S01]  /*f700*/  FADD.FTZ R47, R8, R47 ;  /* 0x0000002f082f7221 */ /* 0x000fe20000010000 */
[C---:B------:R-:W-:Y:S01]  /*f710*/  F2FP.BF16.F32.PACK_AB R138, R24.reuse, R138 ;  /* 0x0000008a188a723e */ /* 0x040fe200000010ff */
[----:B------:R-:W-:Y:S01]  /*f720*/  FMUL.FTZ R99, R99, R21 ;  /* 0x0000001563637220 */ /* 0x000fe20000410000 */
[----:B------:R-:W-:Y:S01]  /*f730*/  FADD.FTZ R51, R24, R51 ;  /* 0x0000003318337221 */ /* 0x000fe20000010000 */
[----:B------:R-:W-:Y:S01]  /*f740*/  FADD.FTZ R50, R26, R47 ;  /* 0x0000002f1a327221 */ /* 0x000fe20000010000 */
[----:B------:R-:W-:Y:S01]  /*f750*/  MUFU.EX2 R78, R78 ;  /* 0x0000004e004e7308 */ /* 0x000fe20000000800 */
[----:B0-----:R-:W-:Y:S01]  /*f760*/  F2FP.BF16.F32.PACK_AB R124, R29, R28 ;  /* 0x0000001c1d7c723e */ /* 0x001fe200000010ff */
[----:B------:R-:W-:Y:S01]  /*f770*/  FADD.FTZ R30, R132, R51 ;  /* 0x00000033841e7221 */ /* 0x000fe20000010000 */
[----:B------:R-:W-:Y:S01]  /*f780*/  FADD.FTZ R50, R133, R50 ;  /* 0x0000003285327221 */ /* 0x000fe20000010000 */
[----:B------:R-:W-:Y:S01]  /*f790*/  F2FP.BF16.F32.PACK_AB R133, R27, R133 ;  /* 0x000000851b85723e */ /* 0x000fe200000010ff */
[----:B------:R-:W-:Y:S01]  /*f7a0*/  FMUL.FTZ R102, R102, R21 ;  /* 0x0000001566667220 */ /* 0x000fe20000410000 */
[----:B------:R-:W-:Y:S01]  /*f7b0*/  FADD.FTZ R47, R37, R30 ;  /* 0x0000001e252f7221 */ /* 0x000fe20000010000 */
[----:B------:R-:W-:Y:S01]  /*f7c0*/  FADD.FTZ R50, R27, R50 ;  /* 0x000000321b327221 */ /* 0x000fe20000010000 */
[----:B------:R-:W0:Y:S01]  /*f7d0*/  MUFU.EX2 R45, R45 ;  /* 0x0000002d002d7308 */ /* 0x000e220000000800 */
[----:B------:R-:W-:Y:S01]  /*f7e0*/  F2FP.BF16.F32.PACK_AB R132, R37, R132 ;  /* 0x000000842584723e */ /* 0x000fe200000010ff */
[----:B------:R-:W-:Y:S01]  /*f7f0*/  FADD.FTZ R30, R134, R47 ;  /* 0x0000002f861e7221 */ /* 0x000fe20000010000 */
[----:B------:R-:W-:Y:S01]  /*f800*/  FADD.FTZ R39, R135, R50 ;  /* 0x0000003287277221 */ /* 0x000fe20000010000 */
[C---:B------:R-:W-:Y:S01]  /*f810*/  F2FP.BF16.F32.PACK_AB R135, R4.reuse, R135 ;  /* 0x000000870487723e */ /* 0x040fe200000010ff */
[----:B------:R-:W-:Y:S01]  /*f820*/  FMUL.FTZ R103, R103, R21 ;  /* 0x0000001567677220 */ /* 0x000fe20000410000 */
[C---:B------:R-:W-:Y:S01]  /*f830*/  FADD.FTZ R25, R33.reuse, R30 ;  /* 0x0000001e21197221 */ /* 0x040fe20000010000 */
[----:B------:R-:W-:Y:S01]  /*f840*/  FADD.FTZ R30, R4, R39 ;  /* 0x00000027041e7221 */ /* 0x000fe20000010000 */
[----:B------:R-:W1:Y:S01]  /*f850*/  MUFU.EX2 R79, R79 ;  /* 0x0000004f004f7308 */ /* 0x000e620000000800 */
[----:B------:R-:W-:Y:S01]  /*f860*/  F2FP.BF16.F32.PACK_AB R134, R33, R134 ;  /* 0x000000862186723e */ /* 0x000fe200000010ff */
[----:B------:R-:W-:Y:S01]  /*f870*/  FADD.FTZ R25, R32, R25 ;  /* 0x0000001920197221 */ /* 0x000fe20000010000 */
[----:B------:R-:W-:Y:S01]  /*f880*/  FADD.FTZ R30, R129, R30 ;  /* 0x0000001e811e7221 */ /* 0x000fe20000010000 */
[C---:B------:R-:W-:Y:S01]  /*f890*/  F2FP.BF16.F32.PACK_AB R129, R5.reuse, R129 ;  /* 0x000000810581723e */ /* 0x040fe200000010ff */
[----:B------:R-:W-:Y:S01]  /*f8a0*/  FMUL.FTZ R106, R106, R21 ;  /* 0x000000156a6a7220 */ /* 0x000fe20000410000 */
[----:B------:R-:W-:Y:S01]  /*f8b0*/  FADD.FTZ R25, R36, R25 ;  /* 0x0000001924197221 */ /* 0x000fe20000010000 */
[----:B------:R-:W-:Y:S01]  /*f8c0*/  FADD.FTZ R30, R5, R30 ;  /* 0x0000001e051e7221 */ /* 0x000fe20000010000 */
[----:B------:R-:W2:Y:S01]  /*f8d0*/  MUFU.EX2 R48, R48 ;  /* 0x0000003000307308 */ /* 0x000ea20000000800 */
[----:B0-----:R-:W-:Y:S01]  /*f8e0*/  F2FP.BF16.F32.PACK_AB R126, R45, R44 ;  /* 0x0000002c2d7e723e */ /* 0x001fe200000010ff */
[----:B------:R-:W-:Y:S01]  /*f8f0*/  FADD.FTZ R20, R40, R25 ;  /* 0x0000001928147221 */ /* 0x000fe20000010000 */
[----:B------:R-:W-:Y:S01]  /*f900*/  FADD.FTZ R25, R131, R30 ;  /* 0x0000001e83197221 */ /* 0x000fe20000010000 */
[C---:B------:R-:W-:Y:S01]  /*f910*/  F2FP.BF16.F32.PACK_AB R131, R46.reuse, R131 ;  /* 0x000000832e83723e */ /* 0x040fe200000010ff */
[----:B------:R-:W-:Y:S01]  /*f920*/  FMUL.FTZ R107, R107, R21 ;  /* 0x000000156b6b7220 */ /* 0x000fe20000410000 */
[----:B------:R-:W-:Y:S01]  /*f930*/  FADD.FTZ R35, R41, R20 ;  /* 0x0000001429237221 */ /* 0x000fe20000010000 */
[----:B------:R-:W-:Y:S01]  /*f940*/  FADD.FTZ R8, R46, R25 ;  /* 0x000000192e087221 */ /* 0x000fe20000010000 */
[----:B------:R-:W0:Y:S01]  /*f950*/  MUFU.EX2 R82, R82 ;  /* 0x0000005200527308 */ /* 0x000e220000000800 */
[----:B-1----:R-:W-:Y:S01]  /*f960*/  F2FP.BF16.F32.PACK_AB R127, R79, R78 ;  /* 0x0000004e4f7f723e */ /* 0x002fe200000010ff */
[----:B------:R-:W-:Y:S01]  /*f970*/  FADD.FTZ R20, R28, R35 ;  /* 0x000000231c147221 */ /* 0x000fe20000010000 */
[----:B------:R-:W-:Y:S01]  /*f980*/  FADD.FTZ R8, R125, R8 ;  /* 0x000000087d087221 */ /* 0x000fe20000010000 */
[----:B------:R-:W-:Y:S01]  /*f990*/  F2FP.BF16.F32.PACK_AB R125, R31, R125 ;  /* 0x0000007d1f7d723e */ /* 0x000fe200000010ff */
[-C--:B------:R-:W-:Y:S01]  /*f9a0*/  FMUL.FTZ R110, R110, R21.reuse ;  /* 0x000000156e6e7220 */ /* 0x080fe20000410000 */
[----:B------:R-:W-:Y:S01]  /*f9b0*/  FADD.FTZ R25, R29, R20 ;  /* 0x000000141d197221 */ /* 0x000fe20000010000 */
[----:B------:R-:W-:Y:S01]  /*f9c0*/  FADD.FTZ R27, R31, R8 ;  /* 0x000000081f1b7221 */ /* 0x000fe20000010000 */
[----:B------:R-:W1:Y:S01]  /*f9d0*/  MUFU.EX2 R49, R49 ;  /* 0x0000003100317308 */ /* 0x000e620000000800 */
[-C--:B------:R-:W-:Y:S01]  /*f9e0*/  FMUL.FTZ R111, R111, R21.reuse ;  /* 0x000000156f6f7220 */ /* 0x080fe20000410000 */
[----:B------:R-:W-:Y:S01]  /*f9f0*/  FADD.FTZ R4, R44, R25 ;  /* 0x000000192c047221 */ /* 0x000fe20000010000 */
[----:B------:R-:W-:Y:S01]  /*fa00*/  FADD.FTZ R8, R78, R27 ;  /* 0x0000001b4e087221 */ /* 0x000fe20000010000 */
[-C--:B------:R-:W-:Y:S01]  /*fa10*/  FMUL.FTZ R114, R114, R21.reuse ;  /* 0x0000001572727220 */ /* 0x080fe20000410000 */
[-C--:B------:R-:W-:Y:S01]  /*fa20*/  FMUL.FTZ R115, R115, R21.reuse ;  /* 0x0000001573737220 */ /* 0x080fe20000410000 */
[----:B------:R-:W-:Y:S01]  /*fa30*/  FADD.FTZ R5, R45, R4 ;  /* 0x000000042d057221 */ /* 0x000fe20000010000 */
[----:B------:R-:W-:Y:S01]  /*fa40*/  FADD.FTZ R25, R79, R8 ;  /* 0x000000084f197221 */ /* 0x000fe20000010000 */
[----:B------:R-:W3:Y:S01]  /*fa50*/  MUFU.EX2 R83, R83 ;  /* 0x0000005300537308 */ /* 0x000ee20000000800 */
[-C--:B------:R-:W-:Y:S01]  /*fa60*/  FMUL.FTZ R118, R118, R21.reuse ;  /* 0x0000001576767220 */ /* 0x080fe20000410000 */
[----:B--2---:R-:W-:Y:S01]  /*fa70*/  FADD.FTZ R4, R48, R5 ;  /* 0x0000000530047221 */ /* 0x004fe20000010000 */
[----:B0-----:R-:W-:Y:S01]  /*fa80*/  FADD.FTZ R8, R82, R25 ;  /* 0x0000001952087221 */ /* 0x001fe20000010000 */
[----:B------:R-:W-:Y:S01]  /*fa90*/  FMUL.FTZ R119, R119, R21 ;  /* 0x0000001577777220 */ /* 0x000fe20000410000 */
[----:B------:R-:W-:-:S02]  /*faa0*/  IMAD.MOV.U32 R153, RZ, RZ, R18 ;  /* 0x000000ffff997224 */ /* 0x000fc400078e0012 */
[----:B------:R-:W-:Y:S01]  /*fab0*/  IMAD.MOV.U32 R15, RZ, RZ, R3 ;  /* 0x000000ffff0f7224 */ /* 0x000fe200078e0003 */
[----:B------:R-:W0:Y:S01]  /*fac0*/  MUFU.EX2 R52, R84 ;  /* 0x0000005400347308 */ /* 0x000e220000000800 */
[C---:B-1----:R-:W-:Y:S01]  /*fad0*/  FADD.FTZ R5, R49.reuse, R4 ;  /* 0x0000000431057221 */ /* 0x042fe20000010000 */
[----:B------:R-:W-:-:S06]  /*fae0*/  F2FP.BF16.F32.PACK_AB R120, R49, R48 ;  /* 0x000000303178723e */ /* 0x000fcc00000010ff */
[----:B------:R-:W1:Y:S01]  /*faf0*/  MUFU.EX2 R123, R86 ;  /* 0x00000056007b7308 */ /* 0x000e620000000800 */
[C---:B---3--:R-:W-:Y:S01]  /*fb00*/  FADD.FTZ R8, R83.reuse, R8 ;  /* 0x0000000853087221 */ /* 0x048fe20000010000 */
[----:B------:R-:W-:-:S06]  /*fb10*/  F2FP.BF16.F32.PACK_AB R121, R83, R82 ;  /* 0x000000525379723e */ /* 0x000fcc00000010ff */
[----:B------:R-:W2:Y:S01]  /*fb20*/  MUFU.EX2 R57, R57 ;  /* 0x0000003900397308 */ /* 0x000ea20000000800 */
[----:B0-----:R-:W-:Y:S01]  /*fb30*/  FADD.FTZ R5, R52, R5 ;  /* 0x0000000534057221 */ /* 0x001fe20000010000 */
[----:B------:R-:W-:-:S03]  /*fb40*/  F2FP.BF16.F32.PACK_AB R122, R14, R52 ;  /* 0x000000340e7a723e */ /* 0x000fc600000010ff */
[----:B------:R-:W-:Y:S01]  /*fb50*/  FADD.FTZ R5, R14, R5 ;  /* 0x000000050e057221 */ /* 0x000fe20000010000 */
[----:B------:R-:W-:Y:S02]  /*fb60*/  IMAD.MOV.U32 R14, RZ, RZ, R9 ;  /* 0x000000ffff0e7224 */ /* 0x000fe400078e0009 */
[----:B-1----:R-:W-:-:S04]  /*fb70*/  FADD.FTZ R8, R123, R8 ;  /* 0x000000087b087221 */ /* 0x002fc80000010000 */
[C---:B--2---:R-:W-:Y:S01]  /*fb80*/  FADD.FTZ R4, R57.reuse, R8 ;  /* 0x0000000839047221 */ /* 0x044fe20000010000 */
[----:B------:R-:W-:Y:S01]  /*fb90*/  F2FP.BF16.F32.PACK_AB R123, R57, R123 ;  /* 0x0000007b397b723e */ /* 0x000fe200000010ff */
[----:B------:R-:W-:Y:S01]  /*fba0*/  IMAD.MOV.U32 R8, RZ, RZ, R23 ;  /* 0x000000ffff087224 */ /* 0x000fe200078e0017 */
[----:B------:R-:W-:Y:S06]  /*fbb0*/  @P2 BRA `(.L_x_2029) ;  /* 0xffffffe000502947 */ /* 0x000fec000383ffff */
.L_x_2019:
[----:B------:R-:W-:Y:S05]  /*fbc0*/  WARPSYNC.ALL ;  /* 0x0000000000007948 */ /* 0x000fea0003800000 */
[----:B------:R-:W-:Y:S06]  /*fbd0*/  BAR.ARV 0x8, 0x1a0 ;  /* 0x0206800000007b1d */ /* 0x000fec0000002000 */
[----:B------:R-:W-:Y:S05]  /*fbe0*/  @!P0 BRA `(.L_x_2030) ;  /* 0x0000000000048947 */ /* 0x000fea0003800000 */
[----:B------:R-:W-:Y:S01]  /*fbf0*/  BPT.TRAP 0x1 ;  /* 0x000000040000795c */ /* 0x000fe20000300000 */
.L_x_2030:
[----:B------:R-:W-:Y:S01]  /*fc00*/  IMAD R13, R18, 0x8, R2 ;  /* 0x00000008120d7824 */ /* 0x000fe200078e0202 */
[----:B------:R-:W-:-:S04]  /*fc10*/  SHF.L.U32 R6, R23, 0x1f, RZ ;  /* 0x0000001f17067819 */ /* 0x000fc800000006ff */
[----:B------:R0:W1:Y:S01]  /*fc20*/  SYNCS.PHASECHK.TRANS64.TRYWAIT P2, [R13+URZ+0x16850], R6 ;  /* 0x016850060d0075a7 */ /* 0x000062000804017f */
[----:B------:R-:W-:Y:S05]  /*fc30*/  @!P0 BRA `(.L_x_2031) ;  /* 0x0000000000048947 */ /* 0x000fea0003800000 */
[----:B------:R-:W-:Y:S01]  /*fc40*/  BPT.TRAP 0x1 ;  /* 0x000000040000795c */ /* 0x000fe20000300000 */
.L_x_2031:
[----:B------:R-:W-:-:S05]  /*fc50*/  VIADD R2, R2, 0x400 ;  /* 0x0000040002027836 */ /* 0x000fca0000000000 */
[----:B------:R-:W-:-:S04]  /*fc60*/  SHF.R.U32.HI R2, RZ, 0x4, R2 ;  /* 0x00000004ff027819 */ /* 0x000fc80000011602 */
[----:B------:R-:W-:Y:S01]  /*fc70*/  LOP3.LUT R7, R2, 0x3fff, RZ, 0xc0, !PT ;  /* 0x00003fff02077812 */ /* 0x000fe200078ec0ff */
[----:B-1----:R-:W-:Y:S06]  /*fc80*/  @P2 BRA `(.L_x_2032) ;  /* 0x0000000000082947 */ /* 0x002fec0003800000 */
[----:B------:R-:W1:Y:S02]  /*fc90*/  SYNCS.PHASECHK.TRANS64.TRYWAIT P0, [R13+URZ+0x16850], R6 ;  /* 0x016850060d0075a7 */ /* 0x000e64000800017f */
[----:B-1----:R-:W-:Y:S05]  /*fca0*/  @!P0 BRA `(.L_x_2033) ;  /* 0x0000007c007c8947 */ /* 0x002fea0003800000 */
.L_x_2032:
        /* <DEDUP_REMOVED lines=9> */
[----:B------:R-:W-:-:S02]  /*fd40*/  IMAD.MOV.U32 R11, RZ, RZ, 0x40000040 ;  /* 0x40000040ff0b7424 */ /* 0x000fc400078e00ff */
[----:B------:R-:W-:Y:S02]  /*fd50*/  IMAD.MOV.U32 R7, RZ, RZ, 0x40000040 ;  /* 0x40000040ff077424 */ /* 0x000fe400078e00ff */
[----:B------:R-:W-:Y:S02]  /*fd60*/  VIADD R18, R18, 0x1 ;  /* 0x0000000112127836 */ /* 0x000fe40000000000 */
[----:B------:R-:W-:Y:S02]  /*fd70*/  @!P1 VIADD R8, R13, 0x16860 ;  /* 0x000168600d089836 */ /* 0x000fe40000000000 */
[----:B------:R-:W-:Y:S01]  /*fd80*/  IMAD.MOV.U32 R21, RZ, RZ, -0x800000 ;  /* 0xff800000ff157424 */ /* 0x000fe200078e00ff */
[----:B------:R-:W-:Y:S01]  /*fd90*/  ISETP.NE.AND P0, PT, R18, 0x2, PT ;  /* 0x000000021200780c */ /* 0x000fe20003f05270 */
[----:B------:R-:W-:Y:S01]  /*fda0*/  HGMMA.64x64x16.F32.BF16 R88, R148, gdesc[UR4].tnspB, R88, gsb0 ;  /* 0x40e0000494587df0 */ /* 0x000fe20008001858 */
[----:B------:R-:W-:Y:S01]  /*fdb0*/  R2UR UR6, R10 ;  /* 0x000000000a0672ca */ /* 0x000fe200000e0000 */
[----:B------:R-:W-:Y:S01]  /*fdc0*/  VIADD R10, R6, 0x100 ;  /* 0x00000100060a7836 */ /* 0x000fe20000000000 */
[----:B------:R-:W-:Y:S01]  /*fdd0*/  R2UR UR7, R11 ;  /* 0x000000000b0772ca */ /* 0x000fe200000e0000 */
[----:B------:R-:W-:Y:S01]  /*fde0*/  IMAD.MOV.U32 R11, RZ, RZ, 0x40000040 ;  /* 0x40000040ff0b7424 */ /* 0x000fe200078e00ff */
[----:B------:R-:W-:Y:S01]  /*fdf0*/  @!P1 PRMT R8, RZ, 0x654, R8 ;  /* 0x00000654ff089816 */ /* 0x000fe20000000008 */
[----:B------:R-:W-:Y:S01]  /*fe00*/  IMAD.MOV.U32 R28, RZ, RZ, -0x800000 ;  /* 0xff800000ff1c7424 */ /* 0x000fe200078e00ff */
[----:B------:R-:W-:Y:S01]  /*fe10*/  SEL R18, R18, RZ, P0 ;  /* 0x000000ff12127207 */ /* 0x000fe20000000000 */
[----:B0-----:R-:W-:Y:S01]  /*fe20*/  FADD.FTZ R2, R2, R5 ;  /* 0x0000000502027221 */ /* 0x001fe20000010000 */
[----:B------:R-:W-:-:S02]  /*fe30*/  WARPGROUP.DEPBAR.LE gsb0, 0x0 ;  /* 0x00008000000079c5 */ /* 0x000fc40000010000 */
        /* <DEDUP_REMOVED lines=34> */
[----:B------:R-:W-:Y:S02]  /*10060*/  R2UR UR7, R11 ;  /* 0x000000000b0772ca */ /* 0x000fe400000e0000 */
[----:B------:R-:W0:Y:S02]  /*10070*/  SHFL.BFLY PT, R11, R4, 0x2, 0x1f ;  /* 0x0c401f00040b7f89 */ /* 0x000e2400000e0000 */
[----:B0-----:R-:W-:Y:S01]  /*10080*/  FADD.FTZ R11, R11, R4 ;  /* 0x000000040b0b7221 */ /* 0x001fe20000010000 */
[----:B------:R-:W-:-:S04]  /*10090*/  SEL R4, RZ, 0x1, P0 ;  /* 0x00000001ff047807 */ /* 0x000fc80000000000 */
[----:B------:R-:W-:Y:S01]  /*100a0*/  LOP3.LUT R23, R23, R4, RZ, 0x3c, !PT ;  /* 0x0000000417177212 */ /* 0x000fe200078e3cff */
        /* <DEDUP_REMOVED lines=8> */
[----:B------:R-:W-:-:S02]  /*10130*/  IMAD.MOV.U32 R6, RZ, RZ, RZ ;  /* 0x000000ffff067224 */ /* 0x000fc400078e00ff */
[----:B-1----:R-:W-:Y:S02]  /*10140*/  FADD.FTZ R10, R2, R7 ;  /* 0x00000007020a7221 */ /* 0x002fe40000010000 */
[----:B------:R-:W-:Y:S01]  /*10150*/  FSETP.NE.FTZ.AND P3, PT, R15, RZ, PT ;  /* 0x000000ff0f00720b */ /* 0x000fe20003f75000 */
[----:B------:R-:W-:Y:S02]  /*10160*/  IMAD.MOV.U32 R2, RZ, RZ, RZ ;  /* 0x000000ffff027224 */ /* 0x000fe400078e00ff */
[----:B------:R-:W-:-:S10]  /*10170*/  FSETP.NE.FTZ.AND P2, PT, R10, RZ, PT ;  /* 0x000000ff0a00720b */ /* 0x000fd40003f55000 */
[----:B------:R-:W0:Y:S01]  /*10180*/  @P3 MUFU.LG2 R7, R15 ;  /* 0x0000000f00073308 */ /* 0x000e220000000c00 */
[C---:B------:R-:W-:Y:S02]  /*10190*/  @P3 FMUL.FTZ R11, R0.reuse, 0.69314718246459960938 ;  /* 0x3f317218000b3820 */ /* 0x040fe40000410000 */
[----:B------:R-:W-:-:S05]  /*101a0*/  @P2 FMUL.FTZ R4, R0, 0.69314718246459960938 ;  /* 0x3f31721800042820 */ /* 0x000fca0000410000 */
        /* <DEDUP_REMOVED lines=44> */
[----:B---3--:R-:W-:-:S07]  /*10470*/  FMUL.FTZ R119, R119, R6 ;  /* 0x0000000677777220 */ /* 0x008fce0000410000 */
.L_x_1958:
[----:B------:R-:W2:Y:S01]  /*10480*/  LDL R60, [R1+0x2c] ;  /* 0x00002c00013c7983 */ /* 0x000ea20000100800 */
[----:B------:R-:W-:Y:S05]  /*10490*/  WARPSYNC.ALL ;  /* 0x0000000000007948 */ /* 0x000fea0003800000 */
[----:B------:R-:W0:Y:S01]  /*104a0*/  S2R R4, SR_TID.X ;  /* 0x0000000000047919 */ /* 0x000e220000002100 */
[----:B------:R-:W3:Y:S01]  /*104b0*/  S2UR UR5, SR_CgaCtaId ;  /* 0x00000000000579c3 */ /* 0x000ee20000008800 */
[----:B------:R-:W-:Y:S01]  /*104c0*/  UMOV UR4, 0x400 ;  /* 0x0000040000047882 */ /* 0x000fe20000000000 */
[----:B------:R-:W-:Y:S01]  /*104d0*/  BSSY B0, `(.L_x_2034) ;  /* 0x0000182000007945 */ /* 0x000fe20003800000 */
[----:B---3--:R-:W-:-:S06]  /*104e0*/  ULEA UR4, UR5, UR4, 0x18 ;  /* 0x0000000405047291 */ /* 0x008fcc000f8ec03f */
[----:B------:R-:W-:Y:S01]  /*104f0*/  IMAD.U32 R2, RZ, RZ, UR4 ;  /* 0x00000004ff027e24 */ /* 0x000fe2000f8e00ff */
[----:B------:R-:W-:Y:S01]  /*10500*/  BAR.SYNC.DEFER_BLOCKING 0x5, 0x1a0 ;  /* 0x0146800000007b1d */ /* 0x000fe20000010000 */
[----:B0-----:R-:W-:-:S05]  /*10510*/  VIADD R61, R4, 0xffffff80 ;  /* 0xffffff80043d7836 */ /* 0x001fca0000000000 */
[----:B------:R-:W-:-:S04]  /*10520*/  SHF.R.S32.HI R58, RZ, 0x1f, R61 ;  /* 0x0000001fff3a7819 */ /* 0x000fc8000001143d */
[----:B------:R-:W-:-:S04]  /*10530*/  LEA.HI R20, R58, R61, RZ, 0x3 ;  /* 0x0000003d3a147211 */ /* 0x000fc800078f18ff */
[----:B------:R-:W-:Y:S01]  /*10540*/  SHF.R.S32.HI R20, RZ, 0x3, R20 ;  /* 0x00000003ff147819 */ /* 0x000fe20000011414 */
[----:B------:R0:W3:Y:S01]  /*10550*/  LDS.128 R152, [R2+0x168d0] ;  /* 0x0168d00002987984 */ /* 0x0000e20000000c00 */
[----:B------:R-:W-:Y:S06]  /*10560*/  BAR.ARV 0x4, 0x1a0 ;  /* 0x0106800000007b1d */ /* 0x000fec0000002000 */
[----:B--2---:R-:W-:Y:S01]  /*10570*/  SHF.R.S32.HI R57, RZ, 0x1f, R60 ;  /* 0x0000001fff397819 */ /* 0x004fe2000001143c */
[----:B------:R-:W-:-:S03]  /*10580*/  IMAD.SHL.U32 R56, R60, 0x4, RZ ;  /* 0x000000043c387824 */ /* 0x000fc600078e00ff */
[----:B------:R-:W-:Y:S01]  /*10590*/  SHF.L.U64.HI R59, R60, 0x2, R57 ;  /* 0x000000023c3b7819 */ /* 0x000fe20000010239 */
[----:B0--3--:R-:W-:Y:S06]  /*105a0*/  @P1 BRA `(.L_x_2035) ;  /* 0x0000000c00941947 */ /* 0x009fec0003800000 */
[----:B------:R-:W1:Y:S01]  /*105b0*/  LDL R4, [R1+0x44] ;  /* 0x0000440001047983 */ /* 0x000e620000100800 */
[----:B------:R-:W0:Y:S01]  /*105c0*/  S2R R5, SR_SWINHI ;  /* 0x0000000000057919 */ /* 0x000e220000002f00 */
[----:B------:R-:W-:Y:S05]  /*105d0*/  WARPSYNC.ALL ;  /* 0x0000000000007948 */ /* 0x000fea0003800000 */
[----:B------:R-:W-:Y:S01]  /*105e0*/  F2FP.BF16.F32.PACK_AB R12, R12, R49 ;  /* 0x000000310c0c723e */ /* 0x000fe200000010ff */
[----:B------:R-:W-:Y:S01]  /*105f0*/  ULDC.64 UR4, c[0x0][0xbd8] ;  /* 0x0002f60000047ab9 */ /* 0x000fe20000000a00 */
[----:B------:R-:W-:Y:S01]  /*10600*/  F2FP.BF16.F32.PACK_AB R13, R13, R52 ;  /* 0x000000340d0d723e */ /* 0x000fe200000010ff */
[----:B------:R-:W2:Y:S01]  /*10610*/  LDL R62, [R1+0x30] ;  /* 0x00003000013e7983 */ /* 0x000ea20000100800 */
[----:B-----5:R-:W-:-:S02]  /*10620*/  MOV R24, R2 ;  /* 0x0000000200187202 */ /* 0x020fc40000000f00 */
[----:B0-----:R-:W-:Y:S02]  /*10630*/  MOV R25, R5 ;  /* 0x0000000500197202 */ /* 0x001fe40000000f00 */
[----:B------:R-:W-:Y:S02]  /*10640*/  F2FP.BF16.F32.PACK_AB R14, R14, R47 ;  /* 0x0000002f0e0e723e */ /* 0x000fe400000010ff */
[----:B------:R-:W-:Y:S01]  /*10650*/  F2FP.BF16.F32.PACK_AB R15, R15, R50 ;  /* 0x000000320f0f723e */ /* 0x000fe200000010ff */
[----:B------:R-:W-:Y:S01]  /*10660*/  BAR.SYNC.DEFER_BLOCKING 0x1, 0x180 ;  /* 0x0046000000007b1d */ /* 0x000fe20000010000 */
[----:B-1----:R-:W-:-:S03]  /*10670*/  IMAD.WIDE R10, R4, 0x2, R24 ;  /* 0x00000002040a7825 */ /* 0x002fc600078e0218 */
[C---:B------:R-:W-:Y:S02]  /*10680*/  IADD3 R51, P2, R10.reuse, 0x20, RZ ;  /* 0x000000200a337810 */ /* 0x040fe40007f5e0ff */
[C---:B------:R-:W-:Y:S02]  /*10690*/  LOP3.LUT R9, R10.reuse, 0x380, RZ, 0xc0, !PT ;  /* 0x000003800a097812 */ /* 0x040fe400078ec0ff */
[C---:B------:R-:W-:Y:S02]  /*106a0*/  IADD3 R55, P0, R10.reuse, 0x60, RZ ;  /* 0x000000600a377810 */ /* 0x040fe40007f1e0ff */
[----:B------:R-:W-:Y:S02]  /*106b0*/  IADD3 R53, P1, R10, 0x40, RZ ;  /* 0x000000400a357810 */ /* 0x000fe40007f3e0ff */
[----:B------:R-:W-:Y:S02]  /*106c0*/  LOP3.LUT R4, R51, 0x380, RZ, 0xc0, !PT ;  /* 0x0000038033047812 */ /* 0x000fe400078ec0ff */
[----:B------:R-:W-:-:S02]  /*106d0*/  SHF.R.U64 R9, R9, 0x3, RZ ;  /* 0x0000000309097819 */ /* 0x000fc400000012ff */
[----:B------:R-:W-:Y:S02]  /*106e0*/  LOP3.LUT R6, R53, 0x380, RZ, 0xc0, !PT ;  /* 0x0000038035067812 */ /* 0x000fe400078ec0ff */
[----:B------:R-:W-:Y:S02]  /*106f0*/  LOP3.LUT R54, R55, 0x380, RZ, 0xc0, !PT ;  /* 0x0000038037367812 */ /* 0x000fe400078ec0ff */
[----:B------:R-:W-:Y:S02]  /*10700*/  SHF.R.U64 R4, R4, 0x3, RZ ;  /* 0x0000000304047819 */ /* 0x000fe400000012ff */
[----:B------:R-:W-:Y:S02]  /*10710*/  LOP3.LUT R10, R9, R10, RZ, 0x3c, !PT ;  /* 0x0000000a090a7212 */ /* 0x000fe400078e3cff */
[----:B------:R-:W-:Y:S02]  /*10720*/  SHF.R.U64 R6, R6, 0x3, RZ ;  /* 0x0000000306067819 */ /* 0x000fe400000012ff */
[----:B------:R-:W-:Y:S01]  /*10730*/  SHF.R.U64 R54, R54, 0x3, RZ ;  /* 0x0000000336367819 */ /* 0x000fe200000012ff */
        /* <DEDUP_REMOVED lines=18> */
[----:B0-----:R-:W-:-:S02]  /*10860*/  F2FP.BF16.F32.PACK_AB R10, R33, R36 ;  /* 0x00000024210a723e */ /* 0x001fc400000010ff */
[----:B------:R-:W-:Y:S02]  /*10870*/  F2FP.BF16.F32.PACK_AB R12, R29, R30 ;  /* 0x0000001e1d0c723e */ /* 0x000fe400000010ff */
[----:B------:R-:W-:Y:S02]  /*10880*/  F2FP.BF16.F32.PACK_AB R13, R27, R32 ;  /* 0x000000201b0d723e */ /* 0x000fe400000010ff */
[----:B------:R-:W-:Y:S02]  /*10890*/  F2FP.BF16.F32.PACK_AB R14, R3, R26 ;  /* 0x0000001a030e723e */ /* 0x000fe400000010ff */
[----:B------:R-:W-:Y:S02]  /*108a0*/  F2FP.BF16.F32.PACK_AB R15, R119, R0 ;  /* 0x00000000770f723e */ /* 0x000fe400000010ff */
[----:B------:R-:W-:Y:S02]  /*108b0*/  ISETP.NE.U32.AND P0, PT, RZ, UR4, PT ;  /* 0x00000004ff007c0c */ /* 0x000fe4000bf05070 */
[----:B------:R-:W-:Y:S01]  /*108c0*/  IADD3 R30, P1, R56, UR4, RZ ;  /* 0x00000004381e7c10 */ /* 0x000fe2000ff3e0ff */
[----:B------:R0:W-:Y:S01]  /*108d0*/  STSM.16.M88.4 [R50], R4 ;  /* 0x0000000432007844 */ /* 0x0001e20000000200 */
[----:B------:R-:W-:-:S02]  /*108e0*/  ISETP.NE.AND.EX P0, PT, RZ, UR5, PT, P0 ;  /* 0x00000005ff007c0c */ /* 0x000fc4000bf05300 */
[----:B------:R-:W-:Y:S01]  /*108f0*/  IADD3.X R31, R59, UR5, RZ, P1, !PT ;  /* 0x000000053b1f7c10 */ /* 0x000fe20008ffe4ff */
[----:B------:R0:W-:Y:S01]  /*10900*/  STSM.16.M88.4 [R49], R8 ;  /* 0x0000000831007844 */ /* 0x0001e20000000200 */
[----:B------:R-:W-:-:S03]  /*10910*/  ULDC.64 UR4, c[0x0][0xbe0] ;  /* 0x0002f80000047ab9 */ /* 0x000fc60000000a00 */
[----:B------:R0:W-:Y:S01]  /*10920*/  STSM.16.M88.4 [R47], R12 ;  /* 0x0000000c2f007844 */ /* 0x0001e20000000200 */
[----:B------:R-:W-:Y:S01]  /*10930*/  BAR.SYNC.DEFER_BLOCKING 0x1, 0x180 ;  /* 0x0046000000007b1d */ /* 0x000fe20000010000 */
[----:B------:R-:W-:-:S04]  /*10940*/  ISETP.NE.U32.AND P1, PT, RZ, UR4, PT ;  /* 0x00000004ff007c0c */ /* 0x000fc8000bf25070 */
[----:B------:R-:W-:Y:S01]  /*10950*/  ISETP.NE.AND.EX P1, PT, RZ, UR5, PT, P1 ;  /* 0x00000005ff007c0c */ /* 0x000fe2000bf25310 */
[----:B------:R-:W-:-:S12]  /*10960*/  IMAD.MOV.U32 R3, RZ, RZ, RZ ;  /* 0x000000ffff037224 */ /* 0x000fd800078e00ff */
[----:B------:R-:W-:Y:S01]  /*10970*/  @P1 IADD3 R26, P2, R56, UR4, RZ ;  /* 0x00000004381a1c10 */ /* 0x000fe2000ff5e0ff */
[----:B------:R-:W-:Y:S02]  /*10980*/  ULDC UR4, c[0x0][0xa88] ;  /* 0x0002a20000047ab9 */ /* 0x000fe40000000800 */
[----:B------:R-:W-:Y:S01]  /*10990*/  IMAD.U32 R0, RZ, RZ, UR4 ;  /* 0x00000004ff007e24 */ /* 0x000fe2000f8e00ff */
[----:B------:R-:W-:Y:S01]  /*109a0*/  @P1 IADD3.X R27, R59, UR5, RZ, P2, !PT ;  /* 0x000000053b1b1c10 */ /* 0x000fe200097fe4ff */
[----:B------:R-:W3:Y:S04]  /*109b0*/  @P0 LDG.E R3, desc[UR40][R30.64] ;  /* 0x000000281e030981 */ /* 0x000ee8000c1e1900 */
[----:B------:R0:W5:Y:S01]  /*109c0*/  @P1 LDG.E R0, desc[UR40][R26.64] ;  /* 0x000000281a001981 */ /* 0x000162000c1e1900 */
[----:B--2---:R-:W-:-:S02]  /*109d0*/  SHF.R.S32.HI R29, RZ, 0x1f, R62 ;  /* 0x0000001fff1d7819 */ /* 0x004fc4000001143e */
[----:B---3--:R-:W-:Y:S01]  /*109e0*/  SHF.R.S32.HI R34, RZ, 0x1f, R3 ;  /* 0x0000001fff227819 */ /* 0x008fe20000011403 */
[----:B0-----:R-:W-:Y:S06]  /*109f0*/  @P1 BRA `(.L_x_2036) ;  /* 0x0000000000101947 */ /* 0x001fec0003800000 */
[----:B------:R-:W-:Y:S05]  /*10a00*/  @!P0 BRA `(.L_x_2036) ;  /* 0x00000000000c8947 */ /* 0x000fea0003800000 */
[----:B------:R-:W2:Y:S04]  /*10a10*/  LDG.E R5, desc[UR40][R30.64] ;  /* 0x000000281e057981 */ /* 0x000ea8000c1e1900 */
[----:B-----5:R-:W2:Y:S02]  /*10a20*/  LDG.E R0, desc[UR40][R30.64+0x4] ;  /* 0x000004281e007981 */ /* 0x020ea4000c1e1900 */
[----:B--2---:R-:W-:-:S07]  /*10a30*/  IMAD.IADD R0, R0, 0x1, -R5 ;  /* 0x0000000100007824 */ /* 0x004fce00078e0a05 */
.L_x_2036:
[----:B------:R-:W2:Y:S01]  /*10a40*/  LDL R8, [R1+0x28] ;  /* 0x0000280001087983 */ /* 0x000ea20000100800 */
[----:B------:R-:W-:-:S03]  /*10a50*/  ULDC.64 UR4, c[0x0][0xb70] ;  /* 0x0002dc0000047ab9 */ /* 0x000fc60000000a00 */
[----:B------:R-:W3:Y:S01]  /*10a60*/  LDL R38, [R1+0x34] ;  /* 0x0000340001267983 */ /* 0x000ee20000100800 */
[----:B------:R-:W-:Y:S02]  /*10a70*/  IMAD.MOV.U32 R4, RZ, RZ, R3 ;  /* 0x000000ffff047224 */ /* 0x000fe400078e0003 */
[----:B------:R-:W-:Y:S01]  /*10a80*/  IMAD.MOV.U32 R5, RZ, RZ, R34 ;  /* 0x000000ffff057224 */ /* 0x000fe200078e0022 */
[----:B------:R-:W2:Y:S01]  /*10a90*/  LDL.LU R37, [R1+0x3c] ;  /* 0x00003c0001257983 */ /* 0x000ea20000300800 */
[----:B------:R-:W-:Y:S01]  /*10aa0*/  IMAD R6, R29, UR4, RZ ;  /* 0x000000041d067c24 */ /* 0x000fe2000f8e02ff */
[----:B------:R-:W-:Y:S01]  /*10ab0*/  SEL R36, R57, RZ, !P0 ;  /* 0x000000ff39247207 */ /* 0x000fe20004000000 */
[----:B------:R-:W-:Y:S01]  /*10ac0*/  IMAD.WIDE.U32 R4, R62, UR4, R4 ;  /* 0x000000043e047c25 */ /* 0x000fe2000f8e0004 */
[----:B------:R-:W-:Y:S01]  /*10ad0*/  LEA.HI R58, R58, R61, RZ, 0x7 ;  /* 0x0000003d3a3a7211 */ /* 0x000fe200078f38ff */
[----:B------:R-:W-:Y:S01]  /*10ae0*/  ULDC.64 UR6, c[0x0][0xae0] ;  /* 0x0002b80000067ab9 */ /* 0x000fe20000000a00 */
[----:B------:R-:W-:Y:S01]  /*10af0*/  SEL R35, R60, RZ, !P0 ;  /* 0x000000ff3c237207 */ /* 0x000fe20004000000 */
[----:B------:R-:W-:Y:S01]  /*10b00*/  IMAD R7, R62, UR5, R6 ;  /* 0x000000053e077c24 */ /* 0x000fe2000f8e0206 */
[----:B------:R-:W-:Y:S01]  /*10b10*/  ULDC.64 UR4, c[0x0][0xb78] ;  /* 0x0002de0000047ab9 */ /* 0x000fe20000000a00 */
[----:B------:R-:W-:Y:S01]  /*10b20*/  LOP3.LUT R58, R58, 0xffffff80, RZ, 0xc0, !PT ;  /* 0xffffff803a3a7812 */ /* 0x000fe200078ec0ff */
[----:B------:R-:W-:-:S02]  /*10b30*/  IMAD R6, R36, UR4, RZ ;  /* 0x0000000424067c24 */ /* 0x000fc4000f8e02ff */
[----:B------:R-:W-:Y:S02]  /*10b40*/  IMAD.IADD R5, R5, 0x1, R7 ;  /* 0x0000000105057824 */ /* 0x000fe400078e0207 */
[C---:B------:R-:W-:Y:S02]  /*10b50*/  IMAD R6, R35.reuse, UR5, R6 ;  /* 0x0000000523067c24 */ /* 0x040fe4000f8e0206 */
[----:B------:R-:W-:Y:S01]  /*10b60*/  IMAD.WIDE.U32 R4, R35, UR4, R4 ;  /* 0x0000000423047c25 */ /* 0x000fe2000f8e0004 */
[----:B------:R-:W-:-:S03]  /*10b70*/  ULDC.64 UR4, c[0x0][0xb40] ;  /* 0x0002d00000047ab9 */ /* 0x000fc60000000a00 */
[----:B------:R-:W-:-:S05]  /*10b80*/  IMAD.IADD R58, R61, 0x1, -R58 ;  /* 0x000000013d3a7824 */ /* 0x000fca00078e0a3a */
[----:B------:R-:W-:Y:S01]  /*10b90*/  LOP3.LUT P0, RZ, R58, 0x3, RZ, 0xc0, !PT ;  /* 0x000000033aff7812 */ /* 0x000fe2000780c0ff */
[----:B------:R-:W-:Y:S01]  /*10ba0*/  BSSY B1, `(.L_x_2037) ;  /* 0x0000056000017945 */ /* 0x000fe20003800000 */
[----:B---3--:R-:W-:Y:S02]  /*10bb0*/  IMAD R7, R20, 0x40, R38 ;  /* 0x0000004014077824 */ /* 0x008fe400078e0226 */
[----:B--2---:R-:W-:Y:S02]  /*10bc0*/  IMAD R11, R37, 0xc0, R8 ;  /* 0x000000c0250b7824 */ /* 0x004fe400078e0208 */
[----:B------:R-:W-:-:S03]  /*10bd0*/  IMAD.WIDE R24, R7, 0x2, R24 ;  /* 0x0000000207187825 */ /* 0x000fc600078e0218 */
[----:B------:R-:W-:Y:S02]  /*10be0*/  SHF.R.S32.HI R9, RZ, 0x1f, R11 ;  /* 0x0000001fff097819 */ /* 0x000fe4000001140b */
[----:B------:R-:W-:Y:S02]  /*10bf0*/  IADD3 R4, P1, R11, R4, RZ ;  /* 0x000000040b047210 */ /* 0x000fe40007f3e0ff */
[----:B------:R-:W-:Y:S02]  /*10c00*/  IADD3 R7, P4, R24, 0x4800, RZ ;  /* 0x0000480018077810 */ /* 0x000fe40007f9e0ff */
[----:B------:R-:W-:Y:S01]  /*10c10*/  IADD3.X R9, R9, R5, R6, P1, !PT ;  /* 0x0000000509097210 */ /* 0x000fe20000ffe406 */
[C---:B------:R-:W-:Y:S01]  /*10c20*/  VIADD R5, R11.reuse, 0x8 ;  /* 0x000000080b057836 */ /* 0x040fe20000000000 */
[----:B------:R-:W-:Y:S01]  /*10c30*/  LEA R32, P2, R4, UR4, 0x2 ;  /* 0x0000000404207c11 */ /* 0x000fe2000f8410ff */
[----:B------:R-:W-:Y:S01]  /*10c40*/  IMAD.X R27, RZ, RZ, R25, P4 ;  /* 0x000000ffff1b7224 */ /* 0x000fe200020e0619 */
[----:B-----5:R-:W-:-:S02]  /*10c50*/  ISETP.GE.OR P1, PT, R11, R0, P0 ;  /* 0x000000000b00720c */ /* 0x020fc40000726670 */
[----:B------:R-:W-:Y:S01]  /*10c60*/  LEA.HI.X R33, R4, UR5, R9, 0x2, P2 ;  /* 0x0000000504217c11 */ /* 0x000fe200090f1409 */
[----:B------:R-:W-:Y:S01]  /*10c70*/  ULDC.64 UR4, c[0x0][0xaa0] ;  /* 0x0002a80000047ab9 */ /* 0x000fe20000000a00 */
[C---:B------:R-:W-:Y:S02]  /*10c80*/  IADD3 R15, P2, R24.reuse, 0x1800, RZ ;  /* 0x00001800180f7810 */ /* 0x040fe40007f5e0ff */
[C---:B------:R-:W-:Y:S02]  /*10c90*/  IADD3 R11, P3, R24.reuse, 0x3000, RZ ;  /* 0x00003000180b7810 */ /* 0x040fe40007f7e0ff */
[----:B------:R-:W-:Y:S01]  /*10ca0*/  ISETP.GE.OR P0, PT, R5, R0, P0 ;  /* 0x000000000500720c */ /* 0x000fe20000706670 */
[--C-:B------:R-:W-:Y:S01]  /*10cb0*/  IMAD.X R9, RZ, RZ, R25.reuse, P2 ;  /* 0x000000ffff097224 */ /* 0x100fe200010e0619 */
[----:B------:R-:W-:Y:S01]  /*10cc0*/  LOP3.LUT R5, R24, 0x380, RZ, 0xc0, !PT ;  /* 0x0000038018057812 */ /* 0x000fe200078ec0ff */
[----:B------:R-:W-:Y:S01]  /*10cd0*/  IMAD.X R13, RZ, RZ, R25, P3 ;  /* 0x000000ffff0d7224 */ /* 0x000fe200018e0619 */
[----:B------:R-:W-:Y:S01]  /*10ce0*/  LOP3.LUT R8, R15, 0x380, RZ, 0xc0, !PT ;  /* 0x000003800f087812 */ /* 0x000fe200078ec0ff */
[----:B------:R-:W-:Y:S01]  /*10cf0*/  IMAD.MOV.U32 R30, RZ, RZ, R38 ;  /* 0x000000ffff1e7224 */ /* 0x000fe200078e0026 */
[----:B------:R-:W-:Y:S01]  /*10d00*/  LOP3.LUT R10, R11, 0x380, RZ, 0xc0, !PT ;  /* 0x000003800b0a7812 */ /* 0x000fe200078ec0ff */
[----:B------:R-:W-:Y:S01]  /*10d10*/  @!P1 STG.E desc[UR40][R32.64], R21 ;  /* 0x0000001520009986 */ /* 0x000fe2000c101928 */
[----:B------:R-:W-:-:S02]  /*10d20*/  LOP3.LUT R6, R7, 0x380, RZ, 0xc0, !PT ;  /* 0x0000038007067812 */ /* 0x000fc400078ec0ff */
[----:B------:R-:W-:Y:S02]  /*10d30*/  SHF.R.U64 R5, R5, 0x3, RZ ;  /* 0x0000000305057819 */ /* 0x000fe400000012ff */
[----:B------:R-:W-:Y:S02]  /*10d40*/  SHF.R.U64 R8, R8, 0x3, RZ ;  /* 0x0000000308087819 */ /* 0x000fe400000012ff */
[----:B------:R-:W-:Y:S01]  /*10d50*/  SHF.R.S32.HI R31, RZ, 0x1f, R38 ;  /* 0x0000001fff1f7819 */ /* 0x000fe20000011426 */
[----:B------:R-:W-:Y:S01]  /*10d60*/  IMAD R34, R34, UR4, RZ ;  /* 0x0000000422227c24 */ /* 0x000fe2000f8e02ff */
[----:B------:R-:W-:Y:S01]  /*10d70*/  SHF.R.U64 R10, R10, 0x3, RZ ;  /* 0x000000030a0a7819 */ /* 0x000fe200000012ff */
[----:B------:R0:W-:Y:S01]  /*10d80*/  @!P0 STG.E desc[UR40][R32.64+0x20], R28 ;  /* 0x0000201c20008986 */ /* 0x0001e2000c101928 */
[----:B------:R-:W-:Y:S02]  /*10d90*/  SHF.R.U64 R6, R6, 0x3, RZ ;  /* 0x0000000306067819 */ /* 0x000fe400000012ff */
[----:B------:R-:W-:Y:S01]  /*10da0*/  LOP3.LUT R4, R5, R24, RZ, 0x3c, !PT ;  /* 0x0000001805047212 */ /* 0x000fe200078e3cff */
[----:B------:R-:W-:Y:S01]  /*10db0*/  IMAD.MOV.U32 R5, RZ, RZ, R25 ;  /* 0x000000ffff057224 */ /* 0x000fe200078e0019 */
[----:B------:R-:W-:-:S02]  /*10dc0*/  LOP3.LUT R8, R8, R15, RZ, 0x3c, !PT ;  /* 0x0000000f08087212 */ /* 0x000fc400078e3cff */
[----:B------:R-:W-:Y:S02]  /*10dd0*/  LOP3.LUT R12, R10, R11, RZ, 0x3c, !PT ;  /* 0x0000000b0a0c7212 */ /* 0x000fe400078e3cff */
[----:B------:R-:W-:Y:S01]  /*10de0*/  LOP3.LUT R26, R6, R7, RZ, 0x3c, !PT ;  /* 0x00000007061a7212 */ /* 0x000fe200078e3cff */
[----:B------:R-:W-:Y:S01]  /*10df0*/  IMAD.WIDE.U32 R30, R3, UR4, R30 ;  /* 0x00000004031e7c25 */ /* 0x000fe2000f8e001e */
[----:B------:R-:W5:Y:S01]  /*10e00*/  LD.E.128 R4, desc[UR40][R4.64] ;  /* 0x0000002804047980 */ /* 0x000f62000c101d00 */
[----:B------:R-:W-:-:S03]  /*10e10*/  ULDC UR4, c[0x0][0xa8c] ;  /* 0x0002a30000047ab9 */ /* 0x000fc60000000800 */
[----:B------:R-:W5:Y:S01]  /*10e20*/  LD.E.128 R8, desc[UR40][R8.64] ;  /* 0x0000002808087980 */ /* 0x000f62000c101d00 */
[----:B------:R-:W-:-:S03]  /*10e30*/  IMAD R3, R3, UR5, R34 ;  /* 0x0000000503037c24 */ /* 0x000fc6000f8e0222 */
[----:B------:R-:W5:Y:S04]  /*10e40*/  LD.E.128 R12, desc[UR40][R12.64] ;  /* 0x000000280c0c7980 */ /* 0x000f68000c101d00 */
[----:B------:R-:W5:Y:S01]  /*10e50*/  LD.E.128 R24, desc[UR40][R26.64] ;  /* 0x000000281a187980 */ /* 0x000f62000c101d00 */
[----:B------:R-:W-:Y:S01]  /*10e60*/  IMAD.IADD R31, R31, 0x1, R3 ;  /* 0x000000011f1f7824 */ /* 0x000fe200078e0203 */
[----:B------:R-:W-:Y:S01]  /*10e70*/  ISETP.GE.AND P0, PT, R38, UR4, PT ;  /* 0x0000000426007c0c */ /* 0x000fe2000bf06270 */
[----:B0-----:R-:W-:Y:S01]  /*10e80*/  IMAD R32, R37, -0xc0, R0 ;  /* 0xffffff4025207824 */ /* 0x001fe200078e0200 */
[----:B------:R-:W-:Y:S01]  /*10e90*/  @!PT LDS RZ, [RZ] ;  /* 0x00000000fffff984 */ /* 0x000fe20000000800 */
[----:B------:R-:W-:Y:S01]  /*10ea0*/  @!PT LDS RZ, [RZ] ;  /* 0x00000000fffff984 */ /* 0x000fe20000000800 */
[----:B------:R-:W-:Y:S01]  /*10eb0*/  @!PT LDS RZ, [RZ] ;  /* 0x00000000fffff984 */ /* 0x000fe20000000800 */
[----:B------:R-:W-:Y:S01]  /*10ec0*/  @!PT LDS RZ, [RZ] ;  /* 0x00000000fffff984 */ /* 0x000fe20000000800 */
[----:B------:R0:W-:Y:S06]  /*10ed0*/  MEMBAR.ALL.CTA ;  /* 0x0000000000007992 */ /* 0x0001ec0000008000 */
[----:B0-----:R-:W0:Y:S01]  /*10ee0*/  FENCE.VIEW.ASYNC.S ;  /* 0x00000000000073c6 */ /* 0x001e220000000000 */
[C---:B------:R-:W-:Y:S01]  /*10ef0*/  VIADD R3, R20.reuse, 0x30 ;  /* 0x0000003014037836 */ /* 0x040fe20000000000 */
[----:B------:R-:W-:Y:S01]  /*10f00*/  ULDC.64 UR4, c[0x0][0xae8] ;  /* 0x0002ba0000047ab9 */ /* 0x000fe20000000a00 */
[----:B------:R-:W-:-:S02]  /*10f10*/  VIADD R21, R20, 0x60 ;  /* 0x0000006014157836 */ /* 0x000fc40000000000 */
[----:B------:R-:W-:Y:S01]  /*10f20*/  VIADD R0, R20, 0x90 ;  /* 0x0000009014007836 */ /* 0x000fe20000000000 */
[-C--:B------:R-:W-:Y:S01]  /*10f30*/  ISETP.GE.OR P3, PT, R3, R32.reuse, P0 ;  /* 0x000000200300720c */ /* 0x080fe20000766670 */
[----:B------:R-:W-:Y:S01]  /*10f40*/  IMAD R28, R29, UR6, RZ ;  /* 0x000000061d1c7c24 */ /* 0x000fe2000f8e02ff */
[-C--:B------:R-:W-:Y:S01]  /*10f50*/  ISETP.GE.OR P1, PT, R21, R32.reuse, P0 ;  /* 0x000000201500720c */ /* 0x080fe20000726670 */
[----:B------:R-:W-:Y:S01]  /*10f60*/  IMAD R3, R36, UR4, RZ ;  /* 0x0000000424037c24 */ /* 0x000fe2000f8e02ff */
[-C--:B------:R-:W-:Y:S01]  /*10f70*/  ISETP.GE.OR P2, PT, R0, R32.reuse, P0 ;  /* 0x000000200000720c */ /* 0x080fe20000746670 */
[----:B------:R-:W-:Y:S01]  /*10f80*/  IMAD R33, R62, UR7, R28 ;  /* 0x000000073e217c24 */ /* 0x000fe2000f8e021c */
[----:B------:R-:W-:Y:S01]  /*10f90*/  ISETP.GE.OR P0, PT, R20, R32, P0 ;  /* 0x000000201400720c */ /* 0x000fe20000706670 */
[----:B------:R-:W-:Y:S01]  /*10fa0*/  IMAD.WIDE.U32 R28, R62, UR6, R30 ;  /* 0x000000063e1c7c25 */ /* 0x000fe2000f8e001e */
[----:B------:R-:W-:-:S03]  /*10fb0*/  SHF.R.S32.HI R21, RZ, 0x1f, R20 ;  /* 0x0000001fff157819 */ /* 0x000fc60000011414 */
[----:B------:R-:W-:Y:S02]  /*10fc0*/  VIADD R0, R2, 0x16820 ;  /* 0x0001682002007836 */ /* 0x000fe40000000000 */
[----:B------:R-:W-:Y:S02]  /*10fd0*/  IMAD.IADD R29, R29, 0x1, R33 ;  /* 0x000000011d1d7824 */ /* 0x000fe400078e0221 */
[C---:B------:R-:W-:Y:S01]  /*10fe0*/  IMAD R3, R35.reuse, UR5, R3 ;  /* 0x0000000523037c24 */ /* 0x040fe2000f8e0203 */
[----:B------:R-:W-:Y:S01]  /*10ff0*/  PRMT R0, RZ, 0x654, R0 ;  /* 0x00000654ff007816 */ /* 0x000fe20000000000 */
[----:B------:R-:W-:-:S03]  /*11000*/  IMAD.WIDE.U32 R32, R35, UR4, R28 ;  /* 0x0000000423207c25 */ /* 0x000fc6000f8e001c */
[----:B0-----:R0:W-:Y:S01]  /*11010*/  SYNCS.ARRIVE.TRANS64.RED.A1T0 RZ, [R0+URZ], RZ ;  /* 0x000000ff00ff79a7 */ /* 0x0011e2000810043f */
        /* <DEDUP_REMOVED lines=14> */
.L_x_2038:
[----:B------:R-:W-:Y:S05]  /*11100*/  BSYNC B1 ;  /* 0x0000000000017941 */ /* 0x000fea0003800000 */
.L_x_2037:
[----:B------:R-:W-:Y:S04]  /*11110*/  BSSY B1, `(.L_x_2039) ;  /* 0x000000f000017945 */ /* 0x000fe80003800000 */
[----:B------:R-:W-:Y:S05]  /*11120*/  @P3 BRA `(.L_x_2040) ;  /* 0x0000000000343947 */ /* 0x000fea0003800000 */
[----:B------:R-:W-:Y:S01]  /*11130*/  IADD3 R3, P0, R30, 0x30, RZ ;  /* 0x000000301e037810 */ /* 0x000fe20007f1e0ff */
[----:B------:R-:W-:Y:S01]  /*11140*/  ULDC.64 UR4, c[0x0][0xad8] ;  /* 0x0002b60000047ab9 */ /* 0x000fe20000000a00 */
[----:B-1---5:R-:W-:Y:S02]  /*11150*/  IMAD.MOV.U32 R4, RZ, RZ, R32 ;  /* 0x000000ffff047224 */ /* 0x022fe400078e0020 */
        /* <DEDUP_REMOVED lines=10> */
.L_x_2040:
[----:B------:R-:W-:Y:S05]  /*11200*/  BSYNC B1 ;  /* 0x0000000000017941 */ /* 0x000fea0003800000 */
.L_x_2039:
        /* <DEDUP_REMOVED lines=11> */
[----:B--2---:R-:W-:Y:S01]  /*112c0*/  LEA R6, P0, R4, UR4, 0x1 ;  /* 0x0000000404067c11 */ /* 0x004fe2000f8008ff */
[----:B------:R-:W-:-:S05]  /*112d0*/  IMAD.IADD R3, R5, 0x1, R3 ;  /* 0x0000000105037824 */ /* 0x000fca00078e0203 */
[----:B------:R-:W-:-:S05]  /*112e0*/  LEA.HI.X R7, R4, UR5, R3, 0x1, P0 ;  /* 0x0000000504077c11 */ /* 0x000fca00080f0c03 */
[----:B------:R3:W-:Y:S02]  /*112f0*/  STG.E.128 desc[UR40][R6.64], R12 ;  /* 0x0000000c06007986 */ /* 0x0007e4000c101d28 */
.L_x_2042:
[----:B------:R-:W-:Y:S05]  /*11300*/  BSYNC B1 ;  /* 0x0000000000017941 */ /* 0x000fea0003800000 */
.L_x_2041:
        /* <DEDUP_REMOVED lines=10> */
[----:B--23--:R-:W-:Y:S01]  /*113b0*/  LEA R6, P0, R4, UR4, 0x1 ;  /* 0x0000000404067c11 */ /* 0x00cfe2000f8008ff */
[----:B------:R-:W-:-:S05]  /*113c0*/  IMAD.IADD R3, R5, 0x1, R3 ;  /* 0x0000000105037824 */ /* 0x000fca00078e0203 */
[----:B------:R-:W-:-:S05]  /*113d0*/  LEA.HI.X R7, R4, UR5, R3, 0x1, P0 ;  /* 0x0000000504077c11 */ /* 0x000fca00080f0c03 */
[----:B------:R4:W-:Y:S01]  /*113e0*/  STG.E.128 desc[UR40][R6.64], R24 ;  /* 0x0000001806007986 */ /* 0x0009e2000c101d28 */
[----:B------:R-:W-:Y:S05]  /*113f0*/  BRA `(.L_x_2043) ;  /* 0x00000008003c7947 */ /* 0x000fea0003800000 */
.L_x_2035:
        /* <DEDUP_REMOVED lines=21> */
.L_x_2044:
[----:B------:R-:W2:Y:S04]  /*11550*/  LDL R15, [R1+0x34] ;  /* 0x00003400010f7983 */ /* 0x000ea80000100800 */
[----:B------:R-:W3:Y:S04]  /*11560*/  LDL R14, [R1+0x30] ;  /* 0x00003000010e7983 */ /* 0x000ee80000100800 */
[----:B------:R4:W5:Y:S01]  /*11570*/  LDL R13, [R1+0x3c] ;  /* 0x00003c00010d7983 */ /* 0x0009620000100800 */
[----:B------:R-:W-:Y:S01]  /*11580*/  BSSY B1, `(.L_x_2045) ;  /* 0x000001d000017945 */ /* 0x000fe20003800000 */
[----:B-1----:R-:W-:-:S02]  /*11590*/  SEL R11, R60, RZ, !P0 ;  /* 0x000000ff3c0b7207 */ /* 0x002fc40004000000 */
[----:B------:R-:W-:Y:S02]  /*115a0*/  SEL R10, R57, RZ, !P0 ;  /* 0x000000ff390a7207 */ /* 0x000fe40004000000 */
[----:B-----5:R-:W-:Y:S02]  /*115b0*/  SHF.R.S32.HI R8, RZ, 0x1f, R3 ;  /* 0x0000001fff087819 */ /* 0x020fe40000011403 */
[----:B--2---:R-:W-:Y:S02]  /*115c0*/  SHF.R.S32.HI R12, RZ, 0x1f, R15 ;  /* 0x0000001fff0c7819 */ /* 0x004fe4000001140f */
[----:B---3--:R-:W-:Y:S01]  /*115d0*/  SHF.R.S32.HI R9, RZ, 0x1f, R14 ;  /* 0x0000001fff097819 */ /* 0x008fe2000001140e */
[----:B----4-:R-:W-:Y:S06]  /*115e0*/  @P2 BRA `(.L_x_2046) ;  /* 0x0000000000582947 */ /* 0x010fec0003800000 */
[----:B0-----:R-:W0:Y:S02]  /*115f0*/  S2R R4, SR_TID.X ;  /* 0x0000000000047919 */ /* 0x001e240000002100 */
[----:B0-----:R-:W-:-:S04]  /*11600*/  IMAD R4, R13, 0xc0, R4 ;  /* 0x000000c00d047824 */ /* 0x001fc800078e0204 */
[----:B------:R-:W-:-:S05]  /*11610*/  VIADD R5, R4, 0xffffff80 ;  /* 0xffffff8004057836 */ /* 0x000fca0000000000 */
[----:B------:R-:W-:-:S13]  /*11620*/  ISETP.GE.AND P0, PT, R5, R0, PT ;  /* 0x000000000500720c */ /* 0x000fda0003f06270 */
[----:B------:R-:W-:Y:S05]  /*11630*/  @P0 BRA `(.L_x_2046) ;  /* 0x0000000000440947 */ /* 0x000fea0003800000 */
[----:B------:R-:W-:Y:S01]  /*11640*/  IADD3 R4, P0, R5, R3, RZ ;  /* 0x0000000305047210 */ /* 0x000fe20007f1e0ff */
[----:B------:R-:W-:Y:S02]  /*11650*/  ULDC.64 UR4, c[0x0][0xb70] ;  /* 0x0002dc0000047ab9 */ /* 0x000fe40000000a00 */
[----:B------:R-:W-:Y:S01]  /*11660*/  IMAD R6, R9, UR4, RZ ;  /* 0x0000000409067c24 */ /* 0x000fe2000f8e02ff */
[----:B------:R-:W-:-:S03]  /*11670*/  LEA.HI.X.SX32 R5, R5, R8, 0x1, P0 ;  /* 0x0000000805057211 */ /* 0x000fc600000f0eff */
        /* <DEDUP_REMOVED lines=13> */
.L_x_2046:
[----:B------:R-:W-:Y:S05]  /*11750*/  BSYNC B1 ;  /* 0x0000000000017941 */ /* 0x000fea0003800000 */
.L_x_2045:
[----:B------:R-:W-:Y:S01]  /*11760*/  ULDC.64 UR4, c[0x0][0xaa0] ;  /* 0x0002a80000047ab9 */ /* 0x000fe20000000a00 */
[----:B0-----:R-:W-:Y:S01]  /*11770*/  IMAD.MOV.U32 R4, RZ, RZ, R15 ;  /* 0x000000ffff047224 */ /* 0x001fe200078e000f */
[----:B------:R-:W-:Y:S01]  /*11780*/  ULDC.64 UR6, c[0x0][0xae0] ;  /* 0x0002b80000067ab9 */ /* 0x000fe20000000a00 */
[----:B-1----:R-:W-:Y:S01]  /*11790*/  IMAD.MOV.U32 R5, RZ, RZ, R12 ;  /* 0x000000ffff057224 */ /* 0x002fe200078e000c */
[----:B------:R-:W-:Y:S01]  /*117a0*/  SHF.R.S32.HI R21, RZ, 0x1f, R20 ;  /* 0x0000001fff157819 */ /* 0x000fe20000011414 */
[----:B------:R-:W-:Y:S01]  /*117b0*/  IMAD R6, R8, UR4, RZ ;  /* 0x0000000408067c24 */ /* 0x000fe2000f8e02ff */
[----:B------:R-:W-:Y:S01]  /*117c0*/  BSSY B1, `(.L_x_2047) ;  /* 0x0000024000017945 */ /* 0x000fe20003800000 */
[----:B------:R-:W-:Y:S01]  /*117d0*/  IMAD.WIDE.U32 R4, R3, UR4, R4 ;  /* 0x0000000403047c25 */ /* 0x000fe2000f8e0004 */
[----:B------:R-:W-:Y:S02]  /*117e0*/  ULDC UR4, c[0x0][0xa8c] ;  /* 0x0002a30000047ab9 */ /* 0x000fe40000000800 */
[----:B------:R-:W-:Y:S01]  /*117f0*/  ISETP.GE.AND P0, PT, R15, UR4, PT ;  /* 0x000000040f007c0c */ /* 0x000fe2000bf06270 */
[----:B------:R-:W-:Y:S01]  /*11800*/  IMAD R3, R3, UR5, R6 ;  /* 0x0000000503037c24 */ /* 0x000fe2000f8e0206 */
[----:B------:R-:W-:Y:S01]  /*11810*/  ULDC.64 UR4, c[0x0][0xae8] ;  /* 0x0002ba0000047ab9 */ /* 0x000fe20000000a00 */
[----:B------:R-:W-:-:S02]  /*11820*/  VIADD R6, R20, 0x30 ;  /* 0x0000003014067836 */ /* 0x000fc40000000000 */
[----:B------:R-:W-:Y:S02]  /*11830*/  IMAD R7, R13, -0xc0, R0 ;  /* 0xffffff400d077824 */ /* 0x000fe400078e0200 */
[----:B------:R-:W-:Y:S02]  /*11840*/  VIADD R0, R20, 0x60 ;  /* 0x0000006014007836 */ /* 0x000fe40000000000 */
[----:B------:R-:W-:Y:S01]  /*11850*/  IMAD.IADD R5, R5, 0x1, R3 ;  /* 0x0000000105057824 */ /* 0x000fe200078e0203 */
[-C--:B------:R-:W-:Y:S01]  /*11860*/  ISETP.GE.OR P3, PT, R6, R7.reuse, P0 ;  /* 0x000000070600720c */ /* 0x080fe20000766670 */
[----:B------:R-:W-:Y:S01]  /*11870*/  VIADD R6, R20, 0x90 ;  /* 0x0000009014067836 */ /* 0x000fe20000000000 */
[-C--:B------:R-:W-:Y:S01]  /*11880*/  ISETP.GE.OR P1, PT, R0, R7.reuse, P0 ;  /* 0x000000070000720c */ /* 0x080fe20000726670 */
[----:B------:R-:W-:Y:S02]  /*11890*/  IMAD R3, R9, UR6, RZ ;  /* 0x0000000609037c24 */ /* 0x000fe4000f8e02ff */
[----:B------:R-:W-:Y:S01]  /*118a0*/  IMAD.WIDE.U32 R4, R14, UR6, R4 ;  /* 0x000000060e047c25 */ /* 0x000fe2000f8e0004 */
[----:B------:R-:W-:-:S02]  /*118b0*/  ISETP.GE.OR P2, PT, R6, R7, P0 ;  /* 0x000000070600720c */ /* 0x000fc40000746670 */
[----:B------:R-:W-:Y:S01]  /*118c0*/  ISETP.GE.OR P0, PT, R20, R7, P0 ;  /* 0x000000071400720c */ /* 0x000fe20000706670 */
[----:B------:R-:W-:Y:S02]  /*118d0*/  IMAD R3, R14, UR7, R3 ;  /* 0x000000070e037c24 */ /* 0x000fe4000f8e0203 */
[----:B------:R-:W-:Y:S02]  /*118e0*/  IMAD R0, R10, UR4, RZ ;  /* 0x000000040a007c24 */ /* 0x000fe4000f8e02ff */
[----:B------:R-:W-:Y:S02]  /*118f0*/  IMAD.IADD R5, R5, 0x1, R3 ;  /* 0x0000000105057824 */ /* 0x000fe400078e0203 */
[C---:B------:R-:W-:Y:S02]  /*11900*/  IMAD R3, R11.reuse, UR5, R0 ;  /* 0x000000050b037c24 */ /* 0x040fe4000f8e0200 */
[----:B------:R-:W-:-:S04]  /*11910*/  IMAD.WIDE.U32 R6, R11, UR4, R4 ;  /* 0x000000040b067c25 */ /* 0x000fc8000f8e0004 */
        /* <DEDUP_REMOVED lines=14> */
.L_x_2048:
[----:B------:R-:W-:Y:S05]  /*11a00*/  BSYNC B1 ;  /* 0x0000000000017941 */ /* 0x000fea0003800000 */
.L_x_2047:
        /* <DEDUP_REMOVED lines=15> */
.L_x_2050:
[----:B------:R-:W-:Y:S05]  /*11b00*/  BSYNC B1 ;  /* 0x0000000000017941 */ /* 0x000fea0003800000 */
.L_x_2049:
        /* <DEDUP_REMOVED lines=15> */
.L_x_2052:
[----:B------:R-:W-:Y:S05]  /*11c00*/  BSYNC B1 ;  /* 0x0000000000017941 */ /* 0x000fea0003800000 */
.L_x_2051:
        /* <DEDUP_REMOVED lines=14> */
.L_x_2043:
[----:B------:R-:W-:Y:S05]  /*11cf0*/  BSYNC B0 ;  /* 0x0000000000007941 */ /* 0x000fea0003800000 */
.L_x_2034:
[----:B------:R-:W-:Y:S02]  /*11d00*/  ULDC UR4, c[0x0][0xc14] ;  /* 0x0003050000047ab9 */ /* 0x000fe40000000800 */
[----:B------:R-:W-:-:S13]  /*11d10*/  ISETP.GE.AND P0, PT, R155, UR4, PT ;  /* 0x000000049b007c0c */ /* 0x000fda000bf06270 */
[----:B------:R-:W-:Y:S05]  /*11d20*/  @!P0 BRA `(.L_x_2053) ;  /* 0xfffffef000b88947 */ /* 0x000fea000383ffff */
[----:B------:R-:W-:Y:S05]  /*11d30*/  BRA `(.L_x_1898) ;  /* 0x0000004c00cc7947 */ /* 0x000fea0003800000 */
.L_x_1896:
[----:B------:R-:W-:-:S08]  /*11d40*/  NOP ;  /* 0x0000000000007918 */ /* 0x000fd00000000000 */
[----:B--2---:R-:W0:-:S00]  /*11d50*/  USETMAXREG.DEALLOC.CTAPOOL 0x20 ;  /* 0x00000020000079c8 */ /* 0x004e0000080e0500 */
[----:B0-----:R-:W-:-:S06]  /*11d60*/  LOP3.LUT R0, R0, 0x3, RZ, 0xc0, !PT ;  /* 0x0000000300007812 */ /* 0x001fcc00078ec0ff */
[----:B------:R-:W0:Y:S02]  /*11d70*/  SHFL.IDX PT, R0, R0, RZ, 0x1f ;  /* 0x00001fff00007589 */ /* 0x000e2400000e0000 */
[----:B0-----:R-:W-:-:S13]  /*11d80*/  ISETP.NE.AND P0, PT, R0, RZ, PT ;  /* 0x000000ff0000720c */ /* 0x001fda0003f05270 */
[----:B------:R-:W-:Y:S05]  /*11d90*/  @P0 BRA `(.L_x_1898) ;  /* 0x0000004c00b40947 */ /* 0x000fea0003800000 */
[----:B------:R-:W2:Y:S01]  /*11da0*/  LDL.LU R7, [R1+0x8] ;  /* 0x0000080001077983 */ /* 0x000ea20000300800 */
        /* <DEDUP_REMOVED lines=20> */
[----:B------:R-:W-:Y:S02]  /*11ef0*/  IMAD.MOV.U32 R16, RZ, RZ, RZ ;  /* 0x000000ffff107224 */ /* 0x000fe400078e00ff */
        /* <DEDUP_REMOVED lines=25> */
[----:B------:R2:W-:Y:S01]  /*12090*/  STL [R1+0x8], R7 ;  /* 0x0000080701007387 */ /* 0x0005e20000100800 */
[----:B0-----:R-:W-:-:S05]  /*120a0*/  IMAD R4, R4, UR4, RZ ;  /* 0x0000000404047c24 */ /* 0x001fca000f8e02ff */
[----:B-1----:R-:W-:Y:S01]  /*120b0*/  ISETP.GT.AND P0, PT, R4, UR6, PT ;  /* 0x0000000604007c0c */ /* 0x002fe2000bf04270 */
[----:B------:R-:W-:-:S12]  /*120c0*/  IMAD.MOV.U32 R3, RZ, RZ, R4 ;  /* 0x000000ffff037224 */ /* 0x000fd800078e0004 */
[----:B--2---:R-:W-:Y:S05]  /*120d0*/  @P0 BRA `(.L_x_2054) ;  /* 0x0000000000b80947 */ /* 0x004fea0003800000 */
[----:B------:R-:W-:Y:S01]  /*120e0*/  IMAD.MOV.U32 R4, RZ, RZ, R3 ;  /* 0x000000ffff047224 */ /* 0x000fe200078e0003 */
[----:B------:R-:W-:Y:S01]  /*120f0*/  ULDC UR5, c[0x0][0xc14] ;  /* 0x0003050000057ab9 */ /* 0x000fe20000000800 */
[----:B------:R-:W-:Y:S01]  /*12100*/  IMAD.MOV.U32 R19, RZ, RZ, RZ ;  /* 0x000000ffff137224 */ /* 0x000fe200078e00ff */
[----:B------:R-:W-:Y:S01]  /*12110*/  ULDC UR7, c[0x0][0xc14] ;  /* 0x0003050000077ab9 */ /* 0x000fe20000000800 */
[----:B------:R-:W-:-:S05]  /*12120*/  ULDC UR4, c[0x0][0xc10] ;  /* 0x0003040000047ab9 */ /* 0x000fca0000000800 */
.L_x_2058:
        /* <DEDUP_REMOVED lines=14> */
.L_x_2057:
[----:B------:R-:W-:Y:S05]  /*12210*/  BSYNC B0 ;  /* 0x0000000000007941 */ /* 0x000fea0003800000 */
.L_x_2056:
        /* <DEDUP_REMOVED lines=26> */
.L_x_2054:
        /* <DEDUP_REMOVED lines=16> */
[----:B------:R-:W0:Y:S02]  /*124c0*/  F2I.FTZ.U32.TRUNC.NTZ R3, R11 ;  /* 0x0000000b00037305 */ /* 0x000e24000021f000 */
[----:B0-----:R-:W-:Y:S01]  /*124d0*/  IMAD.MOV R9, RZ, RZ, -R3 ;  /* 0x000000ffff097224 */ /* 0x001fe200078e0a03 */
[----:B------:R-:W-:Y:S06]  /*124e0*/  @!P0 BRA `(.L_x_2059) ;  /* 0x0000000000088947 */ /* 0x000fec0003800000 */
[----:B------:R-:W-:-:S06]  /*124f0*/  VIADD R16, R12, 0xffffffff ;  /* 0xffffffff0c107836 */ /* 0x000fcc0000000000 */
[----:B------:R0:W1:Y:S02]  /*12500*/  SHFL.IDX PT, R16, R5, R16, 0x1f ;  /* 0x00001f1005107589 */ /* 0x00006400000e0000 */
.L_x_2059:
[----:B-1----:R-:W-:Y:S01]  /*12510*/  IMAD R16, R16, UR4, R8 ;  /* 0x0000000410107c24 */ /* 0x002fe2000f8e0208 */
[----:B------:R-:W-:Y:S01]  /*12520*/  IABS R10, R4 ;  /* 0x00000004000a7213 */ /* 0x000fe20000000000 */
[----:B------:R-:W-:Y:S02]  /*12530*/  IMAD R9, R9, R6, RZ ;  /* 0x0000000609097224 */ /* 0x000fe400078e02ff */
[----:B------:R-:W-:Y:S01]  /*12540*/  IMAD.MOV.U32 R2, RZ, RZ, RZ ;  /* 0x000000ffff027224 */ /* 0x000fe200078e00ff */
[----:B0-----:R-:W-:Y:S01]  /*12550*/  IADD3 R5, -R16, UR6, RZ ;  /* 0x0000000610057c10 */ /* 0x001fe2000fffe1ff */
[----:B------:R-:W-:Y:S02]  /*12560*/  IMAD.MOV R10, RZ, RZ, -R10 ;  /* 0x000000ffff0a7224 */ /* 0x000fe400078e0a0a */
[----:B------:R-:W-:Y:S01]  /*12570*/  IMAD.HI.U32 R2, R3, R9, R2 ;  /* 0x0000000903027227 */ /* 0x000fe200078e0002 */
[----:B------:R-:W-:-:S05]  /*12580*/  IABS R8, R5 ;  /* 0x0000000500087213 */ /* 0x000fca0000000000 */
        /* <DEDUP_REMOVED lines=27> */
[----:B------:R-:W-:Y:S01]  /*12740*/  IMAD R5, R11, R8, RZ ;  /* 0x000000080b057224 */ /* 0x000fe200078e02ff */
[----:B------:R-:W-:-:S03]  /*12750*/  IABS R11, R7 ;  /* 0x00000007000b7213 */ /* 0x000fc60000000000 */
[----:B------:R-:W-:-:S04]  /*12760*/  IMAD.HI.U32 R2, R3, R5, R2 ;  /* 0x0000000503027227 */ /* 0x000fc800078e0002 */
[----:B------:R-:W-:Y:S02]  /*12770*/  IMAD.MOV.U32 R5, RZ, RZ, R10 ;  /* 0x000000ffff057224 */ /* 0x000fe400078e000a */
        /* <DEDUP_REMOVED lines=19> */
.L_x_2055:
[----:B------:R-:W-:Y:S02]  /*128b0*/  IMAD.MOV.U32 R17, RZ, RZ, RZ ;  /* 0x000000ffff117224 */ /* 0x000fe400078e00ff */
[----:B------:R-:W-:Y:S02]  /*128c0*/  IMAD.U32 R16, RZ, RZ, UR6 ;  /* 0x00000006ff107e24 */ /* 0x000fe4000f8e00ff */
[----:B------:R-:W-:-:S07]  /*128d0*/  IMAD.MOV.U32 R18, RZ, RZ, RZ ;  /* 0x000000ffff127224 */ /* 0x000fce00078e00ff */
.L_x_2060:
        /* <DEDUP_REMOVED lines=18> */
.L_x_2145:
[----:B--2---:R-:W2:Y:S02]  /*12a00*/  LDC.64 R2, c[0x0][0xc60] ;  /* 0x00031800ff027b82 */ /* 0x004ea40000000a00 */
[----:B--2---:R-:W-:-:S05]  /*12a10*/  IMAD.WIDE R2, R19, 0x4, R2 ;  /* 0x0000000413027825 */ /* 0x004fca00078e0202 */
[----:B------:R-:W0:Y:S01]  /*12a20*/  LDG.E R29, desc[UR40][R2.64] ;  /* 0x00000028021d7981 */ /* 0x000e22000c1e1900 */
[----:B------:R-:W-:Y:S05]  /*12a30*/  YIELD ;  /* 0x0000000000007946 */ /* 0x000fea0003800000 */
[----:B------:R-:W-:Y:S01]  /*12a40*/  ULDC.64 UR4, c[0x0][0xa28] ;  /* 0x00028a0000047ab9 */ /* 0x000fe20000000a00 */
[----:B------:R-:W-:Y:S01]  /*12a50*/  IMAD.MOV.U32 R10, RZ, RZ, RZ ;  /* 0x000000ffff0a7224 */ /* 0x000fe200078e00ff */
[----:B------:R-:W-:Y:S01]  /*12a60*/  ISETP.NE.U32.AND P1, PT, RZ, UR4, PT ;  /* 0x00000004ff007c0c */ /* 0x000fe2000bf25070 */
[----:B------:R-:W-:Y:S01]  /*12a70*/  ULDC.64 UR8, c[0x0][0xa08] ;  /* 0x0002820000087ab9 */ /* 0x000fe20000000a00 */
[----:B------:R-:W-:-:S02]  /*12a80*/  ULDC.64 UR10, c[0x0][0xa10] ;  /* 0x00028400000a7ab9 */ /* 0x000fc40000000a00 */
[----:B------:R-:W-:Y:S02]  /*12a90*/  ISETP.NE.AND.EX P1, PT, RZ, UR5, PT, P1 ;  /* 0x00000005ff007c0c */ /* 0x000fe4000bf25310 */
[----:B0-----:R-:W-:Y:S01]  /*12aa0*/  SHF.R.S32.HI R0, RZ, 0x1f, R29 ;  /* 0x0000001fff007819 */ /* 0x001fe2000001141d */
[----:B------:R-:W-:-:S10]  /*12ab0*/  IMAD.SHL.U32 R14, R29, 0x4, RZ ;  /* 0x000000041d0e7824 */ /* 0x000fd400078e00ff */
[C---:B------:R-:W-:Y:S02]  /*12ac0*/  @P1 LEA R2, P0, R29.reuse, UR4, 0x2 ;  /* 0x000000041d021c11 */ /* 0x040fe4000f8010ff */
[C-C-:B------:R-:W-:Y:S02]  /*12ad0*/  SHF.L.U64.HI R12, R29.reuse, 0x2, R0.reuse ;  /* 0x000000021d0c7819 */ /* 0x140fe40000010200 */
[----:B------:R-:W-:Y:S01]  /*12ae0*/  @P1 LEA.HI.X R3, R29, UR5, R0, 0x2, P0 ;  /* 0x000000051d031c11 */ /* 0x000fe200080f1400 */
[----:B------:R-:W-:Y:S01]  /*12af0*/  ULDC.64 UR4, c[0x0][0xa18] ;  /* 0x0002860000047ab9 */ /* 0x000fe20000000a00 */
[----:B------:R-:W-:Y:S01]  /*12b00*/  IMAD.MOV.U32 R0, RZ, RZ, RZ ;  /* 0x000000ffff007224 */ /* 0x000fe200078e00ff */
[----:B------:R-:W-:Y:S01]  /*12b10*/  ISETP.NE.U32.AND P0, PT, RZ, UR4, PT ;  /* 0x00000004ff007c0c */ /* 0x000fe2000bf05070 */
[----:B------:R-:W-:Y:S03]  /*12b20*/  STL [R1+0x4], R14 ;  /* 0x0000040e01007387 */ /* 0x000fe60000100800 */
[----:B------:R-:W-:Y:S01]  /*12b30*/  ISETP.NE.AND.EX P0, PT, RZ, UR5, PT, P0 ;  /* 0x00000005ff007c0c */ /* 0x000fe2000bf05300 */
[----:B------:R0:W5:Y:S04]  /*12b40*/  @P1 LDG.E R0, desc[UR40][R2.64] ;  /* 0x0000002802001981 */ /* 0x000168000c1e1900 */
[----:B------:R-:W-:Y:S08]  /*12b50*/  STL [R1+0x8], R12 ;  /* 0x0000080c01007387 */ /* 0x000ff00000100800 */
[----:B------:R-:W-:-:S04]  /*12b60*/  @P0 IADD3 R8, P2, R14, UR4, RZ ;  /* 0x000000040e080c10 */ /* 0x000fc8000ff5e0ff */
[----:B------:R-:W-:Y:S01]  /*12b70*/  @P0 IADD3.X R9, R12, UR5, RZ, P2, !PT ;  /* 0x000000050c090c10 */ /* 0x000fe200097fe4ff */
[----:B------:R-:W-:Y:S02]  /*12b80*/  ULDC.64 UR4, c[0x0][0xa00] ;  /* 0x0002800000047ab9 */ /* 0x000fe40000000a00 */
[----:B------:R-:W-:-:S04]  /*12b90*/  ISETP.NE.U32.AND P2, PT, RZ, UR4, PT ;  /* 0x00000004ff007c0c */ /* 0x000fc8000bf45070 */
[----:B------:R-:W-:Y:S02]  /*12ba0*/  ISETP.NE.AND.EX P2, PT, RZ, UR5, PT, P2 ;  /* 0x00000005ff007c0c */ /* 0x000fe4000bf45320 */
[----:B0-----:R-:W-:-:S04]  /*12bb0*/  IADD3 R2, P1, R14, UR4, RZ ;  /* 0x000000040e027c10 */ /* 0x001fc8000ff3e0ff */
[----:B------:R-:W-:-:S07]  /*12bc0*/  IADD3.X R3, R12, UR5, RZ, P1, !PT ;  /* 0x000000050c037c10 */ /* 0x000fce0008ffe4ff */
[----:B------:R-:W2:Y:S01]  /*12bd0*/  @P2 LDG.E R10, desc[UR40][R2.64] ;  /* 0x00000028020a2981 */ /* 0x000ea2000c1e1900 */
[----:B------:R-:W-:Y:S01]  /*12be0*/  ULDC UR4, c[0x0][0x288] ;  /* 0x0000a20000047ab9 */ /* 0x000fe20000000800 */
[----:B------:R-:W-:-:S04]  /*12bf0*/  IADD3 R6, P1, R14, UR8, RZ ;  /* 0x000000080e067c10 */ /* 0x000fc8000ff3e0ff */
[----:B------:R-:W-:Y:S02]  /*12c00*/  IADD3.X R7, R12, UR9, RZ, P1, !PT ;  /* 0x000000090c077c10 */ /* 0x000fe40008ffe4ff */
[----:B------:R-:W-:-:S04]  /*12c10*/  IADD3 R4, P1, R14, UR10, RZ ;  /* 0x0000000a0e047c10 */ /* 0x000fc8000ff3e0ff */
[----:B------:R-:W-:Y:S02]  /*12c20*/  IADD3.X R5, R12, UR11, RZ, P1, !PT ;  /* 0x0000000b0c057c10 */ /* 0x000fe40008ffe4ff */
[----:B------:R-:W-:Y:S01]  /*12c30*/  ISETP.NE.U32.AND P1, PT, RZ, UR8, PT ;  /* 0x00000008ff007c0c */ /* 0x000fe2000bf25070 */
[----:B------:R-:W-:-:S03]  /*12c40*/  ULDC UR6, c[0x0][0x338] ;  /* 0x0000ce0000067ab9 */ /* 0x000fc60000000800 */
[----:B------:R-:W-:Y:S02]  /*12c50*/  ISETP.NE.AND.EX P3, PT, RZ, UR9, PT, P1 ;  /* 0x00000009ff007c0c */ /* 0x000fe4000bf65310 */
[----:B------:R-:W-:-:S04]  /*12c60*/  ISETP.NE.U32.AND P1, PT, RZ, UR10, PT ;  /* 0x0000000aff007c0c */ /* 0x000fc8000bf25070 */
[----:B------:R-:W-:Y:S01]  /*12c70*/  ISETP.NE.AND.EX P1, PT, RZ, UR11, PT, P1 ;  /* 0x0000000bff007c0c */ /* 0x000fe2000bf25310 */
[----:B--2---:R0:W-:Y:S02]  /*12c80*/  STL [R1+0x10], R10 ;  /* 0x0000100a01007387 */ /* 0x0041e40000100800 */
[----:B0-----:R-:W-:Y:S01]  /*12c90*/  IMAD.U32 R10, RZ, RZ, UR4 ;  /* 0x00000004ff0a7e24 */ /* 0x001fe2000f8e00ff */
[----:B------:R-:W-:Y:S02]  /*12ca0*/  ULDC.64 UR4, c[0x0][0x3f8] ;  /* 0x0000fe0000047ab9 */ /* 0x000fe40000000a00 */
[----:B------:R-:W-:-:S03]  /*12cb0*/  UISETP.NE.U32.AND UP0, UPT, UR4, URZ, UPT ;  /* 0x0000003f0400728c */ /* 0x000fc6000bf05070 */
[----:B------:R-:W-:Y:S01]  /*12cc0*/  ULDC UR4, c[0x0][0x404] ;  /* 0x0001010000047ab9 */ /* 0x000fe20000000800 */
[----:B------:R-:W-:Y:S01]  /*12cd0*/  UISETP.NE.AND.EX UP0, UPT, UR5, URZ, UPT, UP0 ;  /* 0x0000003f0500728c */ /* 0x000fe2000bf05300 */
[----:B------:R0:W5:Y:S02]  /*12ce0*/  @P0 LDG.E R10, desc[UR40][R8.64] ;  /* 0x00000028080a0981 */ /* 0x000164000c1e1900 */
[----:B------:R-:W-:Y:S01]  /*12cf0*/  ULDC UR5, c[0x0][0x2e0] ;  /* 0x0000b80000057ab9 */ /* 0x000fe20000000800 */
[----:B------:R-:W-:-:S04]  /*12d00*/  USEL UR4, UR4, 0x1, UP0 ;  /* 0x0000000104047887 */ /* 0x000fc80008000000 */
[----:B------:R-:W-:Y:S01]  /*12d10*/  UIMAD UR4, UR4, UR5, URZ ;  /* 0x00000005040472a4 */ /* 0x000fe2000f8e023f */
[----:B0-----:R-:W-:-:S05]  /*12d20*/  IMAD.U32 R9, RZ, RZ, UR6 ;  /* 0x00000006ff097e24 */ /* 0x001fca000f8e00ff */
[----:B------:R-:W-:Y:S01]  /*12d30*/  IMAD.U32 R11, RZ, RZ, UR4 ;  /* 0x00000004ff0b7e24 */ /* 0x000fe2000f8e00ff */
[----:B------:R-:W-:Y:S06]  /*12d40*/  @P0 BRA `(.L_x_2062) ;  /* 0x0000000000100947 */ /* 0x000fec0003800000 */
[----:B------:R-:W-:Y:S05]  /*12d50*/  @!P2 BRA `(.L_x_2062) ;  /* 0x00000000000ca947 */ /* 0x000fea0003800000 */
[----:B------:R-:W2:Y:S04]  /*12d60*/  LDG.E R13, desc[UR40][R2.64] ;  /* 0x00000028020d7981 */ /* 0x000ea8000c1e1900 */
[----:B-----5:R-:W2:Y:S02]  /*12d70*/  LDG.E R10, desc[UR40][R2.64+0x4] ;  /* 0x00000428020a7981 */ /* 0x020ea4000c1e1900 */
[----:B--2---:R-:W-:-:S07]  /*12d80*/  IMAD.IADD R10, R10, 0x1, -R13 ;  /* 0x000000010a0a7824 */ /* 0x004fce00078e0a0d */
.L_x_2062:
[----:B------:R-:W-:Y:S01]  /*12d90*/  IMAD.MOV.U32 R23, RZ, RZ, RZ ;  /* 0x000000ffff177224 */ /* 0x000fe200078e00ff */
[----:B------:R-:W-:Y:S01]  /*12da0*/  ULDC.64 UR4, c[0x0][0xa20] ;  /* 0x0002880000047ab9 */ /* 0x000fe20000000a00 */
[----:B------:R-:W-:-:S04]  /*12db0*/  IMAD.MOV.U32 R8, RZ, RZ, RZ ;  /* 0x000000ffff087224 */ /* 0x000fc800078e00ff */
[----:B------:R-:W2:Y:S04]  /*12dc0*/  @P3 LDG.E R23, desc[UR40][R6.64] ;  /* 0x0000002806173981 */ /* 0x000ea8000c1e1900 */
[----:B------:R0:W5:Y:S01]  /*12dd0*/  @P1 LDG.E R8, desc[UR40][R4.64] ;  /* 0x0000002804081981 */ /* 0x000162000c1e1900 */
[----:B------:R-:W-:-:S04]  /*12de0*/  ISETP.NE.U32.AND P0, PT, RZ, UR4, PT ;  /* 0x00000004ff007c0c */ /* 0x000fc8000bf05070 */
[----:B------:R-:W-:Y:S01]  /*12df0*/  ISETP.NE.AND.EX P0, PT, RZ, UR5, PT, P0 ;  /* 0x00000005ff007c0c */ /* 0x000fe2000bf05300 */
[----:B--2--5:R-:W-:-:S12]  /*12e00*/  IMAD.IADD R23, R23, 0x1, R0 ;  /* 0x0000000117177824 */ /* 0x024fd800078e0200 */
[----:B0-----:R-:W-:Y:S05]  /*12e10*/  @!P0 BRA `(.L_x_2063) ;  /* 0x0000000000108947 */ /* 0x001fea0003800000 */
[----:B------:R-:W-:-:S04]  /*12e20*/  IADD3 R2, P0, R14, UR4, RZ ;  /* 0x000000040e027c10 */ /* 0x000fc8000ff1e0ff */
[----:B------:R-:W-:-:S05]  /*12e30*/  IADD3.X R3, R12, UR5, RZ, P0, !PT ;  /* 0x000000050c037c10 */ /* 0x000fca00087fe4ff */
[----:B------:R0:W5:Y:S01]  /*12e40*/  LDG.E R11, desc[UR40][R2.64] ;  /* 0x00000028020b7981 */ /* 0x000162000c1e1900 */
[----:B------:R-:W-:Y:S05]  /*12e50*/  BRA `(.L_x_2064) ;  /* 0x0000000000107947 */ /* 0x000fea0003800000 */
.L_x_2063:
[----:B------:R-:W-:Y:S05]  /*12e60*/  @!P3 BRA `(.L_x_2064) ;  /* 0x00000000000cb947 */ /* 0x000fea0003800000 */
[----:B------:R-:W2:Y:S04]  /*12e70*/  LDG.E R2, desc[UR40][R6.64] ;  /* 0x0000002806027981 */ /* 0x000ea8000c1e1900 */
[----:B------:R-:W2:Y:S02]  /*12e80*/  LDG.E R11, desc[UR40][R6.64+0x4] ;  /* 0x00000428060b7981 */ /* 0x000ea4000c1e1900 */
[----:B--2---:R-:W-:-:S07]  /*12e90*/  IMAD.IADD R11, R11, 0x1, -R2 ;  /* 0x000000010b0b7824 */ /* 0x004fce00078e0a02 */
.L_x_2064:
[----:B0-----:R-:W2:Y:S04]  /*12ea0*/  @P1 LDG.E R3, desc[UR40][R4.64] ;  /* 0x0000002804031981 */ /* 0x001ea8000c1e1900 */
[----:B------:R-:W2:Y:S01]  /*12eb0*/  @P1 LDG.E R2, desc[UR40][R4.64+0x4] ;  /* 0x0000042804021981 */ /* 0x000ea2000c1e1900 */
[----:B-----5:R-:W-:Y:S01]  /*12ec0*/  IMAD.IADD R0, R11, 0x1, -R0 ;  /* 0x000000010b007824 */ /* 0x020fe200078e0a00 */
[----:B------:R-:W-:Y:S01]  /*12ed0*/  BSSY B0, `(.L_x_2065) ;  /* 0x00000b7000007945 */ /* 0x000fe20003800000 */
[----:B------:R-:W-:Y:S01]  /*12ee0*/  PLOP3.LUT P2, PT, PT, PT, PT, 0x80, 0x0 ;  /* 0x000000000000781c */ /* 0x000fe20003f4f070 */
[----:B--2---:R-:W-:Y:S02]  /*12ef0*/  @P1 IMAD.IADD R9, R2, 0x1, -R3 ;  /* 0x0000000102091824 */ /* 0x004fe400078e0a03 */
[----:B------:R-:W-:-:S02]  /*12f00*/  IMAD R3, R17, 0xc0, RZ ;  /* 0x000000c011037824 */ /* 0x000fc400078e02ff */
[----:B------:R-:W-:-:S03]  /*12f10*/  IMAD.IADD R2, R0, 0x1, R9 ;  /* 0x0000000100027824 */ /* 0x000fc600078e0209 */
        /* <DEDUP_REMOVED lines=9> */
[----:B------:R-:W-:-:S05]  /*12fb0*/  VIMNMX R12, R2, R3, PT ;  /* 0x00000003020c7248 */ /* 0x000fca0003fe0100 */
[--C-:B------:R-:W-:Y:S01]  /*12fc0*/  IMAD R2, R12, 0x80, -R0.reuse ;  /* 0x000000800c027824 */ /* 0x100fe200078e0a00 */
[----:B------:R0:W-:Y:S01]  /*12fd0*/  STL [R1], R12 ;  /* 0x0000000c01007387 */ /* 0x0001e20000100800 */
[----:B------:R-:W-:-:S03]  /*12fe0*/  IMAD.MOV R0, RZ, RZ, -R0 ;  /* 0x000000ffff007224 */ /* 0x000fc600078e0a00 */
[----:B------:R-:W-:Y:S02]  /*12ff0*/  VIMNMX R9, R2, R9, PT ;  /* 0x0000000902097248 */ /* 0x000fe40003fe0100 */
[----:B------:R-:W-:-:S04]  /*13000*/  VIMNMX R2, RZ, R0, !PT ;  /* 0x00000000ff027248 */ /* 0x000fc80007fe0100 */
[----:B------:R-:W-:Y:S02]  /*13010*/  ISETP.GT.AND P0, PT, R9, R2, PT ;  /* 0x000000020900720c */ /* 0x000fe40003f04270 */
[----:B------:R-:W-:-:S11]  /*13020*/  SHF.R.U32.HI R2, RZ, 0x7, R2 ;  /* 0x00000007ff027819 */ /* 0x000fd60000011602 */
[----:B------:R-:W-:-:S05]  /*13030*/  @P0 VIADD R0, R9, 0x7f ;  /* 0x0000007f09000836 */ /* 0x000fca0000000000 */
[----:B------:R-:W-:-:S04]  /*13040*/  @P0 SHF.R.S32.HI R3, RZ, 0x1f, R0 ;  /* 0x0000001fff030819 */ /* 0x000fc80000011400 */
[----:B------:R-:W-:Y:S01]  /*13050*/  @P0 LEA.HI R0, R3, R0, RZ, 0x7 ;  /* 0x0000000003000211 */ /* 0x000fe200078f38ff */
[----:B------:R-:W-:-:S03]  /*13060*/  IMAD.MOV.U32 R3, RZ, RZ, R2 ;  /* 0x000000ffff037224 */ /* 0x000fc600078e0002 */
[----:B------:R-:W-:-:S04]  /*13070*/  @P0 SHF.R.S32.HI R3, RZ, 0x7, R0 ;  /* 0x00000007ff030819 */ /* 0x000fc80000011400 */
[----:B------:R-:W-:-:S13]  /*13080*/  ISETP.GT.AND P0, PT, R3, R2, PT ;  /* 0x000000020300720c */ /* 0x000fda0003f04270 */
[----:B0-----:R-:W-:Y:S05]  /*13090*/  @!P0 BRA `(.L_x_2066) ;  /* 0x0000000800688947 */ /* 0x001fea0003800000 */
[----:B------:R-:W0:Y:S01]  /*130a0*/  LDC R0, c[0x0][0x428] ;  /* 0x00010a00ff007b82 */ /* 0x000e220000000800 */
[----:B------:R-:W-:Y:S01]  /*130b0*/  UMOV UR4, 0xffffffff ;  /* 0xffffffff00047882 */ /* 0x000fe20000000000 */
[----:B0-----:R-:W-:Y:S01]  /*130c0*/  ISETP.NE.AND P0, PT, R0, 0x1, PT ;  /* 0x000000010000780c */ /* 0x001fe20003f05270 */
[----:B------:R-:W-:-:S12]  /*130d0*/  IMAD.MOV.U32 R0, RZ, RZ, R18 ;  /* 0x000000ffff007224 */ /* 0x000fd800078e0012 */
[----:B------:R-:W0:Y:S08]  /*130e0*/  @P0 LDC R5, c[0x0][0x42c] ;  /* 0x00010b00ff050b82 */ /* 0x000e300000000800 */
[----:B------:R-:W2:Y:S01]  /*130f0*/  @P0 LDC R7, c[0x0][0x430] ;  /* 0x00010c00ff070b82 */ /* 0x000ea20000000800 */
[----:B0-----:R-:W-:-:S05]  /*13100*/  @P0 IMAD.HI.U32 R4, R18, R5, RZ ;  /* 0x0000000512040227 */ /* 0x001fca00078e00ff */
[----:B--2---:R-:W-:Y:S02]  /*13110*/  @P0 SHF.R.U32.HI R0, RZ, R7, R4 ;  /* 0x00000007ff000219 */ /* 0x004fe40000011604 */
[----:B------:R-:W-:Y:S01]  /*13120*/  SEL R4, R29, RZ, !P1 ;  /* 0x000000ff1d047207 */ /* 0x000fe20004800000 */
[----:B------:R-:W-:Y:S06]  /*13130*/  BRA.DIV UR4, `(.L_x_2067) ;  /* 0x0000004a046c7947 */ /* 0x000fec000b800000 */
.L_x_2215:
[----:B------:R-:W-:-:S03]  /*13140*/  UMOV UR4, 0xffffffff ;  /* 0xffffffff00047882 */ /* 0x000fc60000000000 */
[----:B------:R-:W-:Y:S05]  /*13150*/  BRA.DIV UR4, `(.L_x_2068) ;  /* 0x0000004a04987947 */ /* 0x000fea000b800000 */
[----:B------:R-:W-:-:S13]  /*13160*/  ELECT P6, URZ, PT ;  /* 0x00000000003f782f */ /* 0x000fda00038c0000 */
.L_x_2218:
        /* <DEDUP_REMOVED lines=12> */
.L_x_2219:
[----:B------:R-:W-:Y:S05]  /*13230*/  BSYNC B1 ;  /* 0x0000000000017941 */ /* 0x000fea0003800000 */
.L_x_2069:
[----:B------:R-:W-:Y:S04]  /*13240*/  BSSY B1, `(.L_x_2071) ;  /* 0x0000037000017945 */ /* 0x000fe80003800000 */
[----:B------:R-:W-:Y:S05]  /*13250*/  @!P6 BRA `(.L_x_2072) ;  /* 0x0000000000d4e947 */ /* 0x000fea0003800000 */
[----:B0-----:R-:W-:Y:S01]  /*13260*/  IMAD R5, R25, 0x8, R6 ;  /* 0x0000000819057824 */ /* 0x001fe200078e0206 */
[----:B------:R-:W-:-:S04]  /*13270*/  SHF.L.U32 R10, R26, 0x1f, RZ ;  /* 0x0000001f1a0a7819 */ /* 0x000fc800000006ff */
[----:B------:R-:W0:Y:S02]  /*13280*/  SYNCS.PHASECHK.TRANS64.TRYWAIT P0, [R5+URZ+0x168a0], R10 ;  /* 0x0168a00a050075a7 */ /* 0x000e24000800017f */
[----:B0-----:R-:W-:Y:S05]  /*13290*/  @!P0 BRA `(.L_x_2073) ;  /* 0x00000048007c8947 */ /* 0x001fea0003800000 */
.L_x_2220:
        /* <DEDUP_REMOVED lines=9> */
.L_x_2074:
        /* <DEDUP_REMOVED lines=18> */
.L_x_2221:
[----:B------:R-:W-:Y:S01]  /*13450*/  IMAD.SHL.U32 R9, R25, 0x2000, RZ ;  /* 0x0000200019097824 */ /* 0x000fe200078e00ff */
[----:B------:R-:W-:Y:S06]  /*13460*/  @P1 BRA `(.L_x_2076) ;  /* 0x0000000000141947 */ /* 0x000fec0003800000 */
[----:B------:R-:W-:Y:S01]  /*13470*/  ISETP.NE.AND P0, PT, R28, RZ, PT ;  /* 0x000000ff1c00720c */ /* 0x000fe20003f05270 */
[----:B0--3--:R-:W-:-:S04]  /*13480*/  IMAD.MOV.U32 R10, RZ, RZ, 0x4000 ;  /* 0x00004000ff0a7424 */ /* 0x009fc800078e00ff */
[----:B------:R4:W-:Y:S08]  /*13490*/  SYNCS.ARRIVE.TRANS64 RZ, [R5+URZ+0x168b0], R10 ;  /* 0x0168b00a05ff79a7 */ /* 0x0009f0000800003f */
[----:B------:R-:W-:Y:S05]  /*134a0*/  @!P0 BRA `(.L_x_2076) ;  /* 0x0000000000048947 */ /* 0x000fea0003800000 */
[----:B------:R-:W-:Y:S01]  /*134b0*/  BPT.TRAP 0x1 ;  /* 0x000000040000795c */ /* 0x000fe20000300000 */
.L_x_2076:
        /* <DEDUP_REMOVED lines=15> */
.L_x_2072:
[----:B------:R-:W-:Y:S05]  /*135b0*/  BSYNC B1 ;  /* 0x0000000000017941 */ /* 0x000fea0003800000 */
.L_x_2071:
        /* <DEDUP_REMOVED lines=9> */
.L_x_2083:
[----:B------:R-:W-:Y:S05]  /*13650*/  YIELD ;  /* 0x0000000000007946 */ /* 0x000fea0003800000 */
[----:B------:R-:W-:Y:S04]  /*13660*/  BSSY B1, `(.L_x_2077) ;  /* 0x0000034000017945 */ /* 0x000fe80003800000 */
[----:B------:R-:W-:Y:S05]  /*13670*/  @!P6 BRA `(.L_x_2078) ;  /* 0x0000000000c8e947 */ /* 0x000fea0003800000 */
[----:B------:R-:W-:Y:S01]  /*13680*/  IMAD R10, R25, 0x8, R6 ;  /* 0x00000008190a7824 */ /* 0x000fe200078e0206 */
[----:B------:R-:W-:-:S04]  /*13690*/  SHF.L.U32 R5, R26, 0x1f, RZ ;  /* 0x0000001f1a057819 */ /* 0x000fc800000006ff */
[----:B------:R-:W0:Y:S02]  /*136a0*/  SYNCS.PHASECHK.TRANS64.TRYWAIT P0, [R10+URZ+0x168a0], R5 ;  /* 0x0168a0050a0075a7 */ /* 0x000e24000800017f */
[----:B0-----:R-:W-:Y:S05]  /*136b0*/  @!P0 BRA `(.L_x_2079) ;  /* 0x00000044009c8947 */ /* 0x001fea0003800000 */
.L_x_2222:
        /* <DEDUP_REMOVED lines=9> */
.L_x_2080:
        /* <DEDUP_REMOVED lines=17> */
.L_x_2223:
[----:B------:R-:W-:Y:S05]  /*13860*/  @P0 BRA `(.L_x_2082) ;  /* 0x0000000000140947 */ /* 0x000fea0003800000 */
[----:B------:R-:W-:Y:S01]  /*13870*/  ISETP.NE.AND P1, PT, R28, RZ, PT ;  /* 0x000000ff1c00720c */ /* 0x000fe20003f25270 */
[----:B0-2---:R-:W-:-:S04]  /*13880*/  IMAD.MOV.U32 R5, RZ, RZ, 0x4000 ;  /* 0x00004000ff057424 */ /* 0x005fc800078e00ff */
[----:B------:R3:W-:Y:S08]  /*13890*/  SYNCS.ARRIVE.TRANS64 RZ, [R10+URZ+0x168b0], R5 ;  /* 0x0168b0050aff79a7 */ /* 0x0007f0000800003f */
[----:B------:R-:W-:Y:S05]  /*138a0*/  @!P1 BRA `(.L_x_2082) ;  /* 0x0000000000049947 */ /* 0x000fea0003800000 */
[----:B------:R-:W-:Y:S01]  /*138b0*/  BPT.TRAP 0x1 ;  /* 0x000000040000795c */ /* 0x000fe20000300000 */
.L_x_2082:
        /* <DEDUP_REMOVED lines=14> */
.L_x_2078:
[----:B------:R-:W-:Y:S05]  /*139a0*/  BSYNC B1 ;  /* 0x0000000000017941 */ /* 0x000fea0003800000 */
.L_x_2077:
        /* <DEDUP_REMOVED lines=9> */
.L_x_2066:
[----:B------:R-:W-:Y:S05]  /*13a40*/  BSYNC B0 ;  /* 0x0000000000007941 */ /* 0x000fea0003800000 */
.L_x_2065:
[----:B------:R-:W2:Y:S01]  /*13a50*/  LDL R5, [R1] ;  /* 0x0000000001057983 */ /* 0x000ea20000100800 */
        /* <DEDUP_REMOVED lines=20> */
.L_x_2085:
        /* <DEDUP_REMOVED lines=22> */
.L_x_2087:
        /* <DEDUP_REMOVED lines=19> */
.L_x_2089:
        /* <DEDUP_REMOVED lines=16> */
.L_x_2088:
[----:B------:R-:W2:Y:S01]  /*13f30*/  LDL.LU R2, [R1+0x4] ;  /* 0x0000040001027983 */ /* 0x000ea20000300800 */
        /* <DEDUP_REMOVED lines=27> */
.L_x_2090:
        /* <DEDUP_REMOVED lines=19> */
.L_x_2226:
[----:B------:R-:W-:Y:S01]  /*14220*/  UMOV UR4, 0xffffffff ;  /* 0xffffffff00047882 */ /* 0x000fe20000000000 */
[----:B------:R-:W-:Y:S02]  /*14230*/  SHF.R.S32.HI R12, RZ, 0x1f, R6 ;  /* 0x0000001fff0c7819 */ /* 0x000fe40000011406 */
[----:B------:R-:W-:Y:S05]  /*14240*/  BRA.DIV UR4, `(.L_x_2092) ;  /* 0x0000003e04147947 */ /* 0x000fea000b800000 */
[----:B------:R-:W-:-:S13]  /*14250*/  ELECT P6, URZ, PT ;  /* 0x00000000003f782f */ /* 0x000fda00038c0000 */
.L_x_2229:
        /* <DEDUP_REMOVED lines=21> */
.L_x_2094:
[----:B------:R-:W-:Y:S01]  /*143b0*/  IMAD R5, R22, 0x8, R27 ;  /* 0x0000000816057824 */ /* 0x000fe200078e021b */
[----:B------:R-:W-:-:S04]  /*143c0*/  SHF.L.U32 R4, R24, 0x1f, RZ ;  /* 0x0000001f18047819 */ /* 0x000fc800000006ff */
[----:B------:R-:W2:Y:S02]  /*143d0*/  SYNCS.PHASECHK.TRANS64.TRYWAIT P0, [R5+URZ+0x16840], R4 ;  /* 0x01684004050075a7 */ /* 0x000ea4000800017f */
[----:B--2---:R-:W-:Y:S05]  /*143e0*/  @!P0 BRA `(.L_x_2095) ;  /* 0x0000003800cc8947 */ /* 0x004fea0003800000 */
.L_x_2230:
        /* <DEDUP_REMOVED lines=9> */
.L_x_2096:
        /* <DEDUP_REMOVED lines=17> */
.L_x_2093:
        /* <DEDUP_REMOVED lines=27> */
.L_x_2231:
[----:B------:R-:W-:Y:S05]  /*14740*/  BSYNC B0 ;  /* 0x0000000000007941 */ /* 0x000fea0003800000 */
.L_x_2097:
[----:B------:R-:W2:Y:S01]  /*14750*/  LDL R5, [R1] ;  /* 0x0000000001057983 */ /* 0x000ea20000100800 */
[----:B------:R-:W-:Y:S01]  /*14760*/  BSSY B0, `(.L_x_2099) ;  /* 0x0000127000007945 */ /* 0x000fe20003800000 */
[----:B--2---:R-:W-:-:S13]  /*14770*/  ISETP.GE.AND P0, PT, R5, 0x2, PT ;  /* 0x000000020500780c */ /* 0x004fda0003f06270 */
[----:B------:R-:W-:Y:S05]  /*14780*/  @!P0 BRA `(.L_x_2100) ;  /* 0x0000001000908947 */ /* 0x000fea0003800000 */
[C---:B0-----:R-:W-:Y:S01]  /*14790*/  LOP3.LUT R4, R5.reuse, 0x1, RZ, 0xc0, !PT ;  /* 0x0000000105047812 */ /* 0x041fe200078ec0ff */
[----:B------:R-:W-:Y:S01]  /*147a0*/  VIADD R11, R5, 0xfffffffe ;  /* 0xfffffffe050b7836 */ /* 0x000fe20000000000 */
[----:B------:R-:W-:Y:S02]  /*147b0*/  BSSY B1, `(.L_x_2101) ;  /* 0x0000064000017945 */ /* 0x000fe40003800000 */
[----:B------:R-:W-:Y:S01]  /*147c0*/  ISETP.NE.U32.AND P0, PT, R4, 0x1, PT ;  /* 0x000000010400780c */ /* 0x000fe20003f05070 */
[----:B------:R-:W-:-:S12]  /*147d0*/  IMAD.MOV.U32 R9, RZ, RZ, R11 ;  /* 0x000000ffff097224 */ /* 0x000fd800078e000b */
[----:B------:R-:W-:Y:S05]  /*147e0*/  @!P0 BRA `(.L_x_2102) ;  /* 0x0000000400808947 */ /* 0x000fea0003800000 */
        /* <DEDUP_REMOVED lines=30> */
.L_x_2105:
[----:B0-----:R-:W-:Y:S01]  /*149d0*/  IMAD R3, R10, 0x8, R27 ;  /* 0x000000080a037824 */ /* 0x001fe200078e021b */
[----:B------:R-:W-:-:S04]  /*149e0*/  SHF.L.U32 R2, R13, 0x1f, RZ ;  /* 0x0000001f0d027819 */ /* 0x000fc800000006ff */
[----:B------:R-:W0:Y:S02]  /*149f0*/  SYNCS.PHASECHK.TRANS64.TRYWAIT P0, [R3+URZ+0x16840], R2 ;  /* 0x01684002030075a7 */ /* 0x000e24000800017f */
[----:B0-----:R-:W-:Y:S05]  /*14a00*/  @!P0 BRA `(.L_x_2106) ;  /* 0x00000034006c8947 */ /* 0x001fea0003800000 */
.L_x_2232:
        /* <DEDUP_REMOVED lines=9> */
.L_x_2107:
        /* <DEDUP_REMOVED lines=21> */
.L_x_2233:
[----:B------:R-:W-:Y:S05]  /*14bf0*/  @P1 BRA `(.L_x_2109) ;  /* 0x0000000000181947 */ /* 0x000fea0003800000 */
[----:B------:R-:W-:Y:S01]  /*14c00*/  ISETP.NE.AND P0, PT, R28, RZ, PT ;  /* 0x000000ff1c00720c */ /* 0x000fe20003f05270 */
[----:B0-----:R-:W-:Y:S02]  /*14c10*/  IMAD R2, R22, 0x8, R27 ;  /* 0x0000000816027824 */ /* 0x001fe400078e021b */
[----:B------:R-:W-:-:S04]  /*14c20*/  IMAD.MOV.U32 R3, RZ, RZ, 0x4000 ;  /* 0x00004000ff037424 */ /* 0x000fc800078e00ff */
[----:B------:R2:W-:Y:S06]  /*14c30*/  SYNCS.ARRIVE.TRANS64 RZ, [R2+URZ+0x16850], R3 ;  /* 0x0168500302ff79a7 */ /* 0x0005ec000800003f */
[----:B------:R-:W-:Y:S05]  /*14c40*/  @!P0 BRA `(.L_x_2109) ;  /* 0x0000000000048947 */ /* 0x000fea0003800000 */
[----:B------:R-:W-:Y:S01]  /*14c50*/  BPT.TRAP 0x1 ;  /* 0x000000040000795c */ /* 0x000fe20000300000 */
.L_x_2109:
        /* <DEDUP_REMOVED lines=20> */
.L_x_2104:
[----:B------:R-:W-:Y:S05]  /*14da0*/  BSYNC B2 ;  /* 0x0000000000027941 */ /* 0x000fea0003800000 */
.L_x_2103:
[----:B------:R-:W2:Y:S01]  /*14db0*/  LDL.LU R2, [R1] ;  /* 0x0000000001027983 */ /* 0x000ea20000300800 */
[----:B------:R-:W-:Y:S02]  /*14dc0*/  IMAD.MOV.U32 R22, RZ, RZ, R10 ;  /* 0x000000ffff167224 */ /* 0x000fe400078e000a */
[----:B------:R-:W-:Y:S02]  /*14dd0*/  IMAD.MOV.U32 R24, RZ, RZ, R13 ;  /* 0x000000ffff187224 */ /* 0x000fe400078e000d */
[----:B--2---:R-:W-:-:S07]  /*14de0*/  VIADD R9, R2, 0xfffffffd ;  /* 0xfffffffd02097836 */ /* 0x004fce0000000000 */
.L_x_2102:
[----:B------:R-:W-:Y:S05]  /*14df0*/  BSYNC B1 ;  /* 0x0000000000017941 */ /* 0x000fea0003800000 */
.L_x_2101:
[----:B------:R-:W-:-:S13]  /*14e00*/  ISETP.NE.AND P0, PT, R11, RZ, PT ;  /* 0x000000ff0b00720c */ /* 0x000fda0003f05270 */
[----:B------:R-:W-:Y:S05]  /*14e10*/  @!P0 BRA `(.L_x_2100) ;  /* 0x0000000800ec8947 */ /* 0x000fea0003800000 */
[----:B------:R-:W-:-:S07]  /*14e20*/  IMAD.MOV.U32 R4, RZ, RZ, R8 ;  /* 0x000000ffff047224 */ /* 0x000fce00078e0008 */
.L_x_2124:
        /* <DEDUP_REMOVED lines=31> */
.L_x_2112:
[----:B------:R-:W-:Y:S01]  /*15020*/  IMAD R3, R10, 0x8, R27 ;  /* 0x000000080a037824 */ /* 0x000fe200078e021b */
[----:B------:R-:W-:-:S04]  /*15030*/  SHF.L.U32 R2, R11, 0x1f, RZ ;  /* 0x0000001f0b027819 */ /* 0x000fc800000006ff */
[----:B------:R-:W2:Y:S02]  /*15040*/  SYNCS.PHASECHK.TRANS64.TRYWAIT P0, [R3+URZ+0x16840], R2 ;  /* 0x01684002030075a7 */ /* 0x000ea4000800017f */
[----:B--2---:R-:W-:Y:S05]  /*15050*/  @!P0 BRA `(.L_x_2113) ;  /* 0x0000003000008947 */ /* 0x004fea0003800000 */
.L_x_2234:
        /* <DEDUP_REMOVED lines=9> */
.L_x_2114:
        /* <DEDUP_REMOVED lines=21> */
.L_x_2235:
[----:B------:R-:W-:Y:S05]  /*15240*/  @P0 BRA `(.L_x_2116) ;  /* 0x0000000000140947 */ /* 0x000fea0003800000 */
[----:B------:R-:W-:Y:S01]  /*15250*/  ISETP.NE.AND P1, PT, R28, RZ, PT ;  /* 0x000000ff1c00720c */ /* 0x000fe20003f25270 */
[----:B------:R-:W-:-:S04]  /*15260*/  IMAD.MOV.U32 R2, RZ, RZ, 0x4000 ;  /* 0x00004000ff027424 */ /* 0x000fc800078e00ff */
[----:B------:R2:W-:Y:S08]  /*15270*/  SYNCS.ARRIVE.TRANS64 RZ, [R3+URZ+0x50], R2 ;  /* 0x0000500203ff79a7 */ /* 0x0005f0000800003f */
[----:B------:R-:W-:Y:S05]  /*15280*/  @!P1 BRA `(.L_x_2116) ;  /* 0x0000000000049947 */ /* 0x000fea0003800000 */
[----:B------:R-:W-:Y:S01]  /*15290*/  BPT.TRAP 0x1 ;  /* 0x000000040000795c */ /* 0x000fe20000300000 */
.L_x_2116:
        /* <DEDUP_REMOVED lines=19> */
.L_x_2111:
[----:B------:R-:W-:Y:S05]  /*153d0*/  BSYNC B1 ;  /* 0x0000000000017941 */ /* 0x000fea0003800000 */
.L_x_2110:
        /* <DEDUP_REMOVED lines=30> */
.L_x_2119:
[----:B--2---:R-:W-:Y:S01]  /*155c0*/  IMAD R2, R22, 0x8, R27 ;  /* 0x0000000816027824 */ /* 0x004fe200078e021b */
[----:B------:R-:W-:-:S04]  /*155d0*/  SHF.L.U32 R3, R24, 0x1f, RZ ;  /* 0x0000001f18037819 */ /* 0x000fc800000006ff */
[----:B------:R-:W2:Y:S02]  /*155e0*/  SYNCS.PHASECHK.TRANS64.TRYWAIT P0, [R2+URZ+0x16840], R3 ;  /* 0x01684003020075a7 */ /* 0x000ea4000800017f */
[----:B--2---:R-:W-:Y:S05]  /*155f0*/  @!P0 BRA `(.L_x_2120) ;  /* 0x0000002800c08947 */ /* 0x004fea0003800000 */
.L_x_2236:
        /* <DEDUP_REMOVED lines=9> */
.L_x_2121:
        /* <DEDUP_REMOVED lines=15> */
[----:B------:R-:W-:Y:S02]  /*15780*/  ULEA UR11, UR11, UR4, 0x7 ;  /* 0x000000040b0b7291 */ /* 0x000fe4000f8e383f */
[----:B------:R-:W-:Y:S01]  /*15790*/  UIADD3 UR8, UR8, 0xe400, URZ ;  /* 0x0000e40008087890 */ /* 0x000fe2000fffe03f */
[----:B------:R-:W-:-:S05]  /*157a0*/  UMOV UR4, 0x0 ;  /* 0x0000000000047882 */ /* 0x000fca0000000000 */
[----:B------:R-:W-:-:S09]  /*157b0*/  UIADD3 UR9, UR9, 0x30, URZ ;  /* 0x0000003009097890 */ /* 0x000fd2000fffe03f */
[----:B------:R0:W-:Y:S01]  /*157c0*/  UTMALDG.4D [UR8], [UR6], desc[UR4] ;  /* 0x00000408060075b4 */ /* 0x0001e20008019000 */
[----:B------:R-:W2:Y:S02]  /*157d0*/  SYNCS.PHASECHK.TRANS64.TRYWAIT P1, [R2+URZ+0x60], R11 ;  /* 0x0000600b020075a7 */ /* 0x000ea4000802017f */
[----:B0-2---:R-:W-:Y:S05]  /*157e0*/  @!P1 BRA `(.L_x_2122) ;  /* 0x0000002800589947 */ /* 0x005fea0003800000 */
.L_x_2237:
[----:B------:R-:W-:Y:S05]  /*157f0*/  @P0 BRA `(.L_x_2123) ;  /* 0x0000000000140947 */ /* 0x000fea0003800000 */
[----:B------:R-:W-:Y:S01]  /*15800*/  ISETP.NE.AND P1, PT, R28, RZ, PT ;  /* 0x000000ff1c00720c */ /* 0x000fe20003f25270 */
[----:B------:R-:W-:-:S04]  /*15810*/  IMAD.MOV.U32 R3, RZ, RZ, 0x4000 ;  /* 0x00004000ff037424 */ /* 0x000fc800078e00ff */
[----:B------:R2:W-:Y:S08]  /*15820*/  SYNCS.ARRIVE.TRANS64 RZ, [R2+URZ+0x50], R3 ;  /* 0x0000500302ff79a7 */ /* 0x0005f0000800003f */
[----:B------:R-:W-:Y:S05]  /*15830*/  @!P1 BRA `(.L_x_2123) ;  /* 0x0000000000049947 */ /* 0x000fea0003800000 */
[----:B------:R-:W-:Y:S01]  /*15840*/  BPT.TRAP 0x1 ;  /* 0x000000040000795c */ /* 0x000fe20000300000 */
.L_x_2123:
        /* <DEDUP_REMOVED lines=19> */
.L_x_2118:
[----:B------:R-:W-:Y:S05]  /*15980*/  BSYNC B1 ;  /* 0x0000000000017941 */ /* 0x000fea0003800000 */
.L_x_2117:
[C---:B------:R-:W-:Y:S01]  /*15990*/  ISETP.GT.AND P0, PT, R9.reuse, 0x1, PT ;  /* 0x000000010900780c */ /* 0x040fe20003f04270 */
[----:B0-2---:R-:W-:-:S04]  /*159a0*/  VIADD R2, R9, 0xfffffffe ;  /* 0xfffffffe09027836 */ /* 0x005fc80000000000 */
[----:B------:R-:W-:-:S08]  /*159b0*/  IMAD.MOV.U32 R9, RZ, RZ, R2 ;  /* 0x000000ffff097224 */ /* 0x000fd000078e0002 */
[----:B------:R-:W-:Y:S05]  /*159c0*/  @P0 BRA `(.L_x_2124) ;  /* 0xfffffff400180947 */ /* 0x000fea000383ffff */
.L_x_2100:
[----:B------:R-:W-:Y:S05]  /*159d0*/  BSYNC B0 ;  /* 0x0000000000007941 */ /* 0x000fea0003800000 */
.L_x_2099:
[----:B------:R-:W-:Y:S01]  /*159e0*/  ISETP.NE.AND P0, PT, R28, RZ, PT ;  /* 0x000000ff1c00720c */ /* 0x000fe20003f05270 */
[----:B------:R-:W-:-:S12]  /*159f0*/  BSSY B0, `(.L_x_2125) ;  /* 0x000000e000007945 */ /* 0x000fd80003800000 */
[----:B------:R-:W-:Y:S05]  /*15a00*/  @P0 BRA `(.L_x_2126) ;  /* 0x0000000000300947 */ /* 0x000fea0003800000 */
[----:B------:R-:W2:Y:S01]  /*15a10*/  S2R R9, SR_LANEID ;  /* 0x0000000000097919 */ /* 0x000ea20000000000 */
[----:B------:R-:W-:Y:S01]  /*15a20*/  VOTEU.ANY UR4, UPT, PT ;  /* 0x0000000000047886 */ /* 0x000fe200038e0100 */
[----:B------:R-:W3:Y:S01]  /*15a30*/  LDC.64 R2, c[0x0][0xc38] ;  /* 0x00030e00ff027b82 */ /* 0x000ee20000000a00 */
[----:B0-----:R-:W2:Y:S08]  /*15a40*/  FLO.U32 R4, UR4 ;  /* 0x0000000400047d00 */ /* 0x001eb000080e0000 */
[----:B------:R-:W3:Y:S01]  /*15a50*/  POPC R5, UR4 ;  /* 0x0000000400057d09 */ /* 0x000ee20008000000 */
[----:B--2---:R-:W-:-:S13]  /*15a60*/  ISETP.EQ.U32.AND P0, PT, R4, R9, PT ;  /* 0x000000090400720c */ /* 0x004fda0003f02070 */
[----:B---3--:R-:W2:Y:S01]  /*15a70*/  @P0 ATOMG.E.ADD.STRONG.GPU PT, R3, desc[UR40][R2.64], R5 ;  /* 0x00000005020309a8 */ /* 0x008ea200081ee1e8 */
[----:B------:R-:W0:Y:S02]  /*15a80*/  S2R R6, SR_LTMASK ;  /* 0x0000000000067919 */ /* 0x000e240000003900 */
[----:B0-----:R-:W-:-:S04]  /*15a90*/  LOP3.LUT R6, R6, UR4, RZ, 0xc0, !PT ;  /* 0x0000000406067c12 */ /* 0x001fc8000f8ec0ff */
[----:B------:R-:W0:Y:S01]  /*15aa0*/  POPC R9, R6 ;  /* 0x0000000600097309 */ /* 0x000e220000000000 */
[----:B--2---:R-:W0:Y:S02]  /*15ab0*/  SHFL.IDX PT, R4, R3, R4, 0x1f ;  /* 0x00001f0403047589 */ /* 0x004e2400000e0000 */
[----:B0-----:R-:W-:-:S07]  /*15ac0*/  IADD3 R16, R4, UR36, R9 ;  /* 0x0000002404107c10 */ /* 0x001fce000fffe009 */
.L_x_2126:
[----:B------:R-:W-:Y:S05]  /*15ad0*/  BSYNC B0 ;  /* 0x0000000000007941 */ /* 0x000fea0003800000 */
.L_x_2125:
[----:B------:R-:W-:Y:S04]  /*15ae0*/  BSSY B0, `(.L_x_2127) ;  /* 0x0000020000007945 */ /* 0x000fe80003800000 */
[----:B------:R-:W-:Y:S05]  /*15af0*/  @!P6 BRA `(.L_x_2128) ;  /* 0x000000000078e947 */ /* 0x000fea0003800000 */
[----:B------:R-:W-:Y:S01]  /*15b00*/  IMAD R3, R22, 0x8, R27 ;  /* 0x0000000816037824 */ /* 0x000fe200078e021b */
[----:B------:R-:W-:-:S04]  /*15b10*/  SHF.L.U32 R2, R24, 0x1f, RZ ;  /* 0x0000001f18027819 */ /* 0x000fc800000006ff */
[----:B------:R-:W2:Y:S02]  /*15b20*/  SYNCS.PHASECHK.TRANS64.TRYWAIT P0, [R3+URZ+0x16860], R2 ;  /* 0x01686002030075a7 */ /* 0x000ea4000800017f */
[----:B--2---:R-:W-:Y:S05]  /*15b30*/  @!P0 BRA `(.L_x_2129) ;  /* 0x0000002400988947 */ /* 0x004fea0003800000 */
.L_x_2238:
        /* <DEDUP_REMOVED lines=9> */
.L_x_2130:
        /* <DEDUP_REMOVED lines=17> */
.L_x_2128:
[----:B------:R-:W-:Y:S05]  /*15ce0*/  BSYNC B0 ;  /* 0x0000000000007941 */ /* 0x000fea0003800000 */
.L_x_2127:
[----:B------:R-:W-:-:S05]  /*15cf0*/  VIADD R22, R22, 0x1 ;  /* 0x0000000116167836 */ /* 0x000fca0000000000 */
[----:B------:R-:W-:-:S04]  /*15d00*/  ISETP.NE.AND P0, PT, R22, 0x2, PT ;  /* 0x000000021600780c */ /* 0x000fc80003f05270 */
[----:B0-2---:R-:W-:Y:S02]  /*15d10*/  SEL R3, RZ, 0x1, P0 ;  /* 0x00000001ff037807 */ /* 0x005fe40000000000 */
[----:B------:R-:W-:Y:S02]  /*15d20*/  SEL R22, R22, RZ, P0 ;  /* 0x000000ff16167207 */ /* 0x000fe40000000000 */
[----:B------:R-:W-:-:S07]  /*15d30*/  LOP3.LUT R24, R24, R3, RZ, 0x3c, !PT ;  /* 0x0000000318187212 */ /* 0x000fce00078e3cff */
.L_x_2086:
[----:B------:R-:W-:Y:S05]  /*15d40*/  BSYNC B6 ;  /* 0x0000000000067941 */ /* 0x000fea0003800000 */
.L_x_2084:
[----:B------:R-:W-:-:S03]  /*15d50*/  UMOV UR4, 0xffffffff ;  /* 0xffffffff00047882 */ /* 0x000fc60000000000 */
[----:B------:R-:W-:Y:S05]  /*15d60*/  BRA.DIV UR4, `(.L_x_2131) ;  /* 0x0000002604207947 */ /* 0x000fea000b800000 */
[----:B------:R0:W2:Y:S04]  /*15d70*/  SHFL.IDX PT, R4, R16, RZ, 0x1f ;  /* 0x00001fff10047589 */ /* 0x0000a800000e0000 */
[----:B------:R0:W3:Y:S02]  /*15d80*/  SHFL.IDX PT, R5, R16, 0x1, 0x1f ;  /* 0x00201f0010057f89 */ /* 0x0000e400000e0000 */
.L_x_2242:
        /* <DEDUP_REMOVED lines=8> */
[----:B------:R-:W4:Y:S02]  /*15e10*/  LDC.64 R2, c[0x0][0xc58] ;  /* 0x00031600ff027b82 */ /* 0x000f240000000a00 */
[----:B----4-:R-:W-:-:S06]  /*15e20*/  IMAD.WIDE R2, R7, 0x4, R2 ;  /* 0x0000000407027825 */ /* 0x010fcc00078e0202 */
[----:B------:R4:W5:Y:S02]  /*15e30*/  LDG.E R2, desc[UR40][R2.64] ;  /* 0x0000002802027981 */ /* 0x000964000c1e1900 */
.L_x_2133:
[----:B------:R-:W-:Y:S05]  /*15e40*/  BSYNC B0 ;  /* 0x0000000000007941 */ /* 0x000fea0003800000 */
.L_x_2132:
        /* <DEDUP_REMOVED lines=11> */
[----:B----4-:R-:W-:-:S05]  /*15f00*/  IMAD.IADD R3, R13, 0x1, R14 ;  /* 0x000000010d037824 */ /* 0x010fca00078e020e */
        /* <DEDUP_REMOVED lines=10> */
[----:B------:R0:W4:Y:S02]  /*15fb0*/  SHFL.IDX PT, R14, R3, 0x1f, 0x1f ;  /* 0x03e01f00030e7f89 */ /* 0x00012400000e0000 */
.L_x_2250:
[----:B------:R-:W-:Y:S02]  /*15fc0*/  ULDC UR4, c[0x0][0xc10] ;  /* 0x0003040000047ab9 */ /* 0x000fe40000000800 */
[----:B------:R-:W-:-:S04]  /*15fd0*/  IMAD.U32 R6, RZ, RZ, UR4 ;  /* 0x00000004ff067e24 */ /* 0x000fc8000f8e00ff */
[----:B----4-:R-:W-:-:S04]  /*15fe0*/  IMAD R14, R14, R6, RZ ;  /* 0x000000060e0e7224 */ /* 0x010fc800078e02ff */
[----:B---3--:R-:W-:-:S05]  /*15ff0*/  IMAD.IADD R5, R5, 0x1, R14 ;  /* 0x0000000105057824 */ /* 0x008fca00078e020e */
[----:B--2---:R-:W-:-:S13]  /*16000*/  ISETP.GT.AND P0, PT, R5, R4, PT ;  /* 0x000000040500720c */ /* 0x004fda0003f04270 */
[----:B------:R-:W-:Y:S05]  /*16010*/  @P0 BRA `(.L_x_2135) ;  /* 0x0000000000ac0947 */ /* 0x000fea0003800000 */
[----:B------:R-:W2:Y:S02]  /*16020*/  LDC R0, c[0x0][0xc14] ;  /* 0x00030500ff007b82 */ /* 0x000ea40000000800 */
.L_x_2140:
[----:B------:R-:W-:-:S05]  /*16030*/  VIADD R19, R19, 0x1f ;  /* 0x0000001f13137836 */ /* 0x000fca0000000000 */
[----:B--2---:R-:W-:-:S13]  /*16040*/  ISETP.GE.AND P0, PT, R19, R0, PT ;  /* 0x000000001300720c */ /* 0x004fda0003f06270 */
[----:B------:R-:W-:Y:S05]  /*16050*/  @P0 BRA `(.L_x_2136) ;  /* 0x0000000400e40947 */ /* 0x000fea0003800000 */
[C---:B------:R-:W-:Y:S01]  /*16060*/  IMAD.IADD R7, R28.reuse, 0x1, R19 ;  /* 0x000000011c077824 */ /* 0x040fe200078e0213 */
[----:B------:R-:W-:Y:S01]  /*16070*/  ISETP.NE.AND P1, PT, R28, 0x1f, PT ;  /* 0x0000001f1c00780c */ /* 0x000fe20003f25270 */
[----:B------:R-:W-:Y:S01]  /*16080*/  BSSY B0, `(.L_x_2137) ;  /* 0x0000007000007945 */ /* 0x000fe20003800000 */
[----:B------:R-:W-:Y:S02]  /*16090*/  IMAD.MOV.U32 R2, RZ, RZ, RZ ;  /* 0x000000ffff027224 */ /* 0x000fe400078e00ff */
[----:B------:R-:W-:-:S13]  /*160a0*/  ISETP.GE.OR P0, PT, R7, R0, !P1 ;  /* 0x000000000700720c */ /* 0x000fda0004f06670 */
[----:B------:R-:W-:Y:S05]  /*160b0*/  @P0 BRA `(.L_x_2138) ;  /* 0x00000000000c0947 */ /* 0x000fea0003800000 */
[----:B0-----:R-:W0:Y:S02]  /*160c0*/  LDC.64 R2, c[0x0][0xc58] ;  /* 0x00031600ff027b82 */ /* 0x001e240000000a00 */
[----:B0-----:R-:W-:-:S06]  /*160d0*/  IMAD.WIDE R2, R7, 0x4, R2 ;  /* 0x0000000407027825 */ /* 0x001fcc00078e0202 */
[----:B------:R2:W5:Y:S02]  /*160e0*/  LDG.E R2, desc[UR40][R2.64] ;  /* 0x0000002802027981 */ /* 0x000564000c1e1900 */
.L_x_2138:
[----:B------:R-:W-:Y:S05]  /*160f0*/  BSYNC B0 ;  /* 0x0000000000007941 */ /* 0x000fea0003800000 */
.L_x_2137:
        /* <DEDUP_REMOVED lines=11> */
[----:B0-2---:R-:W-:-:S05]  /*161b0*/  IMAD.IADD R3, R13, 0x1, R14 ;  /* 0x000000010d037824 */ /* 0x005fca00078e020e */
        /* <DEDUP_REMOVED lines=11> */
.L_x_2258:
[----:B------:R-:W-:Y:S02]  /*16270*/  ULDC UR4, c[0x0][0xc10] ;  /* 0x0003040000047ab9 */ /* 0x000fe40000000800 */
[----:B------:R-:W-:-:S04]  /*16280*/  IMAD.U32 R6, RZ, RZ, UR4 ;  /* 0x00000004ff067e24 */ /* 0x000fc8000f8e00ff */
[----:B--2---:R-:W-:-:S04]  /*16290*/  IMAD R14, R14, R6, RZ ;  /* 0x000000060e0e7224 */ /* 0x004fc800078e02ff */
[----:B------:R-:W-:-:S05]  /*162a0*/  IMAD.IADD R5, R14, 0x1, R5 ;  /* 0x000000010e057824 */ /* 0x000fca00078e0205 */
[----:B------:R-:W-:-:S13]  /*162b0*/  ISETP.GT.AND P0, PT, R5, R4, PT ;  /* 0x000000040500720c */ /* 0x000fda0003f04270 */
[----:B------:R-:W-:Y:S05]  /*162c0*/  @!P0 BRA `(.L_x_2140) ;  /* 0xfffffffc00588947 */ /* 0x000fea000383ffff */
.L_x_2135:
        /* <DEDUP_REMOVED lines=8> */
.L_x_2262:
[----:B------:R-:W-:Y:S01]  /*16350*/  ISETP.NE.AND P0, PT, R5, RZ, PT ;  /* 0x000000ff0500720c */ /* 0x000fe20003f05270 */
[----:B------:R-:W-:-:S12]  /*16360*/  IMAD.MOV.U32 R14, RZ, RZ, RZ ;  /* 0x000000ffff0e7224 */ /* 0x000fd800078e00ff */
[----:B------:R-:W-:Y:S05]  /*16370*/  @!P0 BRA `(.L_x_2142) ;  /* 0x0000000000108947 */ /* 0x000fea0003800000 */
[----:B------:R-:W-:Y:S01]  /*16380*/  UMOV UR4, 0xffffffff ;  /* 0xffffffff00047882 */ /* 0x000fe20000000000 */
[----:B------:R-:W-:Y:S02]  /*16390*/  VIADD R12, R8, 0xffffffff ;  /* 0xffffffff080c7836 */ /* 0x000fe40000000000 */
[----:B------:R-:W-:Y:S05]  /*163a0*/  BRA.DIV UR4, `(.L_x_2143) ;  /* 0x0000002604c47947 */ /* 0x000fea000b800000 */
[----:B------:R4:W0:Y:S02]  /*163b0*/  SHFL.IDX PT, R14, R3, R12, 0x1f ;  /* 0x00001f0c030e7589 */ /* 0x00082400000e0000 */
.L_x_2142:
[----:B0-2-4-:R-:W0:Y:S01]  /*163c0*/  LDC.64 R2, c[0x0][0xc68] ;  /* 0x00031a00ff027b82 */ /* 0x015e220000000a00 */
[----:B------:R-:W-:-:S04]  /*163d0*/  IMAD.IADD R19, R8, 0x1, R19 ;  /* 0x0000000108137824 */ /* 0x000fc800078e0213 */
[----:B0-----:R-:W-:-:S05]  /*163e0*/  IMAD.WIDE R2, R19, 0x4, R2 ;  /* 0x0000000413027825 */ /* 0x001fca00078e0202 */
[----:B------:R0:W3:Y:S01]  /*163f0*/  LDG.E R8, desc[UR40][R2.64] ;  /* 0x0000002802087981 */ /* 0x0000e2000c1e1900 */
[----:B------:R-:W-:Y:S02]  /*16400*/  IMAD R16, R14, R6, R7 ;  /* 0x000000060e107224 */ /* 0x000fe400078e0207 */
[----:B0-----:R-:W-:Y:S02]  /*16410*/  IMAD.MOV.U32 R2, RZ, RZ, RZ ;  /* 0x000000ffff027224 */ /* 0x001fe400078e00ff */
[----:B---3--:R-:W-:-:S05]  /*16420*/  IMAD R5, R17, R8, RZ ;  /* 0x0000000811057224 */ /* 0x008fca00078e02ff */
        /* <DEDUP_REMOVED lines=8> */
[----:B------:R-:W-:-:S03]  /*164b0*/  IABS R7, R5 ;  /* 0x0000000500077213 */ /* 0x000fc60000000000 */
[----:B------:R-:W-:Y:S02]  /*164c0*/  IMAD.IADD R2, R4, 0x1, -R16 ;  /* 0x0000000104027824 */ /* 0x000fe400078e0a10 */
[----:B------:R-:W-:-:S03]  /*164d0*/  IMAD.MOV R7, RZ, RZ, -R7 ;  /* 0x000000ffff077224 */ /* 0x000fc600078e0a07 */
[----:B------:R-:W-:-:S05]  /*164e0*/  IABS R4, R2 ;  /* 0x0000000200047213 */ /* 0x000fca0000000000 */
        /* <DEDUP_REMOVED lines=48> */
.L_x_2136:
[----:B------:R-:W-:Y:S01]  /*167f0*/  UMOV UR4, URZ ;  /* 0x0000003f00047c82 */ /* 0x000fe20008000000 */
[----:B------:R-:W-:Y:S01]  /*16800*/  UMOV UR5, URZ ;  /* 0x0000003f00057c82 */ /* 0x000fe20008000000 */
[----:B------:R-:W-:Y:S01]  /*16810*/  ULDC UR6, c[0x0][0xc14] ;  /* 0x0003050000067ab9 */ /* 0x000fe20000000800 */
[----:B------:R-:W-:Y:S02]  /*16820*/  IMAD.MOV.U32 R16, RZ, RZ, R4 ;  /* 0x000000ffff107224 */ /* 0x000fe400078e0004 */
[----:B------:R-:W-:Y:S02]  /*16830*/  IMAD.U32 R17, RZ, RZ, UR4 ;  /* 0x00000004ff117e24 */ /* 0x000fe4000f8e00ff */
[----:B------:R-:W-:Y:S02]  /*16840*/  IMAD.U32 R18, RZ, RZ, UR5 ;  /* 0x00000005ff127e24 */ /* 0x000fe4000f8e00ff */
[----:B------:R-:W-:-:S07]  /*16850*/  IMAD.U32 R19, RZ, RZ, UR6 ;  /* 0x00000006ff137e24 */ /* 0x000fce000f8e00ff */
.L_x_2144:
[----:B------:R-:W-:Y:S01]  /*16860*/  ISETP.NE.AND P0, PT, R28, RZ, PT ;  /* 0x000000ff1c00720c */ /* 0x000fe20003f05270 */
[----:B------:R-:W-:Y:S05]  /*16870*/  WARPSYNC.ALL ;  /* 0x0000000000007948 */ /* 0x000fea0003800000 */
[----:B------:R-:W-:Y:S07]  /*16880*/  BAR.SYNC.DEFER_BLOCKING 0x4, 0x1a0 ;  /* 0x0106800000007b1d */ /* 0x000fee0000010000 */
[----:B------:R-:W-:Y:S01]  /*16890*/  @!P0 MOV R2, 0x400 ;  /* 0x0000040000028802 */ /* 0x000fe20000000f00 */
[----:B0-----:R-:W0:Y:S03]  /*168a0*/  @!P0 S2R R3, SR_CgaCtaId ;  /* 0x0000000000038919 */ /* 0x001e260000008800 */
[----:B0-----:R-:W-:-:S05]  /*168b0*/  @!P0 LEA R2, R3, R2, 0x18 ;  /* 0x0000000203028211 */ /* 0x001fca00078ec0ff */
[----:B------:R2:W-:Y:S01]  /*168c0*/  @!P0 STS.128 [R2+0x168d0], R16 ;  /* 0x0168d01002008388 */ /* 0x0005e20000000c00 */
[----:B------:R-:W-:Y:S06]  /*168d0*/  BAR.ARV 0x5, 0x1a0 ;  /* 0x0146800000007b1d */ /* 0x000fec0000002000 */
[----:B------:R-:W-:-:S13]  /*168e0*/  ISETP.GE.AND P0, PT, R19, R0, PT ;  /* 0x000000001300720c */ /* 0x000fda0003f06270 */
[----:B------:R-:W-:Y:S05]  /*168f0*/  @!P0 BRA `(.L_x_2145) ;  /* 0xffffffc000408947 */ /* 0x000fea000383ffff */
.L_x_2061:
        /* <DEDUP_REMOVED lines=12> */
.L_x_2265:
[----:B------:R-:W-:Y:S05]  /*169c0*/  BSYNC B0 ;  /* 0x0000000000007941 */ /* 0x000fea0003800000 */
.L_x_2146:
[----:B------:R-:W-:-:S03]  /*169d0*/  UMOV UR4, 0xffffffff ;  /* 0xffffffff00047882 */ /* 0x000fc60000000000 */
[----:B------:R-:W-:Y:S05]  /*169e0*/  BRA.DIV UR4, `(.L_x_2148) ;  /* 0x00000022046c7947 */ /* 0x000fea000b800000 */
[----:B0-----:R-:W0:Y:S02]  /*169f0*/  S2R R0, SR_TID.X ;  /* 0x0000000000007919 */ /* 0x001e240000002100 */
[----:B0-----:R-:W-:-:S04]  /*16a00*/  SHF.R.U32.HI R0, RZ, 0x5, R0 ;  /* 0x00000005ff007819 */ /* 0x001fc80000011600 */
[----:B------:R-:W-:-:S05]  /*16a10*/  LOP3.LUT R0, R0, 0x3, RZ, 0xc0, !PT ;  /* 0x0000000300007812 */ /* 0x000fca00078ec0ff */
[----:B------:R0:W2:Y:S02]  /*16a20*/  SHFL.IDX PT, R14, R0, RZ, 0x1f ;  /* 0x00001fff000e7589 */ /* 0x0000a400000e0000 */
.L_x_2268:
[----:B--2---:R-:W-:-:S13]  /*16a30*/  ISETP.NE.AND P0, PT, R14, RZ, PT ;  /* 0x000000ff0e00720c */ /* 0x004fda0003f05270 */
[----:B------:R-:W-:Y:S05]  /*16a40*/  @P0 BRA `(.L_x_1898) ;  /* 0x0000000000880947 */ /* 0x000fea0003800000 */
[----:B------:R-:W-:-:S03]  /*16a50*/  UMOV UR4, 0xffffffff ;  /* 0xffffffff00047882 */ /* 0x000fc60000000000 */
[----:B------:R-:W-:Y:S05]  /*16a60*/  BRA.DIV UR4, `(.L_x_2149) ;  /* 0x0000002204807947 */ /* 0x000fea000b800000 */
[----:B------:R-:W-:-:S13]  /*16a70*/  ELECT P6, URZ, PT ;  /* 0x00000000003f782f */ /* 0x000fda00038c0000 */
.L_x_2271:
[----:B------:R-:W-:Y:S05]  /*16a80*/  @!P6 BRA `(.L_x_1898) ;  /* 0x000000000078e947 */ /* 0x000fea0003800000 */
[----:B0-----:R-:W2:Y:S02]  /*16a90*/  LDL.LU R0, [R1+0x14] ;  /* 0x0000140001007983 */ /* 0x001ea40000300800 */
[----:B--2---:R-:W-:-:S04]  /*16aa0*/  LOP3.LUT R0, R0, 0x2, RZ, 0xfc, !PT ;  /* 0x0000000200007812 */ /* 0x004fc800078efcff */
[----:B------:R-:W-:-:S13]  /*16ab0*/  ISETP.NE.AND P2, PT, R0, 0x3, PT ;  /* 0x000000030000780c */ /* 0x000fda0003f45270 */
[----:B------:R-:W-:Y:S05]  /*16ac0*/  @!P2 BRA `(.L_x_2150) ;  /* 0x000000000004a947 */ /* 0x000fea0003800000 */
[----:B------:R-:W-:Y:S01]  /*16ad0*/  BPT.TRAP 0x1 ;  /* 0x000000040000795c */ /* 0x000fe20000300000 */
.L_x_2150:
        /* <DEDUP_REMOVED lines=12> */
.L_x_2272:
[----:B------:R-:W2:Y:S02]  /*16ba0*/  SYNCS.PHASECHK.TRANS64.TRYWAIT P0, [R3+URZ], R0 ;  /* 0x00000000030075a7 */ /* 0x000ea4000800017f */
[----:B--2---:R-:W-:Y:S05]  /*16bb0*/  @!P0 BRA `(.L_x_2152) ;  /* 0x0000002000608947 */ /* 0x004fea0003800000 */
.L_x_2273:
[----:B------:R-:W-:Y:S05]  /*16bc0*/  @!P2 BRA `(.L_x_2153) ;  /* 0x000000000004a947 */ /* 0x000fea0003800000 */
[----:B------:R-:W-:Y:S01]  /*16bd0*/  BPT.TRAP 0x1 ;  /* 0x000000040000795c */ /* 0x000fe20000300000 */
.L_x_2153:
[----:B--2---:R-:W-:-:S04]  /*16be0*/  VIADD R3, R9, 0x16860 ;  /* 0x0001686009037836 */ /* 0x004fc80000000000 */
[----:B------:R-:W-:-:S04]  /*16bf0*/  IMAD R5, R22, 0x8, R3 ;  /* 0x0000000816057824 */ /* 0x000fc800078e0203 */
[----:B------:R-:W2:Y:S02]  /*16c00*/  SYNCS.PHASECHK.TRANS64.TRYWAIT P0, [R5+URZ], R2 ;  /* 0x00000002050075a7 */ /* 0x000ea4000800017f */
[----:B--2---:R-:W-:Y:S05]  /*16c10*/  @!P0 BRA `(.L_x_2154) ;  /* 0x00000020005c8947 */ /* 0x004fea0003800000 */
.L_x_2274:
[----:B------:R-:W-:-:S07]  /*16c20*/  IMAD R3, R4, 0x8, R3 ;  /* 0x0000000804037824 */ /* 0x000fce00078e0203 */
.L_x_2155:
[----:B---3--:R3:W4:Y:S02]  /*16c30*/  SYNCS.PHASECHK.TRANS64.TRYWAIT P0, [R3+URZ], R0 ;  /* 0x00000000030075a7 */ /* 0x008724000800017f */
[----:B----4-:R-:W-:Y:S05]  /*16c40*/  @!P0 NANOSLEEP.SYNCS 0x989680 ;  /* 0x009896800000895d */ /* 0x010fea0003900000 */
[----:B------:R-:W4:Y:S02]  /*16c50*/  @!P0 SYNCS.PHASECHK.TRANS64 P0, [R3+URZ], R0 ;  /* 0x00000000030085a7 */ /* 0x000f24000800007f */
[----:B----4-:R-:W-:Y:S05]  /*16c60*/  @!P0 BRA `(.L_x_2155) ;  /* 0xfffffffc00f08947 */ /* 0x010fea000383ffff */
.L_x_1898:
[----:B------:R-:W-:Y:S05]  /*16c70*/  BSYNC B7 ;  /* 0x0000000000077941 */ /* 0x000fea0003800000 */
.L_x_1895:
[----:B------:R-:W-:Y:S05]  /*16c80*/  EXIT ;  /* 0x000000000000794d */ /* 0x000fea0003800000 */
.L_x_1916:
[----:B0-----:R0:W1:Y:S02]  /*16c90*/  SYNCS.PHASECHK.TRANS64.TRYWAIT P6, [R78+URZ+0x16890], R90 ;  /* 0x0168905a4e0075a7 */ /* 0x00106400080c017f */
[----:B-1----:R-:W-:Y:S05]  /*16ca0*/  @!P6 NANOSLEEP.SYNCS 0x989680 ;  /* 0x009896800000e95d */ /* 0x002fea0003900000 */
[----:B------:R-:W1:Y:S02]  /*16cb0*/  @!P6 SYNCS.PHASECHK.TRANS64 P6, [R78+URZ+0x16890], R90 ;  /* 0x0168905a4e00e5a7 */ /* 0x000e6400080c007f */
[----:B-1----:R-:W-:Y:S05]  /*16cc0*/  @!P6 BRA `(.L_x_1916) ;  /* 0xfffffffc00f0e947 */ /* 0x002fea000383ffff */
[----:B------:R-:W-:Y:S05]  /*16cd0*/  BRA `(.L_x_2156) ;  /* 0xfffffebc00e87947 */ /* 0x000fea000383ffff */
.L_x_1936:
[----:B0-----:R0:W1:Y:S02]  /*16ce0*/  SYNCS.PHASECHK.TRANS64.TRYWAIT P5, [R78+URZ+0x16890], R90 ;  /* 0x0168905a4e0075a7 */ /* 0x00106400080a017f */
[----:B-1----:R-:W-:Y:S05]  /*16cf0*/  @!P5 NANOSLEEP.SYNCS 0x989680 ;  /* 0x009896800000d95d */ /* 0x002fea0003900000 */
[----:B------:R-:W1:Y:S02]  /*16d00*/  @!P5 SYNCS.PHASECHK.TRANS64 P5, [R78+URZ+0x16890], R90 ;  /* 0x0168905a4e00d5a7 */ /* 0x000e6400080a007f */
[----:B-1----:R-:W-:Y:S05]  /*16d10*/  @!P5 BRA `(.L_x_1936) ;  /* 0xfffffffc00f0d947 */ /* 0x002fea000383ffff */
[----:B------:R-:W-:Y:S05]  /*16d20*/  BRA `(.L_x_2157) ;  /* 0xfffffed000bc7947 */ /* 0x000fea000383ffff */
.L_x_1945:
[----:B-1----:R1:W2:Y:S02]  /*16d30*/  SYNCS.PHASECHK.TRANS64.TRYWAIT P4, [R78+URZ+0x16890], R90 ;  /* 0x0168905a4e0075a7 */ /* 0x0022a4000808017f */
[----:B--2---:R-:W-:Y:S05]  /*16d40*/  @!P4 NANOSLEEP.SYNCS 0x989680 ;  /* 0x009896800000c95d */ /* 0x004fea0003900000 */
[----:B------:R-:W2:Y:S02]  /*16d50*/  @!P4 SYNCS.PHASECHK.TRANS64 P4, [R78+URZ+0x16890], R90 ;  /* 0x0168905a4e00c5a7 */ /* 0x000ea4000808007f */
[----:B--2---:R-:W-:Y:S05]  /*16d60*/  @!P4 BRA `(.L_x_1945) ;  /* 0xfffffffc00f0c947 */ /* 0x004fea000383ffff */
[----:B------:R-:W-:Y:S05]  /*16d70*/  BRA `(.L_x_2158) ;  /* 0xfffffee400107947 */ /* 0x000fea000383ffff */
.L_x_1951:
[----:B0-----:R0:W2:Y:S02]  /*16d80*/  SYNCS.PHASECHK.TRANS64.TRYWAIT P3, [R78+URZ+0x168b0], R90 ;  /* 0x0168b05a4e0075a7 */ /* 0x0010a4000806017f */
[----:B--2---:R-:W-:Y:S05]  /*16d90*/  @!P3 NANOSLEEP.SYNCS 0x989680 ;  /* 0x009896800000b95d */ /* 0x004fea0003900000 */
[----:B------:R-:W2:Y:S02]  /*16da0*/  @!P3 SYNCS.PHASECHK.TRANS64 P3, [R78+URZ+0x168b0], R90 ;  /* 0x0168b05a4e00b5a7 */ /* 0x000ea4000806007f */
[----:B--2---:R-:W-:Y:S05]  /*16db0*/  @!P3 BRA `(.L_x_1951) ;  /* 0xfffffffc00f0b947 */ /* 0x004fea000383ffff */
[----:B------:R-:W-:Y:S05]  /*16dc0*/  BRA `(.L_x_2159) ;  /* 0xfffffee400a47947 */ /* 0x000fea000383ffff */
.L_x_1959:
[----:B------:R-:W-:Y:S01]  /*16dd0*/  BSSY B0, `(.L_x_2160) ;  /* 0x0000007000007945 */ /* 0x000fe20003800000 */
[----:B------:R-:W-:Y:S02]  /*16de0*/  IMAD.MOV.U32 R12, RZ, RZ, RZ ;  /* 0x000000ffff0c7224 */ /* 0x000fe400078e00ff */
[----:B-1----:R-:W-:Y:S02]  /*16df0*/  IMAD.MOV.U32 R11, RZ, RZ, 0x1f ;  /* 0x0000001fff0b7424 */ /* 0x002fe400078e00ff */
[----:B------:R-:W-:-:S07]  /*16e00*/  IMAD.MOV.U32 R15, RZ, RZ, -0x1 ;  /* 0xffffffffff0f7424 */ /* 0x000fce00078e00ff */
[----:B-----5:R-:W-:Y:S05]  /*16e10*/  WARPSYNC.COLLECTIVE R15, `(.L_x_2161) ;  /* 0x000000000f087348 */ /* 0x020fea0003c00000 */
[----:B------:R0:W1:Y:S02]  /*16e20*/  SHFL.IDX P6, R14, R13, R12, R11 ;  /* 0x0000000c0d0e7389 */ /* 0x00006400000c000b */
[----:B01---5:R-:W-:Y:S01]  /*16e30*/  ENDCOLLECTIVE ;  /* 0x000000000000791b */ /* 0x023fe20003800000 */
.L_x_2161:
[----:B------:R-:W-:Y:S05]  /*16e40*/  BSYNC B0 ;  /* 0x0000000000007941 */ /* 0x000fea0003800000 */
.L_x_2160:
[----:B------:R-:W-:Y:S01]  /*16e50*/  IMAD.MOV.U32 R155, RZ, RZ, R14 ;  /* 0x000000ffff9b7224 */ /* 0x000fe200078e000e */
[----:B------:R-:W-:Y:S06]  /*16e60*/  BRA `(.L_x_2162) ;  /* 0xfffffeec000c7947 */ /* 0x000fec000383ffff */
.L_x_1975:
        /* <DEDUP_REMOVED lines=8> */
.L_x_2164:
[----:B------:R-:W-:Y:S05]  /*16ef0*/  BSYNC B1 ;  /* 0x0000000000017941 */ /* 0x000fea0003800000 */
.L_x_2163:
[----:B------:R-:W-:Y:S05]  /*16f00*/  BRA `(.L_x_2165) ;  /* 0xfffffef800a47947 */ /* 0x000fea000383ffff */
.L_x_1976:
        /* <DEDUP_REMOVED lines=8> */
.L_x_2167:
[----:B------:R-:W-:Y:S05]  /*16f90*/  BSYNC B1 ;  /* 0x0000000000017941 */ /* 0x000fea0003800000 */
.L_x_2166:
[----:B------:R-:W-:Y:S05]  /*16fa0*/  BRA `(.L_x_2168) ;  /* 0xfffffef800847947 */ /* 0x000fea000383ffff */
.L_x_1977:
        /* <DEDUP_REMOVED lines=8> */
.L_x_2170:
[----:B------:R-:W-:Y:S05]  /*17030*/  BSYNC B1 ;  /* 0x0000000000017941 */ /* 0x000fea0003800000 */
.L_x_2169:
[----:B------:R-:W-:Y:S05]  /*17040*/  BRA `(.L_x_2171) ;  /* 0xfffffef800647947 */ /* 0x000fea000383ffff */
.L_x_1978:
        /* <DEDUP_REMOVED lines=8> */
.L_x_2173:
[----:B------:R-:W-:Y:S05]  /*170d0*/  BSYNC B1 ;  /* 0x0000000000017941 */ /* 0x000fea0003800000 */
.L_x_2172:
[----:B------:R-:W-:Y:S05]  /*170e0*/  BRA `(.L_x_2174) ;  /* 0xfffffef800447947 */ /* 0x000fea000383ffff */
.L_x_1979:
        /* <DEDUP_REMOVED lines=8> */
.L_x_2176:
[----:B------:R-:W-:Y:S05]  /*17170*/  BSYNC B1 ;  /* 0x0000000000017941 */ /* 0x000fea0003800000 */
.L_x_2175:
[----:B------:R-:W-:Y:S05]  /*17180*/  BRA `(.L_x_2177) ;  /* 0xfffffef800247947 */ /* 0x000fea000383ffff */
.L_x_1980:
        /* <DEDUP_REMOVED lines=8> */
.L_x_2179:
[----:B------:R-:W-:Y:S05]  /*17210*/  BSYNC B1 ;  /* 0x0000000000017941 */ /* 0x000fea0003800000 */
.L_x_2178:
[----:B------:R-:W-:Y:S05]  /*17220*/  BRA `(.L_x_2180) ;  /* 0xfffffef800047947 */ /* 0x000fea000383ffff */
.L_x_1981:
        /* <DEDUP_REMOVED lines=8> */
.L_x_2182:
[----:B------:R-:W-:Y:S05]  /*172b0*/  BSYNC B1 ;  /* 0x0000000000017941 */ /* 0x000fea0003800000 */
.L_x_2181:
[----:B------:R-:W-:Y:S05]  /*172c0*/  BRA `(.L_x_2183) ;  /* 0xfffffef400e47947 */ /* 0x000fea000383ffff */
.L_x_1982:
        /* <DEDUP_REMOVED lines=8> */
.L_x_2185:
[----:B------:R-:W-:Y:S05]  /*17350*/  BSYNC B1 ;  /* 0x0000000000017941 */ /* 0x000fea0003800000 */
.L_x_2184:
[----:B------:R-:W-:Y:S05]  /*17360*/  BRA `(.L_x_2186) ;  /* 0xfffffef400c47947 */ /* 0x000fea000383ffff */
.L_x_1984:
[----:B0-----:R0:W1:Y:S02]  /*17370*/  SYNCS.PHASECHK.TRANS64.TRYWAIT P2, [R2+URZ+0x16800], R7 ;  /* 0x01680007020075a7 */ /* 0x001064000804017f */
[----:B-1----:R-:W-:Y:S05]  /*17380*/  @!P2 NANOSLEEP.SYNCS 0x989680 ;  /* 0x009896800000a95d */ /* 0x002fea0003900000 */
[----:B------:R-:W1:Y:S02]  /*17390*/  @!P2 SYNCS.PHASECHK.TRANS64 P2, [R2+URZ+0x16800], R7 ;  /* 0x016800070200a5a7 */ /* 0x000e64000804007f */
[----:B-1----:R-:W-:Y:S05]  /*173a0*/  @!P2 BRA `(.L_x_1984) ;  /* 0xfffffffc00f0a947 */ /* 0x002fea000383ffff */
[----:B------:R-:W-:Y:S05]  /*173b0*/  BRA `(.L_x_2187) ;  /* 0xfffffef8005c7947 */ /* 0x000fea000383ffff */
.L_x_1992:
        /* <DEDUP_REMOVED lines=8> */
.L_x_2189:
[----:B------:R-:W-:Y:S05]  /*17440*/  BSYNC B1 ;  /* 0x0000000000017941 */ /* 0x000fea0003800000 */
.L_x_2188:
[----:B------:R-:W-:Y:S05]  /*17450*/  BRA `(.L_x_2190) ;  /* 0xffffff0800b07947 */ /* 0x000fea000383ffff */
.L_x_1993:
        /* <DEDUP_REMOVED lines=8> */
.L_x_2192:
[----:B------:R-:W-:Y:S05]  /*174e0*/  BSYNC B1 ;  /* 0x0000000000017941 */ /* 0x000fea0003800000 */
.L_x_2191:
[----:B------:R-:W-:Y:S05]  /*174f0*/  BRA `(.L_x_2193) ;  /* 0xffffff0800907947 */ /* 0x000fea000383ffff */
.L_x_1994:
        /* <DEDUP_REMOVED lines=8> */
.L_x_2195:
[----:B------:R-:W-:Y:S05]  /*17580*/  BSYNC B1 ;  /* 0x0000000000017941 */ /* 0x000fea0003800000 */
.L_x_2194:
[----:B------:R-:W-:Y:S05]  /*17590*/  BRA `(.L_x_2196) ;  /* 0xffffff0800707947 */ /* 0x000fea000383ffff */
.L_x_1995:
        /* <DEDUP_REMOVED lines=8> */
.L_x_2198:
[----:B------:R-:W-:Y:S05]  /*17620*/  BSYNC B1 ;  /* 0x0000000000017941 */ /* 0x000fea0003800000 */
.L_x_2197:
[----:B------:R-:W-:Y:S05]  /*17630*/  BRA `(.L_x_2199) ;  /* 0xffffff0800507947 */ /* 0x000fea000383ffff */
.L_x_1996:
        /* <DEDUP_REMOVED lines=8> */
.L_x_2201:
[----:B------:R-:W-:Y:S05]  /*176c0*/  BSYNC B1 ;  /* 0x0000000000017941 */ /* 0x000fea0003800000 */
.L_x_2200:
[----:B------:R-:W-:Y:S05]  /*176d0*/  BRA `(.L_x_2202) ;  /* 0xffffff0800307947 */ /* 0x000fea000383ffff */
.L_x_1997:
        /* <DEDUP_REMOVED lines=8> */
.L_x_2204:
[----:B------:R-:W-:Y:S05]  /*17760*/  BSYNC B1 ;  /* 0x0000000000017941 */ /* 0x000fea0003800000 */
.L_x_2203:
[----:B------:R-:W-:Y:S05]  /*17770*/  BRA `(.L_x_2205) ;  /* 0xffffff0800147947 */ /* 0x000fea000383ffff */
.L_x_1998:
        /* <DEDUP_REMOVED lines=8> */
.L_x_2207:
[----:B------:R-:W-:Y:S05]  /*17800*/  BSYNC B1 ;  /* 0x0000000000017941 */ /* 0x000fea0003800000 */
.L_x_2206:
[----:B------:R-:W-:Y:S05]  /*17810*/  BRA `(.L_x_2208) ;  /* 0xffffff0400f87947 */ /* 0x000fea000383ffff */
.L_x_1999:
        /* <DEDUP_REMOVED lines=8> */
.L_x_2210:
[----:B------:R-:W-:Y:S05]  /*178a0*/  BSYNC B1 ;  /* 0x0000000000017941 */ /* 0x000fea0003800000 */
.L_x_2209:
[----:B------:R-:W-:Y:S05]  /*178b0*/  BRA `(.L_x_2211) ;  /* 0xffffff0400dc7947 */ /* 0x000fea000383ffff */
.L_x_2001:
[----:B0-----:R0:W1:Y:S02]  /*178c0*/  SYNCS.PHASECHK.TRANS64.TRYWAIT P1, [R2+URZ+0x16800], R9 ;  /* 0x01680009020075a7 */ /* 0x001064000802017f */
[----:B-1----:R-:W-:Y:S05]  /*178d0*/  @!P1 NANOSLEEP.SYNCS 0x989680 ;  /* 0x009896800000995d */ /* 0x002fea0003900000 */
[----:B------:R-:W1:Y:S02]  /*178e0*/  @!P1 SYNCS.PHASECHK.TRANS64 P1, [R2+URZ+0x16800], R9 ;  /* 0x01680009020095a7 */ /* 0x000e64000802007f */
[----:B-1----:R-:W-:Y:S05]  /*178f0*/  @!P1 BRA `(.L_x_2001) ;  /* 0xfffffffc00f09947 */ /* 0x002fea000383ffff */
[----:B------:R-:W-:Y:S05]  /*17900*/  BRA `(.L_x_2212) ;  /* 0xffffff0800587947 */ /* 0x000fea000383ffff */
.L_x_2007:
[----:B--2---:R2:W3:Y:S02]  /*17910*/  SYNCS.PHASECHK.TRANS64.TRYWAIT P1, [R4+URZ+0x16830], R3 ;  /* 0x01683003040075a7 */ /* 0x0044e4000802017f */
[----:B---3--:R-:W-:Y:S05]  /*17920*/  @!P1 NANOSLEEP.SYNCS 0x989680 ;  /* 0x009896800000995d */ /* 0x008fea0003900000 */
[----:B------:R-:W3:Y:S02]  /*17930*/  @!P1 SYNCS.PHASECHK.TRANS64 P1, [R4+URZ+0x16830], R3 ;  /* 0x01683003040095a7 */ /* 0x000ee4000802007f */
[----:B---3--:R-:W-:Y:S05]  /*17940*/  @!P1 BRA `(.L_x_2007) ;  /* 0xfffffffc00f09947 */ /* 0x008fea000383ffff */
[----:B------:R-:W-:Y:S05]  /*17950*/  BRA `(.L_x_2006) ;  /* 0xffffff18002c7947 */ /* 0x000fea000383ffff */
.L_x_2013:
[----:B-1----:R1:W2:Y:S02]  /*17960*/  SYNCS.PHASECHK.TRANS64.TRYWAIT P3, [R0+URZ+0x16830], R3 ;  /* 0x01683003000075a7 */ /* 0x0022a4000806017f */
[----:B--2---:R-:W-:Y:S05]  /*17970*/  @!P3 NANOSLEEP.SYNCS 0x989680 ;  /* 0x009896800000b95d */ /* 0x004fea0003900000 */
[----:B------:R-:W2:Y:S02]  /*17980*/  @!P3 SYNCS.PHASECHK.TRANS64 P3, [R0+URZ+0x16830], R3 ;  /* 0x016830030000b5a7 */ /* 0x000ea4000806007f */
[----:B--2---:R-:W-:Y:S05]  /*17990*/  @!P3 BRA `(.L_x_2013) ;  /* 0xfffffffc00f0b947 */ /* 0x004fea000383ffff */
[----:B------:R-:W-:Y:S05]  /*179a0*/  BRA `(.L_x_2012) ;  /* 0xffffff3c00107947 */ /* 0x000fea000383ffff */
.L_x_2017:
[----:B-1----:R1:W2:Y:S02]  /*179b0*/  SYNCS.PHASECHK.TRANS64.TRYWAIT P2, [R3+URZ+0x16850], R0 ;  /* 0x01685000030075a7 */ /* 0x0022a4000804017f */
[----:B--2---:R-:W-:Y:S05]  /*179c0*/  @!P2 NANOSLEEP.SYNCS 0x989680 ;  /* 0x009896800000a95d */ /* 0x004fea0003900000 */
[----:B------:R-:W2:Y:S02]  /*179d0*/  @!P2 SYNCS.PHASECHK.TRANS64 P2, [R3+URZ+0x16850], R0 ;  /* 0x016850000300a5a7 */ /* 0x000ea4000804007f */
[----:B--2---:R-:W-:Y:S05]  /*179e0*/  @!P2 BRA `(.L_x_2017) ;  /* 0xfffffffc00f0a947 */ /* 0x004fea000383ffff */
[----:B------:R-:W-:Y:S05]  /*179f0*/  BRA `(.L_x_2014) ;  /* 0xffffff3c00d47947 */ /* 0x000fea000383ffff */
.L_x_2024:
[----:B-1----:R1:W2:Y:S02]  /*17a00*/  SYNCS.PHASECHK.TRANS64.TRYWAIT P3, [R0+URZ+0x16830], R3 ;  /* 0x01683003000075a7 */ /* 0x0022a4000806017f */
[----:B--2---:R-:W-:Y:S05]  /*17a10*/  @!P3 NANOSLEEP.SYNCS 0x989680 ;  /* 0x009896800000b95d */ /* 0x004fea0003900000 */
[----:B------:R-:W2:Y:S02]  /*17a20*/  @!P3 SYNCS.PHASECHK.TRANS64 P3, [R0+URZ+0x16830], R3 ;  /* 0x016830030000b5a7 */ /* 0x000ea4000806007f */
[----:B--2---:R-:W-:Y:S05]  /*17a30*/  @!P3 BRA `(.L_x_2024) ;  /* 0xfffffffc00f0b947 */ /* 0x004fea000383ffff */
[----:B------:R-:W-:Y:S05]  /*17a40*/  BRA `(.L_x_2023) ;  /* 0xffffff6000f87947 */ /* 0x000fea000383ffff */
.L_x_2028:
[----:B-1----:R1:W2:Y:S02]  /*17a50*/  SYNCS.PHASECHK.TRANS64.TRYWAIT P2, [R3+URZ+0x16850], R0 ;  /* 0x01685000030075a7 */ /* 0x0022a4000804017f */
[----:B--2---:R-:W-:Y:S05]  /*17a60*/  @!P2 NANOSLEEP.SYNCS 0x989680 ;  /* 0x009896800000a95d */ /* 0x004fea0003900000 */
[----:B------:R-:W2:Y:S02]  /*17a70*/  @!P2 SYNCS.PHASECHK.TRANS64 P2, [R3+URZ+0x16850], R0 ;  /* 0x016850000300a5a7 */ /* 0x000ea4000804007f */
[----:B--2---:R-:W-:Y:S05]  /*17a80*/  @!P2 BRA `(.L_x_2028) ;  /* 0xfffffffc00f0a947 */ /* 0x004fea000383ffff */
[----:B------:R-:W-:Y:S05]  /*17a90*/  BRA `(.L_x_2025) ;  /* 0xffffff6400bc7947 */ /* 0x000fea000383ffff */
.L_x_2033:
[----:B-1----:R1:W2:Y:S02]  /*17aa0*/  SYNCS.PHASECHK.TRANS64.TRYWAIT P0, [R13+URZ+0x16850], R6 ;  /* 0x016850060d0075a7 */ /* 0x0022a4000800017f */
[----:B--2---:R-:W-:Y:S05]  /*17ab0*/  @!P0 NANOSLEEP.SYNCS 0x989680 ;  /* 0x009896800000895d */ /* 0x004fea0003900000 */
[----:B------:R-:W2:Y:S02]  /*17ac0*/  @!P0 SYNCS.PHASECHK.TRANS64 P0, [R13+URZ+0x16850], R6 ;  /* 0x016850060d0085a7 */ /* 0x000ea4000800007f */
[----:B--2---:R-:W-:Y:S05]  /*17ad0*/  @!P0 BRA `(.L_x_2033) ;  /* 0xfffffffc00f08947 */ /* 0x004fea000383ffff */
[----:B------:R-:W-:Y:S05]  /*17ae0*/  BRA `(.L_x_2032) ;  /* 0xffffff8000707947 */ /* 0x000fea000383ffff */
.L_x_2067:
[----:B------:R-:W0:Y:S01]  /*17af0*/  S2R R12, SR_TID.X ;  /* 0x00000000000c7919 */ /* 0x000e220000002100 */
[----:B------:R-:W-:Y:S01]  /*17b00*/  BSSY B1, `(.L_x_2213) ;  /* 0x000000a000017945 */ /* 0x000fe20003800000 */
[----:B------:R-:W-:Y:S02]  /*17b10*/  IMAD.MOV.U32 R11, RZ, RZ, 0x1f ;  /* 0x0000001fff0b7424 */ /* 0x000fe400078e00ff */
[----:B------:R-:W-:Y:S01]  /*17b20*/  IMAD.MOV.U32 R15, RZ, RZ, -0x1 ;  /* 0xffffffffff0f7424 */ /* 0x000fe200078e00ff */
[----:B0-----:R-:W-:-:S04]  /*17b30*/  SHF.R.U32.HI R12, RZ, 0x5, R12 ;  /* 0x00000005ff0c7819 */ /* 0x001fc8000001160c */
[----:B------:R-:W-:-:S05]  /*17b40*/  LOP3.LUT R12, R12, 0x3, RZ, 0xc0, !PT ;  /* 0x000000030c0c7812 */ /* 0x000fca00078ec0ff */
[----:B------:R-:W-:Y:S02]  /*17b50*/  IMAD.MOV.U32 R13, RZ, RZ, R12 ;  /* 0x000000ffff0d7224 */ /* 0x000fe400078e000c */
[----:B------:R-:W-:-:S07]  /*17b60*/  IMAD.MOV.U32 R12, RZ, RZ, RZ ;  /* 0x000000ffff0c7224 */ /* 0x000fce00078e00ff */
[----:B-1----:R-:W-:Y:S05]  /*17b70*/  WARPSYNC.COLLECTIVE R15, `(.L_x_2214) ;  /* 0x000000000f087348 */ /* 0x002fea0003c00000 */
[----:B------:R0:W2:Y:S02]  /*17b80*/  SHFL.IDX P6, R14, R13, R12, R11 ;  /* 0x0000000c0d0e7389 */ /* 0x0000a400000c000b */
[----:B012---:R-:W-:Y:S01]  /*17b90*/  ENDCOLLECTIVE ;  /* 0x000000000000791b */ /* 0x007fe20003800000 */
.L_x_2214:
[----:B------:R-:W-:Y:S05]  /*17ba0*/  BSYNC B1 ;  /* 0x0000000000017941 */ /* 0x000fea0003800000 */
.L_x_2213:
[----:B------:R-:W-:Y:S05]  /*17bb0*/  BRA `(.L_x_2215) ;  /* 0xffffffb400607947 */ /* 0x000fea000383ffff */
.L_x_2068:
[----:B------:R-:W-:Y:S01]  /*17bc0*/  BSSY B1, `(.L_x_2216) ;  /* 0x0000006000017945 */ /* 0x000fe20003800000 */
[----:B------:R-:W-:-:S07]  /*17bd0*/  IMAD.MOV.U32 R15, RZ, RZ, -0x1 ;  /* 0xffffffffff0f7424 */ /* 0x000fce00078e00ff */
[----:B-1----:R-:W-:Y:S05]  /*17be0*/  WARPSYNC.COLLECTIVE R15, `(.L_x_2217) ;  /* 0x000000000f0c7348 */ /* 0x002fea0003c00000 */
[----:B------:R-:W-:Y:S02]  /*17bf0*/  ELECT P6, UR62, PT ;  /* 0x00000000003e782f */ /* 0x000fe400038c0000 */
[----:B------:R-:W-:Y:S01]  /*17c00*/  MOV R14, UR62 ;  /* 0x0000003e000e7c02 */ /* 0x000fe20008000f00 */
[----:B-1----:R-:W-:Y:S10]  /*17c10*/  ENDCOLLECTIVE ;  /* 0x000000000000791b */ /* 0x002ff40003800000 */
.L_x_2217:
[----:B------:R-:W-:Y:S05]  /*17c20*/  BSYNC B1 ;  /* 0x0000000000017941 */ /* 0x000fea0003800000 */
.L_x_2216:
[----:B------:R-:W-:Y:S05]  /*17c30*/  BRA `(.L_x_2218) ;  /* 0xffffffb4004c7947 */ /* 0x000fea000383ffff */
.L_x_2070:
[----:B0-----:R0:W2:Y:S02]  /*17c40*/  SYNCS.PHASECHK.TRANS64.TRYWAIT P0, [R6+URZ+0x16820], R5 ;  /* 0x01682005060075a7 */ /* 0x0010a4000800017f */
[----:B--2---:R-:W-:Y:S05]  /*17c50*/  @!P0 NANOSLEEP.SYNCS 0x989680 ;  /* 0x009896800000895d */ /* 0x004fea0003900000 */
[----:B------:R-:W2:Y:S02]  /*17c60*/  @!P0 SYNCS.PHASECHK.TRANS64 P0, [R6+URZ+0x16820], R5 ;  /* 0x01682005060085a7 */ /* 0x000ea4000800007f */
[----:B--2---:R-:W-:Y:S05]  /*17c70*/  @!P0 BRA `(.L_x_2070) ;  /* 0xfffffffc00f08947 */ /* 0x004fea000383ffff */
[----:B------:R-:W-:Y:S05]  /*17c80*/  BRA `(.L_x_2219) ;  /* 0xffffffb400687947 */ /* 0x000fea000383ffff */
.L_x_2073:
[----:B0-----:R0:W2:Y:S02]  /*17c90*/  SYNCS.PHASECHK.TRANS64.TRYWAIT P0, [R5+URZ+0x168a0], R10 ;  /* 0x0168a00a050075a7 */ /* 0x0010a4000800017f */
[----:B--2---:R-:W-:Y:S05]  /*17ca0*/  @!P0 NANOSLEEP.SYNCS 0x989680 ;  /* 0x009896800000895d */ /* 0x004fea0003900000 */
[----:B------:R-:W2:Y:S02]  /*17cb0*/  @!P0 SYNCS.PHASECHK.TRANS64 P0, [R5+URZ+0x168a0], R10 ;  /* 0x0168a00a050085a7 */ /* 0x000ea4000800007f */
[----:B--2---:R-:W-:Y:S05]  /*17cc0*/  @!P0 BRA `(.L_x_2073) ;  /* 0xfffffffc00f08947 */ /* 0x004fea000383ffff */
[----:B------:R-:W-:Y:S05]  /*17cd0*/  BRA `(.L_x_2220) ;  /* 0xffffffb400707947 */ /* 0x000fea000383ffff */
.L_x_2075:
[----:B---3--:R3:W4:Y:S02]  /*17ce0*/  SYNCS.PHASECHK.TRANS64.TRYWAIT P0, [R5+URZ+0x168c0], R10 ;  /* 0x0168c00a050075a7 */ /* 0x008724000800017f */
[----:B----4-:R-:W-:Y:S05]  /*17cf0*/  @!P0 NANOSLEEP.SYNCS 0x989680 ;  /* 0x009896800000895d */ /* 0x010fea0003900000 */
[----:B------:R-:W4:Y:S02]  /*17d00*/  @!P0 SYNCS.PHASECHK.TRANS64 P0, [R5+URZ+0x168c0], R10 ;  /* 0x0168c00a050085a7 */ /* 0x000f24000800007f */
[----:B----4-:R-:W-:Y:S05]  /*17d10*/  @!P0 BRA `(.L_x_2075) ;  /* 0xfffffffc00f08947 */ /* 0x010fea000383ffff */
[----:B------:R-:W-:Y:S05]  /*17d20*/  BRA `(.L_x_2221) ;  /* 0xffffffb400c87947 */ /* 0x000fea000383ffff */
.L_x_2079:
[----:B0-----:R0:W2:Y:S02]  /*17d30*/  SYNCS.PHASECHK.TRANS64.TRYWAIT P0, [R10+URZ+0x168a0], R5 ;  /* 0x0168a0050a0075a7 */ /* 0x0010a4000800017f */
[----:B--2---:R-:W-:Y:S05]  /*17d40*/  @!P0 NANOSLEEP.SYNCS 0x989680 ;  /* 0x009896800000895d */ /* 0x004fea0003900000 */
[----:B------:R-:W2:Y:S02]  /*17d50*/  @!P0 SYNCS.PHASECHK.TRANS64 P0, [R10+URZ+0x168a0], R5 ;  /* 0x0168a0050a0085a7 */ /* 0x000ea4000800007f */
[----:B--2---:R-:W-:Y:S05]  /*17d60*/  @!P0 BRA `(.L_x_2079) ;  /* 0xfffffffc00f08947 */ /* 0x004fea000383ffff */
[----:B------:R-:W-:Y:S05]  /*17d70*/  BRA `(.L_x_2222) ;  /* 0xffffffb800507947 */ /* 0x000fea000383ffff */
.L_x_2081:
[----:B--2---:R2:W3:Y:S02]  /*17d80*/  SYNCS.PHASECHK.TRANS64.TRYWAIT P1, [R10+URZ+0x168c0], R5 ;  /* 0x0168c0050a0075a7 */ /* 0x0044e4000802017f */
[----:B---3--:R-:W-:Y:S05]  /*17d90*/  @!P1 NANOSLEEP.SYNCS 0x989680 ;  /* 0x009896800000995d */ /* 0x008fea0003900000 */
[----:B------:R-:W3:Y:S02]  /*17da0*/  @!P1 SYNCS.PHASECHK.TRANS64 P1, [R10+URZ+0x168c0], R5 ;  /* 0x0168c0050a0095a7 */ /* 0x000ee4000802007f */
[----:B---3--:R-:W-:Y:S05]  /*17db0*/  @!P1 BRA `(.L_x_2081) ;  /* 0xfffffffc00f09947 */ /* 0x008fea000383ffff */
[----:B------:R-:W-:Y:S05]  /*17dc0*/  BRA `(.L_x_2223) ;  /* 0xffffffb800a47947 */ /* 0x000fea000383ffff */
.L_x_2091:
        /* <DEDUP_REMOVED lines=11> */
.L_x_2225:
[----:B------:R-:W-:Y:S05]  /*17e80*/  BSYNC B0 ;  /* 0x0000000000007941 */ /* 0x000fea0003800000 */
.L_x_2224:
[----:B------:R-:W-:Y:S05]  /*17e90*/  BRA `(.L_x_2226) ;  /* 0xffffffc000e07947 */ /* 0x000fea000383ffff */
.L_x_2092:
[----:B------:R-:W-:Y:S01]  /*17ea0*/  BSSY B0, `(.L_x_2227) ;  /* 0x0000006000007945 */ /* 0x000fe20003800000 */
[----:B------:R-:W-:-:S07]  /*17eb0*/  IMAD.MOV.U32 R15, RZ, RZ, -0x1 ;  /* 0xffffffffff0f7424 */ /* 0x000fce00078e00ff */
[----:B-1----:R-:W-:Y:S05]  /*17ec0*/  WARPSYNC.COLLECTIVE R15, `(.L_x_2228) ;  /* 0x000000000f0c7348 */ /* 0x002fea0003c00000 */
[----:B------:R-:W-:Y:S02]  /*17ed0*/  ELECT P6, UR62, PT ;  /* 0x00000000003e782f */ /* 0x000fe400038c0000 */
[----:B------:R-:W-:Y:S01]  /*17ee0*/  MOV R14, UR62 ;  /* 0x0000003e000e7c02 */ /* 0x000fe20008000f00 */
[----:B-1----:R-:W-:Y:S10]  /*17ef0*/  ENDCOLLECTIVE ;  /* 0x000000000000791b */ /* 0x002ff40003800000 */
.L_x_2228:
[----:B------:R-:W-:Y:S05]  /*17f00*/  BSYNC B0 ;  /* 0x0000000000007941 */ /* 0x000fea0003800000 */
.L_x_2227:
[----:B------:R-:W-:Y:S05]  /*17f10*/  BRA `(.L_x_2229) ;  /* 0xffffffc000d07947 */ /* 0x000fea000383ffff */
.L_x_2095:
[----:B--2---:R2:W3:Y:S02]  /*17f20*/  SYNCS.PHASECHK.TRANS64.TRYWAIT P0, [R5+URZ+0x16840], R4 ;  /* 0x01684004050075a7 */ /* 0x0044e4000800017f */
[----:B---3--:R-:W-:Y:S05]  /*17f30*/  @!P0 NANOSLEEP.SYNCS 0x989680 ;  /* 0x009896800000895d */ /* 0x008fea0003900000 */
[----:B------:R-:W3:Y:S02]  /*17f40*/  @!P0 SYNCS.PHASECHK.TRANS64 P0, [R5+URZ+0x16840], R4 ;  /* 0x01684004050085a7 */ /* 0x000ee4000800007f */
[----:B---3--:R-:W-:Y:S05]  /*17f50*/  @!P0 BRA `(.L_x_2095) ;  /* 0xfffffffc00f08947 */ /* 0x008fea000383ffff */
[----:B------:R-:W-:Y:S05]  /*17f60*/  BRA `(.L_x_2230) ;  /* 0xffffffc400207947 */ /* 0x000fea000383ffff */
.L_x_2098:
[----:B0-----:R0:W2:Y:S02]  /*17f70*/  SYNCS.PHASECHK.TRANS64.TRYWAIT P0, [R27+URZ+0x16820], R4 ;  /* 0x016820041b0075a7 */ /* 0x0010a4000800017f */
[----:B--2---:R-:W-:Y:S05]  /*17f80*/  @!P0 NANOSLEEP.SYNCS 0x989680 ;  /* 0x009896800000895d */ /* 0x004fea0003900000 */
[----:B------:R-:W2:Y:S02]  /*17f90*/  @!P0 SYNCS.PHASECHK.TRANS64 P0, [R27+URZ+0x16820], R4 ;  /* 0x016820041b0085a7 */ /* 0x000ea4000800007f */
[----:B--2---:R-:W-:Y:S05]  /*17fa0*/  @!P0 BRA `(.L_x_2098) ;  /* 0xfffffffc00f08947 */ /* 0x004fea000383ffff */
[----:B------:R-:W-:Y:S05]  /*17fb0*/  BRA `(.L_x_2231) ;  /* 0xffffffc400e07947 */ /* 0x000fea000383ffff */
.L_x_2106:
[----:B0-----:R0:W2:Y:S02]  /*17fc0*/  SYNCS.PHASECHK.TRANS64.TRYWAIT P0, [R3+URZ+0x16840], R2 ;  /* 0x01684002030075a7 */ /* 0x0010a4000800017f */
[----:B--2---:R-:W-:Y:S05]  /*17fd0*/  @!P0 NANOSLEEP.SYNCS 0x989680 ;  /* 0x009896800000895d */ /* 0x004fea0003900000 */
[----:B------:R-:W2:Y:S02]  /*17fe0*/  @!P0 SYNCS.PHASECHK.TRANS64 P0, [R3+URZ+0x16840], R2 ;  /* 0x01684002030085a7 */ /* 0x000ea4000800007f */
[----:B--2---:R-:W-:Y:S05]  /*17ff0*/  @!P0 BRA `(.L_x_2106) ;  /* 0xfffffffc00f08947 */ /* 0x004fea000383ffff */
[----:B------:R-:W-:Y:S05]  /*18000*/  BRA `(.L_x_2232) ;  /* 0xffffffc800807947 */ /* 0x000fea000383ffff */
.L_x_2108:
[----:B0-----:R0:W2:Y:S02]  /*18010*/  SYNCS.PHASECHK.TRANS64.TRYWAIT P0, [R2+URZ+0x60], R5 ;  /* 0x00006005020075a7 */ /* 0x0010a4000800017f */
[----:B--2---:R-:W-:Y:S05]  /*18020*/  @!P0 NANOSLEEP.SYNCS 0x989680 ;  /* 0x009896800000895d */ /* 0x004fea0003900000 */
[----:B------:R-:W2:Y:S02]  /*18030*/  @!P0 SYNCS.PHASECHK.TRANS64 P0, [R2+URZ+0x60], R5 ;  /* 0x00006005020085a7 */ /* 0x000ea4000800007f */
[----:B--2---:R-:W-:Y:S05]  /*18040*/  @!P0 BRA `(.L_x_2108) ;  /* 0xfffffffc00f08947 */ /* 0x004fea000383ffff */
[----:B------:R-:W-:Y:S05]  /*18050*/  BRA `(.L_x_2233) ;  /* 0xffffffc800e47947 */ /* 0x000fea000383ffff */
.L_x_2113:
[----:B--2---:R2:W3:Y:S02]  /*18060*/  SYNCS.PHASECHK.TRANS64.TRYWAIT P0, [R3+URZ+0x16840], R2 ;  /* 0x01684002030075a7 */ /* 0x0044e4000800017f */
[----:B---3--:R-:W-:Y:S05]  /*18070*/  @!P0 NANOSLEEP.SYNCS 0x989680 ;  /* 0x009896800000895d */ /* 0x008fea0003900000 */
[----:B------:R-:W3:Y:S02]  /*18080*/  @!P0 SYNCS.PHASECHK.TRANS64 P0, [R3+URZ+0x16840], R2 ;  /* 0x01684002030085a7 */ /* 0x000ee4000800007f */
[----:B---3--:R-:W-:Y:S05]  /*18090*/  @!P0 BRA `(.L_x_2113) ;  /* 0xfffffffc00f08947 */ /* 0x008fea000383ffff */
[----:B------:R-:W-:Y:S05]  /*180a0*/  BRA `(.L_x_2234) ;  /* 0xffffffcc00ec7947 */ /* 0x000fea000383ffff */
.L_x_2115:
[----:B0-----:R0:W2:Y:S02]  /*180b0*/  SYNCS.PHASECHK.TRANS64.TRYWAIT P1, [R3+URZ+0x60], R24 ;  /* 0x00006018030075a7 */ /* 0x0010a4000802017f */
[----:B--2---:R-:W-:Y:S05]  /*180c0*/  @!P1 NANOSLEEP.SYNCS 0x989680 ;  /* 0x009896800000995d */ /* 0x004fea0003900000 */
[----:B------:R-:W2:Y:S02]  /*180d0*/  @!P1 SYNCS.PHASECHK.TRANS64 P1, [R3+URZ+0x60], R24 ;  /* 0x00006018030095a7 */ /* 0x000ea4000802007f */
[----:B--2---:R-:W-:Y:S05]  /*180e0*/  @!P1 BRA `(.L_x_2115) ;  /* 0xfffffffc00f09947 */ /* 0x004fea000383ffff */
[----:B------:R-:W-:Y:S05]  /*180f0*/  BRA `(.L_x_2235) ;  /* 0xffffffd000507947 */ /* 0x000fea000383ffff */
.L_x_2120:
[----:B--2---:R2:W3:Y:S02]  /*18100*/  SYNCS.PHASECHK.TRANS64.TRYWAIT P0, [R2+URZ+0x16840], R3 ;  /* 0x01684003020075a7 */ /* 0x0044e4000800017f */
[----:B---3--:R-:W-:Y:S05]  /*18110*/  @!P0 NANOSLEEP.SYNCS 0x989680 ;  /* 0x009896800000895d */ /* 0x008fea0003900000 */
[----:B------:R-:W3:Y:S02]  /*18120*/  @!P0 SYNCS.PHASECHK.TRANS64 P0, [R2+URZ+0x16840], R3 ;  /* 0x01684003020085a7 */ /* 0x000ee4000800007f */
[----:B---3--:R-:W-:Y:S05]  /*18130*/  @!P0 BRA `(.L_x_2120) ;  /* 0xfffffffc00f08947 */ /* 0x008fea000383ffff */
[----:B------:R-:W-:Y:S05]  /*18140*/  BRA `(.L_x_2236) ;  /* 0xffffffd4002c7947 */ /* 0x000fea000383ffff */
.L_x_2122:
[----:B0-----:R0:W2:Y:S02]  /*18150*/  SYNCS.PHASECHK.TRANS64.TRYWAIT P1, [R2+URZ+0x60], R11 ;  /* 0x0000600b020075a7 */ /* 0x0010a4000802017f */
[----:B--2---:R-:W-:Y:S05]  /*18160*/  @!P1 NANOSLEEP.SYNCS 0x989680 ;  /* 0x009896800000995d */ /* 0x004fea0003900000 */
[----:B------:R-:W2:Y:S02]  /*18170*/  @!P1 SYNCS.PHASECHK.TRANS64 P1, [R2+URZ+0x60], R11 ;  /* 0x0000600b020095a7 */ /* 0x000ea4000802007f */
[----:B--2---:R-:W-:Y:S05]  /*18180*/  @!P1 BRA `(.L_x_2122) ;  /* 0xfffffffc00f09947 */ /* 0x004fea000383ffff */
[----:B------:R-:W-:Y:S05]  /*18190*/  BRA `(.L_x_2237) ;  /* 0xffffffd400947947 */ /* 0x000fea000383ffff */
.L_x_2129:
[----:B--2---:R2:W3:Y:S02]  /*181a0*/  SYNCS.PHASECHK.TRANS64.TRYWAIT P0, [R3+URZ+0x16860], R2 ;  /* 0x01686002030075a7 */ /* 0x0044e4000800017f */
[----:B---3--:R-:W-:Y:S05]  /*181b0*/  @!P0 NANOSLEEP.SYNCS 0x989680 ;  /* 0x009896800000895d */ /* 0x008fea0003900000 */
[----:B------:R-:W3:Y:S02]  /*181c0*/  @!P0 SYNCS.PHASECHK.TRANS64 P0, [R3+URZ+0x16860], R2 ;  /* 0x01686002030085a7 */ /* 0x000ee4000800007f */
[----:B---3--:R-:W-:Y:S05]  /*181d0*/  @!P0 BRA `(.L_x_2129) ;  /* 0xfffffffc00f08947 */ /* 0x008fea000383ffff */
[----:B------:R-:W-:Y:S05]  /*181e0*/  BRA `(.L_x_2238) ;  /* 0xffffffd800547947 */ /* 0x000fea000383ffff */
.L_x_2131:
[----:B------:R-:W-:Y:S01]  /*181f0*/  BSSY B0, `(.L_x_2239) ;  /* 0x0000008000007945 */ /* 0x000fe20003800000 */
[----:B------:R-:W-:Y:S02]  /*18200*/  IMAD.MOV.U32 R13, RZ, RZ, R16 ;  /* 0x000000ffff0d7224 */ /* 0x000fe400078e0010 */
[----:B------:R-:W-:Y:S02]  /*18210*/  IMAD.MOV.U32 R12, RZ, RZ, RZ ;  /* 0x000000ffff0c7224 */ /* 0x000fe400078e00ff */
[----:B------:R-:W-:Y:S02]  /*18220*/  IMAD.MOV.U32 R11, RZ, RZ, 0x1f ;  /* 0x0000001fff0b7424 */ /* 0x000fe400078e00ff */
[----:B------:R-:W-:-:S07]  /*18230*/  IMAD.MOV.U32 R15, RZ, RZ, -0x1 ;  /* 0xffffffffff0f7424 */ /* 0x000fce00078e00ff */
[----:B-1----:R-:W-:Y:S05]  /*18240*/  WARPSYNC.COLLECTIVE R15, `(.L_x_2240) ;  /* 0x000000000f087348 */ /* 0x002fea0003c00000 */
[----:B------:R0:W2:Y:S02]  /*18250*/  SHFL.IDX P6, R14, R13, R12, R11 ;  /* 0x0000000c0d0e7389 */ /* 0x0000a400000c000b */
[----:B012---:R-:W-:Y:S01]  /*18260*/  ENDCOLLECTIVE ;  /* 0x000000000000791b */ /* 0x007fe20003800000 */
.L_x_2240:
[----:B------:R-:W-:Y:S05]  /*18270*/  BSYNC B0 ;  /* 0x0000000000007941 */ /* 0x000fea0003800000 */
.L_x_2239:
        /* <DEDUP_REMOVED lines=8> */
.L_x_2241:
[----:B------:R-:W-:Y:S01]  /*18300*/  IMAD.MOV.U32 R5, RZ, RZ, R14 ;  /* 0x000000ffff057224 */ /* 0x000fe200078e000e */
[----:B------:R-:W-:Y:S06]  /*18310*/  BRA `(.L_x_2242) ;  /* 0xffffffd8009c7947 */ /* 0x000fec000383ffff */
.L_x_2134:
        /* <DEDUP_REMOVED lines=8> */
.L_x_2244:
[----:B------:R-:W-:Y:S05]  /*183a0*/  BSYNC B0 ;  /* 0x0000000000007941 */ /* 0x000fea0003800000 */
.L_x_2243:
        /* <DEDUP_REMOVED lines=10> */
.L_x_2245:
        /* <DEDUP_REMOVED lines=8> */
.L_x_2246:
        /* <DEDUP_REMOVED lines=8> */
.L_x_2247:
        /* <DEDUP_REMOVED lines=8> */
.L_x_2248:
        /* <DEDUP_REMOVED lines=8> */
.L_x_2249:
[----:B------:R-:W-:Y:S05]  /*18650*/  BRA `(.L_x_2250) ;  /* 0xffffffd800587947 */ /* 0x000fea000383ffff */
.L_x_2139:
        /* <DEDUP_REMOVED lines=8> */
.L_x_2252:
[----:B------:R-:W-:Y:S05]  /*186e0*/  BSYNC B0 ;  /* 0x0000000000007941 */ /* 0x000fea0003800000 */
.L_x_2251:
        /* <DEDUP_REMOVED lines=10> */
.L_x_2253:
        /* <DEDUP_REMOVED lines=8> */
.L_x_2254:
        /* <DEDUP_REMOVED lines=8> */
.L_x_2255:
        /* <DEDUP_REMOVED lines=8> */
.L_x_2256:
        /* <DEDUP_REMOVED lines=8> */
.L_x_2257:
[----:B------:R-:W-:Y:S05]  /*18990*/  BRA `(.L_x_2258) ;  /* 0xffffffd800347947 */ /* 0x000fea000383ffff */
.L_x_2141:
[----:B------:R-:W-:Y:S01]  /*189a0*/  BSSY B0, `(.L_x_2259) ;  /* 0x0000006000007945 */ /* 0x000fe20003800000 */
[----:B------:R-:W-:Y:S01]  /*189b0*/  PLOP3.LUT P6, PT, P6, PT, PT, 0x8, 0x0 ;  /* 0x000000000000781c */ /* 0x000fe200037ce170 */
[----:B------:R-:W-:-:S12]  /*189c0*/  IMAD.MOV.U32 R15, RZ, RZ, -0x1 ;  /* 0xffffffffff0f7424 */ /* 0x000fd800078e00ff */
[----:B01----:R-:W-:Y:S05]  /*189d0*/  WARPSYNC.COLLECTIVE R15, `(.L_x_2260) ;  /* 0x000000000f087348 */ /* 0x003fea0003c00000 */
[----:B------:R-:W-:Y:S01]  /*189e0*/  VOTE.ANY R14, PT, P6 ;  /* 0x00000000000e7806 */ /* 0x000fe200030e0100 */
[----:B01----:R-:W-:Y:S06]  /*189f0*/  ENDCOLLECTIVE ;  /* 0x000000000000791b */ /* 0x003fec0003800000 */
.L_x_2260:
[----:B------:R-:W-:Y:S05]  /*18a00*/  BSYNC B0 ;  /* 0x0000000000007941 */ /* 0x000fea0003800000 */
.L_x_2259:
        /* <DEDUP_REMOVED lines=9> */
.L_x_2261:
[----:B------:R-:W-:Y:S01]  /*18aa0*/  IMAD.MOV.U32 R17, RZ, RZ, R14 ;  /* 0x000000ffff117224 */ /* 0x000fe200078e000e */
[----:B------:R-:W-:Y:S06]  /*18ab0*/  BRA `(.L_x_2262) ;  /* 0xffffffd800247947 */ /* 0x000fec000383ffff */
.L_x_2143:
[----:B------:R-:W-:Y:S01]  /*18ac0*/  BSSY B0, `(.L_x_2263) ;  /* 0x0000007000007945 */ /* 0x000fe20003800000 */
[----:B------:R-:W-:Y:S02]  /*18ad0*/  IMAD.MOV.U32 R13, RZ, RZ, R3 ;  /* 0x000000ffff0d7224 */ /* 0x000fe400078e0003 */
[----:B------:R-:W-:Y:S02]  /*18ae0*/  IMAD.MOV.U32 R11, RZ, RZ, 0x1f ;  /* 0x0000001fff0b7424 */ /* 0x000fe400078e00ff */
[----:B------:R-:W-:-:S07]  /*18af0*/  IMAD.MOV.U32 R15, RZ, RZ, -0x1 ;  /* 0xffffffffff0f7424 */ /* 0x000fce00078e00ff */
[----:B0123--:R-:W-:Y:S05]  /*18b00*/  WARPSYNC.COLLECTIVE R15, `(.L_x_2264) ;  /* 0x000000000f087348 */ /* 0x00ffea0003c00000 */
[----:B------:R4:W0:Y:S02]  /*18b10*/  SHFL.IDX P6, R14, R13, R12, R11 ;  /* 0x0000000c0d0e7389 */ /* 0x00082400000c000b */
[----:B01234-:R-:W-:Y:S01]  /*18b20*/  ENDCOLLECTIVE ;  /* 0x000000000000791b */ /* 0x01ffe20003800000 */
.L_x_2264:
[----:B------:R-:W-:Y:S05]  /*18b30*/  BSYNC B0 ;  /* 0x0000000000007941 */ /* 0x000fea0003800000 */
.L_x_2263:
[----:B------:R-:W-:Y:S05]  /*18b40*/  BRA `(.L_x_2142) ;  /* 0xffffffd8001c7947 */ /* 0x000fea000383ffff */
.L_x_2147:
[----:B0-----:R0:W2:Y:S02]  /*18b50*/  SYNCS.PHASECHK.TRANS64.TRYWAIT P0, [R9+URZ+0x16820], R0 ;  /* 0x01682000090075a7 */ /* 0x0010a4000800017f */
[----:B--2---:R-:W-:Y:S05]  /*18b60*/  @!P0 NANOSLEEP.SYNCS 0x989680 ;  /* 0x009896800000895d */ /* 0x004fea0003900000 */
[----:B------:R-:W2:Y:S02]  /*18b70*/  @!P0 SYNCS.PHASECHK.TRANS64 P0, [R9+URZ+0x16820], R0 ;  /* 0x01682000090085a7 */ /* 0x000ea4000800007f */
[----:B--2---:R-:W-:Y:S05]  /*18b80*/  @!P0 BRA `(.L_x_2147) ;  /* 0xfffffffc00f08947 */ /* 0x004fea000383ffff */
[----:B------:R-:W-:Y:S05]  /*18b90*/  BRA `(.L_x_2265) ;  /* 0xffffffdc00887947 */ /* 0x000fea000383ffff */
.L_x_2148:
        /* <DEDUP_REMOVED lines=11> */
.L_x_2267:
[----:B------:R-:W-:Y:S05]  /*18c50*/  BSYNC B0 ;  /* 0x0000000000007941 */ /* 0x000fea0003800000 */
.L_x_2266:
[----:B------:R-:W-:Y:S05]  /*18c60*/  BRA `(.L_x_2268) ;  /* 0xffffffdc00707947 */ /* 0x000fea000383ffff */
.L_x_2149:
[----:B------:R-:W-:Y:S01]  /*18c70*/  BSSY B0, `(.L_x_2269) ;  /* 0x0000006000007945 */ /* 0x000fe20003800000 */
[----:B------:R-:W-:-:S07]  /*18c80*/  IMAD.MOV.U32 R15, RZ, RZ, -0x1 ;  /* 0xffffffffff0f7424 */ /* 0x000fce00078e00ff */
[----:B01----:R-:W-:Y:S05]  /*18c90*/  WARPSYNC.COLLECTIVE R15, `(.L_x_2270) ;  /* 0x000000000f0c7348 */ /* 0x003fea0003c00000 */
[----:B------:R-:W-:Y:S02]  /*18ca0*/  ELECT P6, UR62, PT ;  /* 0x00000000003e782f */ /* 0x000fe400038c0000 */
[----:B------:R-:W-:Y:S01]  /*18cb0*/  MOV R14, UR62 ;  /* 0x0000003e000e7c02 */ /* 0x000fe20008000f00 */
[----:B01----:R-:W-:Y:S10]  /*18cc0*/  ENDCOLLECTIVE ;  /* 0x000000000000791b */ /* 0x003ff40003800000 */
.L_x_2270:
[----:B------:R-:W-:Y:S05]  /*18cd0*/  BSYNC B0 ;  /* 0x0000000000007941 */ /* 0x000fea0003800000 */
.L_x_2269:
[----:B------:R-:W-:Y:S05]  /*18ce0*/  BRA `(.L_x_2271) ;  /* 0xffffffdc00647947 */ /* 0x000fea000383ffff */
.L_x_2151:
[----:B0-----:R0:W2:Y:S02]  /*18cf0*/  SYNCS.PHASECHK.TRANS64.TRYWAIT P0, [R7+URZ], R2 ;  /* 0x00000002070075a7 */ /* 0x0010a4000800017f */
[----:B--2---:R-:W-:Y:S05]  /*18d00*/  @!P0 NANOSLEEP.SYNCS 0x989680 ;  /* 0x009896800000895d */ /* 0x004fea0003900000 */
[----:B------:R-:W2:Y:S02]  /*18d10*/  @!P0 SYNCS.PHASECHK.TRANS64 P0, [R7+URZ], R2 ;  /* 0x00000002070085a7 */ /* 0x000ea4000800007f */
[----:B--2---:R-:W-:Y:S05]  /*18d20*/  @!P0 BRA `(.L_x_2151) ;  /* 0xfffffffc00f08947 */ /* 0x004fea000383ffff */
[----:B------:R-:W-:Y:S05]  /*18d30*/  BRA `(.L_x_2272) ;  /* 0xffffffdc00987947 */ /* 0x000fea000383ffff */
.L_x_2152:
[----:B--2---:R2:W3:Y:S02]  /*18d40*/  SYNCS.PHASECHK.TRANS64.TRYWAIT P0, [R3+URZ], R0 ;  /* 0x00000000030075a7 */ /* 0x0044e4000800017f */
[----:B---3--:R-:W-:Y:S05]  /*18d50*/  @!P0 NANOSLEEP.SYNCS 0x989680 ;  /* 0x009896800000895d */ /* 0x008fea0003900000 */
[----:B------:R-:W3:Y:S02]  /*18d60*/  @!P0 SYNCS.PHASECHK.TRANS64 P0, [R3+URZ], R0 ;  /* 0x00000000030085a7 */ /* 0x000ee4000800007f */
[----:B---3--:R-:W-:Y:S05]  /*18d70*/  @!P0 BRA `(.L_x_2152) ;  /* 0xfffffffc00f08947 */ /* 0x008fea000383ffff */
[----:B------:R-:W-:Y:S05]  /*18d80*/  BRA `(.L_x_2273) ;  /* 0xffffffdc008c7947 */ /* 0x000fea000383ffff */
.L_x_2154:
[----:B--2---:R2:W3:Y:S02]  /*18d90*/  SYNCS.PHASECHK.TRANS64.TRYWAIT P0, [R5+URZ], R2 ;  /* 0x00000002050075a7 */ /* 0x0044e4000800017f */
[----:B---3--:R-:W-:Y:S05]  /*18da0*/  @!P0 NANOSLEEP.SYNCS 0x989680 ;  /* 0x009896800000895d */ /* 0x008fea0003900000 */
[----:B------:R-:W3:Y:S02]  /*18db0*/  @!P0 SYNCS.PHASECHK.TRANS64 P0, [R5+URZ], R2 ;  /* 0x00000002050085a7 */ /* 0x000ee4000800007f */
[----:B---3--:R-:W-:Y:S05]  /*18dc0*/  @!P0 BRA `(.L_x_2154) ;  /* 0xfffffffc00f08947 */ /* 0x008fea000383ffff */
[----:B------:R-:W-:Y:S05]  /*18dd0*/  BRA `(.L_x_2274) ;  /* 0xffffffdc00907947 */ /* 0x000fea000383ffff */
.L_x_2275:
        /* <DEDUP_REMOVED lines=10> */
.L_x_2284:


//--------------------- .nv.global.init           --------------------------
	.section	.nv.global.init,"aw",@progbits
.nv.global.init:
	.type		$str$20,@object
	.size		$str$20,($str$21 - $str$20)
$str$20:
        /*0000*/ 	.byte	0x28, 0x61, 0x64, 0x64, 0x72, 0x65, 0x73, 0x73, 0x20, 0x26, 0x20, 0x6d, 0x61, 0x73, 0x6b, 0x29
        /*0010*/ 	.byte	0x20, 0x3d, 0x3d, 0x20, 0x30, 0x00
	.type		$str$21,@object
	.size		$str$21,(__unnamed_5 - $str$21)
$str$21:
        /*0016*/ 	.byte	0x2f, 0x74, 0x6d, 0x70, 0x2f, 0x6f, 0x73, 0x73, 0x5f, 0x6b, 0x65, 0x72, 0x6e, 0x65, 0x6c, 0x73
        /*0026*/ 	.byte	0x5f, 0x73, 0x72, 0x63, 0x2f, 0x66, 0x6c, 0x61, 0x73, 0x68, 0x5f, 0x61, 0x74, 0x74, 0x65, 0x6e
        /*0036*/ 	.byte	0x74, 0x69, 0x6f, 0x6e, 0x2f, 0x63, 0x73, 0x72, 0x63, 0x2f, 0x63, 0x75, 0x74, 0x6c, 0x61, 0x73
        /*0046*/ 	.byte	0x73, 0x2f, 0x69, 0x6e, 0x63, 0x6c, 0x75, 0x64, 0x65, 0x2f, 0x63, 0x75, 0x74, 0x65, 0x2f, 0x70
        /*0056*/ 	.byte	0x6f, 0x69, 0x6e, 0x74, 0x65, 0x72, 0x5f, 0x66, 0x6c, 0x61, 0x67, 0x67, 0x65, 0x64, 0x2e, 0x68
        /*0066*/ 	.byte	0x70, 0x70, 0x00
	.type		__unnamed_5,@object
	.size		__unnamed_5,(__unnamed_9 - __unnamed_5)
__unnamed_5:
        /* <DEDUP_REMOVED lines=24> */
        /*01e9*/ 	.byte	0x00
	.type		__unnamed_9,@object
	.size		__unnamed_9,(__unnamed_4 - __unnamed_9)
__unnamed_9:
        /* <DEDUP_REMOVED lines=24> */
        /*036a*/ 	.byte	0x3e, 0x20, 0x26, 0x5d, 0x00
	.type		__unnamed_4,@object
	.size		__unnamed_4,(__unnamed_3 - __unnamed_4)
__unnamed_4:
        /* <DEDUP_REMOVED lines=25> */
	.type		__unnamed_3,@object
	.size		__unnamed_3,(__unnamed_2 - __unnamed_3)
__unnamed_3:
        /* <DEDUP_REMOVED lines=29> */
	.type		__unnamed_2,@object
	.size		__unnamed_2,(__unnamed_7 - __unnamed_2)
__unnamed_2:
        /* <DEDUP_REMOVED lines=29> */
	.type		__unnamed_7,@object
	.size		__unnamed_7,(__unnamed_8 - __unnamed_7)
__unnamed_7:
        /* <DEDUP_REMOVED lines=28> */
        /*0a4c*/ 	.byte	0x3c, 0x31, 0x32, 0x32, 0x38, 0x38, 0x3e, 0x3e, 0x3e, 0x3e, 0x3e, 0x5d, 0x00
	.type		__unnamed_8,@object
	.size		__unnamed_8,(__unnamed_1 - __unnamed_8)
__unnamed_8:
        /* <DEDUP_REMOVED lines=29> */
	.type		__unnamed_1,@object
	.size		__unnamed_1,(__unnamed_6 - __unnamed_1)
__unnamed_1:
        /* <DEDUP_REMOVED lines=28> */
        /*0de6*/ 	.byte	0x3c, 0x38, 0x31, 0x39, 0x32, 0x3e, 0x3e, 0x3e, 0x3e, 0x3e, 0x20, 0x26, 0x5d, 0x00
	.type		__unnamed_6,@object
	.size		__unnamed_6,(.L_5 - __unnamed_6)
__unnamed_6:
        /* <DEDUP_REMOVED lines=28> */
        /*0fb4*/ 	.byte	0x3c, 0x31, 0x32, 0x32, 0x38, 0x38, 0x3e, 0x3e, 0x3e, 0x3e, 0x3e, 0x20, 0x26, 0x5d, 0x00
.L_5:


//--------------------- .nv.shared._ZN7cutlass13device_kernelIN5flash11enable_sm90INS1_16FlashAttnFwdSm90INS1_25CollectiveMainloopFwdSm90ILi2EN4cute5tupleIJNS5_1CILi1EEES8_S8_EEENS6_IJNS7_ILi192EEESA_NS7_ILi64EEEEEELi64ENS_10bfloat16_tEfNS_4arch4Sm90ELb0ELb0ELb0ELb0ELb0ELb0ELb0ELb0ELb1ELb0ELb0ELb0EEENS1_21CollectiveEpilogueFwdINS6_IJSA_SB_SA_EEES9_SD_SF_Li384ELb0ELb0ELb0ELb0EEENS1_29StaticPersistentTileSchedulerILb0EEEEEEEEEvNT_6ParamsE --------------------------
	.section	.nv.shared._ZN7cutlass13device_kernelIN5flash11enable_sm90INS1_16FlashAttnFwdSm90INS1_25CollectiveMainloopFwdSm90ILi2EN4cute5tupleIJNS5_1CILi1EEES8_S8_EEENS6_IJNS7_ILi192EEESA_NS7_ILi64EEEEEELi64ENS_10bfloat16_tEfNS_4arch4Sm90ELb0ELb0ELb0ELb0ELb0ELb0ELb0ELb0ELb1ELb0ELb0ELb0EEENS1_21CollectiveEpilogueFwdINS6_IJSA_SB_SA_EEES9_SD_SF_Li384ELb0ELb0ELb0ELb0EEENS1_29StaticPersistentTileSchedulerILb0EEEEEEEEEvNT_6ParamsE,"aw",@nobits
	.sectionflags	@""
	.align	16
	.zero		1024


//--------------------- .nv.shared.reserved.0     --------------------------
	.section	.nv.shared.reserved.0,"aw",@nobits
	.weak		__nv_reservedSMEM_offset_0_alias
	.size		__nv_reservedSMEM_offset_0_alias, 0, 0
	.other		__nv_reservedSMEM_offset_0_alias,@"STO_CUDA_RESERVED_SHARED STV_DEFAULT"
__nv_reservedSMEM_offset_0_alias:
	.zero		0


//--------------------- .nv.global                --------------------------
	.section	.nv.global,"aw",@nobits
.nv.global:
	.type		_ZN65_INTERNAL_d682dc15_29_flash_fwd_hdim64_bf16_sm90_cu_8e232a79_40404cute1_E,@object
	.size		_ZN65_INTERNAL_d682dc15_29_flash_fwd_hdim64_bf16_sm90_cu_8e232a79_40404cute1_E,(_ZN65_INTERNAL_d682dc15_29_flash_fwd_hdim64_bf16_sm90_cu_8e232a79_40404cuda3std3__45__cpo6cbeginE - _ZN65_INTERNAL_d682dc15_29_flash_fwd_hdim64_bf16_sm90_cu_8e232a79_40404cute1_E)
_ZN65_INTERNAL_d682dc15_29_flash_fwd_hdim64_bf16_sm90_cu_8e232a79_40404cute1_E:
	.zero		1
	.type		_ZN65_INTERNAL_d682dc15_29_flash_fwd_hdim64_bf16_sm90_cu_8e232a79_40404cuda3std3__45__cpo6cbeginE,@object
	.size		_ZN65_INTERNAL_d682dc15_29_flash_fwd_hdim64_bf16_sm90_cu_8e232a79_40404cuda3std3__45__cpo6cbeginE,(_ZN65_INTERNAL_d682dc15_29_flash_fwd_hdim64_bf16_sm90_cu_8e232a79_40404cuda3std3__48in_placeE - _ZN65_INTERNAL_d682dc15_29_flash_fwd_hdim64_bf16_sm90_cu_8e232a79_40404cuda3std3__45__cpo6cbeginE)
_ZN65_INTERNAL_d682dc15_29_flash_fwd_hdim64_bf16_sm90_cu_8e232a79_40404cuda3std3__45__cpo6cbeginE:
	.zero		1
	.type		_ZN65_INTERNAL_d682dc15_29_flash_fwd_hdim64_bf16_sm90_cu_8e232a79_40404cuda3std3__48in_placeE,@object
	.size		_ZN65_INTERNAL_d682dc15_29_flash_fwd_hdim64_bf16_sm90_cu_8e232a79_40404cuda3std3__48in_placeE,(_ZN65_INTERNAL_d682dc15_29_flash_fwd_hdim64_bf16_sm90_cu_8e232a79_40404cuda3std6ranges3__45__cpo9iter_moveE - _ZN65_INTERNAL_d682dc15_29_flash_fwd_hdim64_bf16_sm90_cu_8e232a79_40404cuda3std3__48in_placeE)
_ZN65_INTERNAL_d682dc15_29_flash_fwd_hdim64_bf16_sm90_cu_8e232a79_40404cuda3std3__48in_placeE:
	.zero		1
	.type		_ZN65_INTERNAL_d682dc15_29_flash_fwd_hdim64_bf16_sm90_cu_8e232a79_40404cuda3std6ranges3__45__cpo9iter_moveE,@object
	.size		_ZN65_INTERNAL_d682dc15_29_flash_fwd_hdim64_bf16_sm90_cu_8e232a79_40404cuda3std6ranges3__45__cpo9iter_moveE,(_ZN65_INTERNAL_d682dc15_29_flash_fwd_hdim64_bf16_sm90_cu_8e232a79_40404cuda3std3__45__cpo5beginE - _ZN65_INTERNAL_d682dc15_29_flash_fwd_hdim64_bf16_sm90_cu_8e232a79_40404cuda3std6ranges3__45__cpo9iter_moveE)
_ZN65_INTERNAL_d682dc15_29_flash_fwd_hdim64_bf16_sm90_cu_8e232a79_40404cuda3std6ranges3__45__cpo9iter_moveE:
	.zero		1
	.type		_ZN65_INTERNAL_d682dc15_29_flash_fwd_hdim64_bf16_sm90_cu_8e232a79_40404cuda3std3__45__cpo5beginE,@object
	.size		_ZN65_INTERNAL_d682dc15_29_flash_fwd_hdim64_bf16_sm90_cu_8e232a79_40404cuda3std3__45__cpo5beginE,(_ZN65_INTERNAL_d682dc15_29_flash_fwd_hdim64_bf16_sm90_cu_8e232a79_40404cuda3std3__467_GLOBAL__N__d682dc15_29_flash_fwd_hdim64_bf16_sm90_cu_8e232a79_40406ignoreE - _ZN65_INTERNAL_d682dc15_29_flash_fwd_hdim64_bf16_sm90_cu_8e232a79_40404cuda3std3__45__cpo5beginE)
_ZN65_INTERNAL_d682dc15_29_flash_fwd_hdim64_bf16_sm90_cu_8e232a79_40404cuda3std3__45__cpo5beginE:
	.zero		1
	.type		_ZN65_INTERNAL_d682dc15_29_flash_fwd_hdim64_bf16_sm90_cu_8e232a79_40404cuda3std3__467_GLOBAL__N__d682dc15_29_flash_fwd_hdim64_bf16_sm90_cu_8e232a79_40406ignoreE,@object
	.size		_ZN65_INTERNAL_d682dc15_29_flash_fwd_hdim64_bf16_sm90_cu_8e232a79_40404cuda3std3__467_GLOBAL__N__d682dc15_29_flash_fwd_hdim64_bf16_sm90_cu_8e232a79_40406ignoreE,(_ZN65_INTERNAL_d682dc15_29_flash_fwd_hdim64_bf16_sm90_cu_8e232a79_40404cute7productE - _ZN65_INTERNAL_d682dc15_29_flash_fwd_hdim64_bf16_sm90_cu_8e232a79_40404cuda3std3__467_GLOBAL__N__d682dc15_29_flash_fwd_hdim64_bf16_sm90_cu_8e232a79_40406ignoreE)
_ZN65_INTERNAL_d682dc15_29_flash_fwd_hdim64_bf16_sm90_cu_8e232a79_40404cuda3std3__467_GLOBAL__N__d682dc15_29_flash_fwd_hdim64_bf16_sm90_cu_8e232a79_40406ignoreE:
	.zero		1
	.type		_ZN65_INTERNAL_d682dc15_29_flash_fwd_hdim64_bf16_sm90_cu_8e232a79_40404cute7productE,@object
	.size		_ZN65_INTERNAL_d682dc15_29_flash_fwd_hdim64_bf16_sm90_cu_8e232a79_40404cute7productE,(_ZN65_INTERNAL_d682dc15_29_flash_fwd_hdim64_bf16_sm90_cu_8e232a79_40404cuda3std3__45__cpo3endE - _ZN65_INTERNAL_d682dc15_29_flash_fwd_hdim64_bf16_sm90_cu_8e232a79_40404cute7productE)
_ZN65_INTERNAL_d682dc15_29_flash_fwd_hdim64_bf16_sm90_cu_8e232a79_40404cute7productE:
	.zero		1
	.type		_ZN65_INTERNAL_d682dc15_29_flash_fwd_hdim64_bf16_sm90_cu_8e232a79_40404cuda3std3__45__cpo3endE,@object
	.size		_ZN65_INTERNAL_d682dc15_29_flash_fwd_hdim64_bf16_sm90_cu_8e232a79_40404cuda3std3__45__cpo3endE,(_ZN65_INTERNAL_d682dc15_29_flash_fwd_hdim64_bf16_sm90_cu_8e232a79_40404cuda3std3__419piecewise_constructE - _ZN65_INTERNAL_d682dc15_29_flash_fwd_hdim64_bf16_sm90_cu_8e232a79_40404cuda3std3__45__cpo3endE)
_ZN65_INTERNAL_d682dc15_29_flash_fwd_hdim64_bf16_sm90_cu_8e232a79_40404cuda3std3__45__cpo3endE:
	.zero		1
	.type		_ZN65_INTERNAL_d682dc15_29_flash_fwd_hdim64_bf16_sm90_cu_8e232a79_40404cuda3std3__419piecewise_constructE,@object
	.size		_ZN65_INTERNAL_d682dc15_29_flash_fwd_hdim64_bf16_sm90_cu_8e232a79_40404cuda3std3__419piecewise_constructE,(_ZN65_INTERNAL_d682dc15_29_flash_fwd_hdim64_bf16_sm90_cu_8e232a79_40404cuda3std3__45__cpo4cendE - _ZN65_INTERNAL_d682dc15_29_flash_fwd_hdim64_bf16_sm90_cu_8e232a79_40404cuda3std3__419piecewise_constructE)
_ZN65_INTERNAL_d682dc15_29_flash_fwd_hdim64_bf16_sm90_cu_8e232a79_40404cuda3std3__419piecewise_constructE:
	.zero		1
	.type		_ZN65_INTERNAL_d682dc15_29_flash_fwd_hdim64_bf16_sm90_cu_8e232a79_40404cuda3std3__45__cpo4cendE,@object
	.size		_ZN65_INTERNAL_d682dc15_29_flash_fwd_hdim64_bf16_sm90_cu_8e232a79_40404cuda3std3__45__cpo4cendE,(_ZN65_INTERNAL_d682dc15_29_flash_fwd_hdim64_bf16_sm90_cu_8e232a79_40404cuda3std6ranges3__45__cpo4swapE - _ZN65_INTERNAL_d682dc15_29_flash_fwd_hdim64_bf16_sm90_cu_8e232a79_40404cuda3std3__45__cpo4cendE)
_ZN65_INTERNAL_d682dc15_29_flash_fwd_hdim64_bf16_sm90_cu_8e232a79_40404cuda3std3__45__cpo4cendE:
	.zero		1
	.type		_ZN65_INTERNAL_d682dc15_29_flash_fwd_hdim64_bf16_sm90_cu_8e232a79_40404cuda3std6ranges3__45__cpo4swapE,@object
	.size		_ZN65_INTERNAL_d682dc15_29_flash_fwd_hdim64_bf16_sm90_cu_8e232a79_40404cuda3std6ranges3__45__cpo4swapE,(.L_16 - _ZN65_INTERNAL_d682dc15_29_flash_fwd_hdim64_bf16_sm90_cu_8e232a79_40404cuda3std6ranges3__45__cpo4swapE)
_ZN65_INTERNAL_d682dc15_29_flash_fwd_hdim64_bf16_sm90_cu_8e232a79_40404cuda3std6ranges3__45__cpo4swapE:
	.zero		1
.L_16:


//--------------------- .nv.shared._ZN7cutlass13device_kernelIN5flash11enable_sm90INS1_16FlashAttnFwdSm90INS1_25CollectiveMainloopFwdSm90ILi2EN4cute5tupleIJNS5_1CILi1EEES8_S8_EEENS6_IJNS7_ILi192EEESA_NS7_ILi64EEEEEELi64ENS_10bfloat16_tEfNS_4arch4Sm90ELb0ELb0ELb0ELb1ELb0ELb0ELb0ELb0ELb1ELb0ELb0ELb0EEENS1_21CollectiveEpilogueFwdINS6_IJSA_SB_SA_EEES9_SD_SF_Li384ELb1ELb0ELb0ELb0EEENS1_36VarlenDynamicPersistentTileSchedulerILi192ELi192ELi384ELi32ELb0ELb0ELb1ELb0ELb1ELb1EEEEEEEEEvNT_6ParamsE --------------------------
	.section	.nv.shared._ZN7cutlass13device_kernelIN5flash11enable_sm90INS1_16FlashAttnFwdSm90INS1_25CollectiveMainloopFwdSm90ILi2EN4cute5tupleIJNS5_1CILi1EEES8_S8_EEENS6_IJNS7_ILi192EEESA_NS7_ILi64EEEEEELi64ENS_10bfloat16_tEfNS_4arch4Sm90ELb0ELb0ELb0ELb1ELb0ELb0ELb0ELb0ELb1ELb0ELb0ELb0EEENS1_21CollectiveEpilogueFwdINS6_IJSA_SB_SA_EEES9_SD_SF_Li384ELb1ELb0ELb0ELb0EEENS1_36VarlenDynamicPersistentTileSchedulerILi192ELi192ELi384ELi32ELb0ELb0ELb1ELb0ELb1ELb1EEEEEEEEEvNT_6ParamsE,"aw",@nobits
	.sectionflags	@""
	.align	16
	.zero		1024


//--------------------- .nv.shared._ZN7cutlass13device_kernelIN5flash11enable_sm90INS1_16FlashAttnFwdSm90INS1_25CollectiveMainloopFwdSm90ILi2EN4cute5tupleIJNS5_1CILi1EEES8_S8_EEENS6_IJNS7_ILi192EEESA_NS7_ILi64EEEEEELi64ENS_10bfloat16_tEfNS_4arch4Sm90ELb0ELb0ELb0ELb1ELb0ELb1ELb0ELb0ELb1ELb0ELb0ELb0EEENS1_21CollectiveEpilogueFwdINS6_IJSA_SB_SA_EEES9_SD_SF_Li384ELb1ELb0ELb0ELb0EEENS1_36VarlenDynamicPersistentTileSchedulerILi192ELi192ELi384ELi32ELb0ELb0ELb1ELb0ELb1ELb1EEEEEEEEEvNT_6ParamsE --------------------------
	.section	.nv.shared._ZN7cutlass13device_kernelIN5flash11enable_sm90INS1_16FlashAttnFwdSm90INS1_25CollectiveMainloopFwdSm90ILi2EN4cute5tupleIJNS5_1CILi1EEES8_S8_EEENS6_IJNS7_ILi192EEESA_NS7_ILi64EEEEEELi64ENS_10bfloat16_tEfNS_4arch4Sm90ELb0ELb0ELb0ELb1ELb0ELb1ELb0ELb0ELb1ELb0ELb0ELb0EEENS1_21CollectiveEpilogueFwdINS6_IJSA_SB_SA_EEES9_SD_SF_Li384ELb1ELb0ELb0ELb0EEENS1_36VarlenDynamicPersistentTileSchedulerILi192ELi192ELi384ELi32ELb0ELb0ELb1ELb0ELb1ELb1EEEEEEEEEvNT_6ParamsE,"aw",@nobits
	.sectionflags	@""
	.align	16
	.zero		1024


//--------------------- .nv.shared._ZN7cutlass13device_kernelIN5flash11enable_sm90INS1_16FlashAttnFwdSm90INS1_25CollectiveMainloopFwdSm90ILi2EN4cute5tupleIJNS5_1CILi1EEES8_S8_EEENS6_IJNS7_ILi192EEENS7_ILi128EEENS7_ILi64EEEEEELi64ENS_10bfloat16_tEfNS_4arch4Sm90ELb0ELb1ELb0ELb0ELb0ELb0ELb0ELb1ELb1ELb0ELb0ELb0EEENS1_21CollectiveEpilogueFwdINS6_IJSA_SC_SB_EEES9_SE_SG_Li384ELb0ELb0ELb0ELb0EEENS1_30DynamicPersistentTileSchedulerILi384ELi32ELb0ELb0ELb1EEEEEEEEEvNT_6ParamsE --------------------------
	.section	.nv.shared._ZN7cutlass13device_kernelIN5flash11enable_sm90INS1_16FlashAttnFwdSm90INS1_25CollectiveMainloopFwdSm90ILi2EN4cute5tupleIJNS5_1CILi1EEES8_S8_EEENS6_IJNS7_ILi192EEENS7_ILi128EEENS7_ILi64EEEEEELi64ENS_10bfloat16_tEfNS_4arch4Sm90ELb0ELb1ELb0ELb0ELb0ELb0ELb0ELb1ELb1ELb0ELb0ELb0EEENS1_21CollectiveEpilogueFwdINS6_IJSA_SC_SB_EEES9_SE_SG_Li384ELb0ELb0ELb0ELb0EEENS1_30DynamicPersistentTileSchedulerILi384ELi32ELb0ELb0ELb1EEEEEEEEEvNT_6ParamsE,"aw",@nobits
	.sectionflags	@""
	.align	16
	.zero		1024


//--------------------- .nv.shared._ZN7cutlass13device_kernelIN5flash11enable_sm90INS1_16FlashAttnFwdSm90INS1_25CollectiveMainloopFwdSm90ILi2EN4cute5tupleIJNS5_1CILi1EEES8_S8_EEENS6_IJNS7_ILi192EEENS7_ILi128EEENS7_ILi64EEEEEELi64ENS_10bfloat16_tEfNS_4arch4Sm90ELb0ELb1ELb0ELb1ELb0ELb0ELb0ELb1ELb1ELb0ELb0ELb0EEENS1_21CollectiveEpilogueFwdINS6_IJSA_SC_SB_EEES9_SE_SG_Li384ELb1ELb0ELb0ELb0EEENS1_36VarlenDynamicPersistentTileSchedulerILi192ELi128ELi384ELi32ELb0ELb0ELb1ELb1ELb0ELb1EEEEEEEEEvNT_6ParamsE --------------------------
	.section	.nv.shared._ZN7cutlass13device_kernelIN5flash11enable_sm90INS1_16FlashAttnFwdSm90INS1_25CollectiveMainloopFwdSm90ILi2EN4cute5tupleIJNS5_1CILi1EEES8_S8_EEENS6_IJNS7_ILi192EEENS7_ILi128EEENS7_ILi64EEEEEELi64ENS_10bfloat16_tEfNS_4arch4Sm90ELb0ELb1ELb0ELb1ELb0ELb0ELb0ELb1ELb1ELb0ELb0ELb0EEENS1_21CollectiveEpilogueFwdINS6_IJSA_SC_SB_EEES9_SE_SG_Li384ELb1ELb0ELb0ELb0EEENS1_36VarlenDynamicPersistentTileSchedulerILi192ELi128ELi384ELi32ELb0ELb0ELb1ELb1ELb0ELb1EEEEEEEEEvNT_6ParamsE,"aw",@nobits
	.sectionflags	@""
	.align	16
	.zero		1024


//--------------------- .nv.shared._ZN7cutlass13device_kernelIN5flash11enable_sm90INS1_16FlashAttnFwdSm90INS1_25CollectiveMainloopFwdSm90ILi2EN4cute5tupleIJNS5_1CILi1EEES8_S8_EEENS6_IJNS7_ILi192EEENS7_ILi128EEENS7_ILi64EEEEEELi64ENS_10bfloat16_tEfNS_4arch4Sm90ELb0ELb1ELb0ELb1ELb0ELb1ELb0ELb1ELb1ELb0ELb0ELb0EEENS1_21CollectiveEpilogueFwdINS6_IJSA_SC_SB_EEES9_SE_SG_Li384ELb1ELb0ELb0ELb0EEENS1_36VarlenDynamicPersistentTileSchedulerILi192ELi128ELi384ELi32ELb0ELb0ELb1ELb1ELb0ELb1EEEEEEEEEvNT_6ParamsE --------------------------
	.section	.nv.shared._ZN7cutlass13device_kernelIN5flash11enable_sm90INS1_16FlashAttnFwdSm90INS1_25CollectiveMainloopFwdSm90ILi2EN4cute5tupleIJNS5_1CILi1EEES8_S8_EEENS6_IJNS7_ILi192EEENS7_ILi128EEENS7_ILi64EEEEEELi64ENS_10bfloat16_tEfNS_4arch4Sm90ELb0ELb1ELb0ELb1ELb0ELb1ELb0ELb1ELb1ELb0ELb0ELb0EEENS1_21CollectiveEpilogueFwdINS6_IJSA_SC_SB_EEES9_SE_SG_Li384ELb1ELb0ELb0ELb0EEENS1_36VarlenDynamicPersistentTileSchedulerILi192ELi128ELi384ELi32ELb0ELb0ELb1ELb1ELb0ELb1EEEEEEEEEvNT_6ParamsE,"aw",@nobits
	.sectionflags	@""
	.align	16
	.zero		1024


//--------------------- .nv.shared._ZN7cutlass13device_kernelIN5flash11enable_sm90INS1_16FlashAttnFwdSm90INS1_25CollectiveMainloopFwdSm90ILi2EN4cute5tupleIJNS5_1CILi1EEES8_S8_EEENS6_IJNS7_ILi192EEENS7_ILi128EEENS7_ILi64EEEEEELi64ENS_10bfloat16_tEfNS_4arch4Sm90ELb1ELb0ELb0ELb0ELb0ELb0ELb0ELb1ELb1ELb0ELb0ELb0EEENS1_21CollectiveEpilogueFwdINS6_IJSA_SC_SB_EEES9_SE_SG_Li384ELb0ELb0ELb0ELb0EEENS1_30DynamicPersistentTileSchedulerILi384ELi32ELb0ELb0ELb1EEEEEEEEEvNT_6ParamsE --------------------------
	.section	.nv.shared._ZN7cutlass13device_kernelIN5flash11enable_sm90INS1_16FlashAttnFwdSm90INS1_25CollectiveMainloopFwdSm90ILi2EN4cute5tupleIJNS5_1CILi1EEES8_S8_EEENS6_IJNS7_ILi192EEENS7_ILi128EEENS7_ILi64EEEEEELi64ENS_10bfloat16_tEfNS_4arch4Sm90ELb1ELb0ELb0ELb0ELb0ELb0ELb0ELb1ELb1ELb0ELb0ELb0EEENS1_21CollectiveEpilogueFwdINS6_IJSA_SC_SB_EEES9_SE_SG_Li384ELb0ELb0ELb0ELb0EEENS1_30DynamicPersistentTileSchedulerILi384ELi32ELb0ELb0ELb1EEEEEEEEEvNT_6ParamsE,"aw",@nobits
	.sectionflags	@""
	.align	16
	.zero		1024


//--------------------- .nv.shared._ZN7cutlass13device_kernelIN5flash11enable_sm90INS1_16FlashAttnFwdSm90INS1_25CollectiveMainloopFwdSm90ILi2EN4cute5tupleIJNS5_1CILi1EEES8_S8_EEENS6_IJNS7_ILi192EEENS7_ILi128EEENS7_ILi64EEEEEELi64ENS_10bfloat16_tEfNS_4arch4Sm90ELb1ELb0ELb0ELb1ELb0ELb0ELb0ELb1ELb1ELb0ELb0ELb0EEENS1_21CollectiveEpilogueFwdINS6_IJSA_SC_SB_EEES9_SE_SG_Li384ELb1ELb0ELb0ELb0EEENS1_36VarlenDynamicPersistentTileSchedulerILi192ELi128ELi384ELi32ELb0ELb0ELb1ELb1ELb1ELb1EEEEEEEEEvNT_6ParamsE --------------------------
	.section	.nv.shared._ZN7cutlass13device_kernelIN5flash11enable_sm90INS1_16FlashAttnFwdSm90INS1_25CollectiveMainloopFwdSm90ILi2EN4cute5tupleIJNS5_1CILi1EEES8_S8_EEENS6_IJNS7_ILi192EEENS7_ILi128EEENS7_ILi64EEEEEELi64ENS_10bfloat16_tEfNS_4arch4Sm90ELb1ELb0ELb0ELb1ELb0ELb0ELb0ELb1ELb1ELb0ELb0ELb0EEENS1_21CollectiveEpilogueFwdINS6_IJSA_SC_SB_EEES9_SE_SG_Li384ELb1ELb0ELb0ELb0EEENS1_36VarlenDynamicPersistentTileSchedulerILi192ELi128ELi384ELi32ELb0ELb0ELb1ELb1ELb1ELb1EEEEEEEEEvNT_6ParamsE,"aw",@nobits
	.sectionflags	@""
	.align	16
	.zero		1024


//--------------------- .nv.shared._ZN7cutlass13device_kernelIN5flash11enable_sm90INS1_16FlashAttnFwdSm90INS1_25CollectiveMainloopFwdSm90ILi2EN4cute5tupleIJNS5_1CILi1EEES8_S8_EEENS6_IJNS7_ILi192EEENS7_ILi128EEENS7_ILi64EEEEEELi64ENS_10bfloat16_tEfNS_4arch4Sm90ELb1ELb0ELb0ELb1ELb0ELb1ELb0ELb1ELb1ELb0ELb0ELb0EEENS1_21CollectiveEpilogueFwdINS6_IJSA_SC_SB_EEES9_SE_SG_Li384ELb1ELb0ELb0ELb0EEENS1_36VarlenDynamicPersistentTileSchedulerILi192ELi128ELi384ELi32ELb0ELb0ELb1ELb1ELb1ELb1EEEEEEEEEvNT_6ParamsE --------------------------
	.section	.nv.shared._ZN7cutlass13device_kernelIN5flash11enable_sm90INS1_16FlashAttnFwdSm90INS1_25CollectiveMainloopFwdSm90ILi2EN4cute5tupleIJNS5_1CILi1EEES8_S8_EEENS6_IJNS7_ILi192EEENS7_ILi128EEENS7_ILi64EEEEEELi64ENS_10bfloat16_tEfNS_4arch4Sm90ELb1ELb0ELb0ELb1ELb0ELb1ELb0ELb1ELb1ELb0ELb0ELb0EEENS1_21CollectiveEpilogueFwdINS6_IJSA_SC_SB_EEES9_SE_SG_Li384ELb1ELb0ELb0ELb0EEENS1_36VarlenDynamicPersistentTileSchedulerILi192ELi128ELi384ELi32ELb0ELb0ELb1ELb1ELb1ELb1EEEEEEEEEvNT_6ParamsE,"aw",@nobits
	.sectionflags	@""
	.align	16
	.zero		1024


//--------------------- .nv.constant0._ZN7cutlass13device_kernelIN5flash11enable_sm90INS1_16FlashAttnFwdSm90INS1_25CollectiveMainloopFwdSm90ILi2EN4cute5tupleIJNS5_1CILi1EEES8_S8_EEENS6_IJNS7_ILi192EEESA_NS7_ILi64EEEEEELi64ENS_10bfloat16_tEfNS_4arch4Sm90ELb0ELb0ELb0ELb0ELb0ELb0ELb0ELb0ELb1ELb0ELb0ELb0EEENS1_21CollectiveEpilogueFwdINS6_IJSA_SB_SA_EEES9_SD_SF_Li384ELb0ELb0ELb0ELb0EEENS1_29StaticPersistentTileSchedulerILb0EEEEEEEEEvNT_6ParamsE --------------------------
	.section	.nv.constant0._ZN7cutlass13device_kernelIN5flash11enable_sm90INS1_16FlashAttnFwdSm90INS1_25CollectiveMainloopFwdSm90ILi2EN4cute5tupleIJNS5_1CILi1EEES8_S8_EEENS6_IJNS7_ILi192EEESA_NS7_ILi64EEEEEELi64ENS_10bfloat16_tEfNS_4arch4Sm90ELb0ELb0ELb0ELb0ELb0ELb0ELb0ELb0ELb1ELb0ELb0ELb0EEENS1_21CollectiveEpilogueFwdINS6_IJSA_SB_SA_EEES9_SD_SF_Li384ELb0ELb0ELb0ELb0EEENS1_29StaticPersistentTileSchedulerILb0EEEEEEEEEvNT_6ParamsE,"a",@progbits
	.sectionflags	@""
	.align	4
.nv.constant0._ZN7cutlass13device_kernelIN5flash11enable_sm90INS1_16FlashAttnFwdSm90INS1_25CollectiveMainloopFwdSm90ILi2EN4cute5tupleIJNS5_1CILi1EEES8_S8_EEENS6_IJNS7_ILi192EEESA_NS7_ILi64EEEEEELi64ENS_10bfloat16_tEfNS_4arch4Sm90ELb0ELb0ELb0ELb0ELb0ELb0ELb0ELb0ELb1ELb0ELb0ELb0EEENS1_21CollectiveEpilogueFwdINS6_IJSA_SB_SA_EEES9_SD_SF_Li384ELb0ELb0ELb0ELb0EEENS1_29StaticPersistentTileSchedulerILb0EEEEEEEEEvNT_6ParamsE:
	.zero		3584


//--------------------- .nv.constant0._ZN7cutlass13device_kernelIN5flash11enable_sm90INS1_16FlashAttnFwdSm90INS1_25CollectiveMainloopFwdSm90ILi2EN4cute5tupleIJNS5_1CILi1EEES8_S8_EEENS6_IJNS7_ILi192EEESA_NS7_ILi64EEEEEELi64ENS_10bfloat16_tEfNS_4arch4Sm90ELb0ELb0ELb0ELb1ELb0ELb0ELb0ELb0ELb1ELb0ELb0ELb0EEENS1_21CollectiveEpilogueFwdINS6_IJSA_SB_SA_EEES9_SD_SF_Li384ELb1ELb0ELb0ELb0EEENS1_36VarlenDynamicPersistentTileSchedulerILi192ELi192ELi384ELi32ELb0ELb0ELb1ELb0ELb1ELb1EEEEEEEEEvNT_6ParamsE --------------------------
	.section	.nv.constant0._ZN7cutlass13device_kernelIN5flash11enable_sm90INS1_16FlashAttnFwdSm90INS1_25CollectiveMainloopFwdSm90ILi2EN4cute5tupleIJNS5_1CILi1EEES8_S8_EEENS6_IJNS7_ILi192EEESA_NS7_ILi64EEEEEELi64ENS_10bfloat16_tEfNS_4arch4Sm90ELb0ELb0ELb0ELb1ELb0ELb0ELb0ELb0ELb1ELb0ELb0ELb0EEENS1_21CollectiveEpilogueFwdINS6_IJSA_SB_SA_EEES9_SD_SF_Li384ELb1ELb0ELb0ELb0EEENS1_36VarlenDynamicPersistentTileSchedulerILi192ELi192ELi384ELi32ELb0ELb0ELb1ELb0ELb1ELb1EEEEEEEEEvNT_6ParamsE,"a",@progbits
	.sectionflags	@""
	.align	4
.nv.constant0._ZN7cutlass13device_kernelIN5flash11enable_sm90INS1_16FlashAttnFwdSm90INS1_25CollectiveMainloopFwdSm90ILi2EN4cute5tupleIJNS5_1CILi1EEES8_S8_EEENS6_IJNS7_ILi192EEESA_NS7_ILi64EEEEEELi64ENS_10bfloat16_tEfNS_4arch4Sm90ELb0ELb0ELb0ELb1ELb0ELb0ELb0ELb0ELb1ELb0ELb0ELb0EEENS1_21CollectiveEpilogueFwdINS6_IJSA_SB_SA_EEES9_SD_SF_Li384ELb1ELb0ELb0ELb0EEENS1_36VarlenDynamicPersistentTileSchedulerILi192ELi192ELi384ELi32ELb0ELb0ELb1ELb0ELb1ELb1EEEEEEEEEvNT_6ParamsE:
	.zero		3200


//--------------------- .nv.constant0._ZN7cutlass13device_kernelIN5flash11enable_sm90INS1_16FlashAttnFwdSm90INS1_25CollectiveMainloopFwdSm90ILi2EN4cute5tupleIJNS5_1CILi1EEES8_S8_EEENS6_IJNS7_ILi192EEESA_NS7_ILi64EEEEEELi64ENS_10bfloat16_tEfNS_4arch4Sm90ELb0ELb0ELb0ELb1ELb0ELb1ELb0ELb0ELb1ELb0ELb0ELb0EEENS1_21CollectiveEpilogueFwdINS6_IJSA_SB_SA_EEES9_SD_SF_Li384ELb1ELb0ELb0ELb0EEENS1_36VarlenDynamicPersistentTileSchedulerILi192ELi192ELi384ELi32ELb0ELb0ELb1ELb0ELb1ELb1EEEEEEEEEvNT_6ParamsE --------------------------
	.section	.nv.constant0._ZN7cutlass13device_kernelIN5flash11enable_sm90INS1_16FlashAttnFwdSm90INS1_25CollectiveMainloopFwdSm90ILi2EN4cute5tupleIJNS5_1CILi1EEES8_S8_EEENS6_IJNS7_ILi192EEESA_NS7_ILi64EEEEEELi64ENS_10bfloat16_tEfNS_4arch4Sm90ELb0ELb0ELb0ELb1ELb0ELb1ELb0ELb0ELb1ELb0ELb0ELb0EEENS1_21CollectiveEpilogueFwdINS6_IJSA_SB_SA_EEES9_SD_SF_Li384ELb1ELb0ELb0ELb0EEENS1_36VarlenDynamicPersistentTileSchedulerILi192ELi192ELi384ELi32ELb0ELb0ELb1ELb0ELb1ELb1EEEEEEEEEvNT_6ParamsE,"a",@progbits
	.sectionflags	@""
	.align	4
.nv.constant0._ZN7cutlass13device_kernelIN5flash11enable_sm90INS1_16FlashAttnFwdSm90INS1_25CollectiveMainloopFwdSm90ILi2EN4cute5tupleIJNS5_1CILi1EEES8_S8_EEENS6_IJNS7_ILi192EEESA_NS7_ILi64EEEEEELi64ENS_10bfloat16_tEfNS_4arch4Sm90ELb0ELb0ELb0ELb1ELb0ELb1ELb0ELb0ELb1ELb0ELb0ELb0EEENS1_21CollectiveEpilogueFwdINS6_IJSA_SB_SA_EEES9_SD_SF_Li384ELb1ELb0ELb0ELb0EEENS1_36VarlenDynamicPersistentTileSchedulerILi192ELi192ELi384ELi32ELb0ELb0ELb1ELb0ELb1ELb1EEEEEEEEEvNT_6ParamsE:
	.zero		3200


//--------------------- .nv.constant0._ZN7cutlass13device_kernelIN5flash11enable_sm90INS1_16FlashAttnFwdSm90INS1_25CollectiveMainloopFwdSm90ILi2EN4cute5tupleIJNS5_1CILi1EEES8_S8_EEENS6_IJNS7_ILi192EEENS7_ILi128EEENS7_ILi64EEEEEELi64ENS_10bfloat16_tEfNS_4arch4Sm90ELb0ELb1ELb0ELb0ELb0ELb0ELb0ELb1ELb1ELb0ELb0ELb0EEENS1_21CollectiveEpilogueFwdINS6_IJSA_SC_SB_EEES9_SE_SG_Li384ELb0ELb0ELb0ELb0EEENS1_30DynamicPersistentTileSchedulerILi384ELi32ELb0ELb0ELb1EEEEEEEEEvNT_6ParamsE --------------------------
	.section	.nv.constant0._ZN7cutlass13device_kernelIN5flash11enable_sm90INS1_16FlashAttnFwdSm90INS1_25CollectiveMainloopFwdSm90ILi2EN4cute5tupleIJNS5_1CILi1EEES8_S8_EEENS6_IJNS7_ILi192EEENS7_ILi128EEENS7_ILi64EEEEEELi64ENS_10bfloat16_tEfNS_4arch4Sm90ELb0ELb1ELb0ELb0ELb0ELb0ELb0ELb1ELb1ELb0ELb0ELb0EEENS1_21CollectiveEpilogueFwdINS6_IJSA_SC_SB_EEES9_SE_SG_Li384ELb0ELb0ELb0ELb0EEENS1_30DynamicPersistentTileSchedulerILi384ELi32ELb0ELb0ELb1EEEEEEEEEvNT_6ParamsE,"a",@progbits
	.sectionflags	@""
	.align	4
.nv.constant0._ZN7cutlass13device_kernelIN5flash11enable_sm90INS1_16FlashAttnFwdSm90INS1_25CollectiveMainloopFwdSm90ILi2EN4cute5tupleIJNS5_1CILi1EEES8_S8_EEENS6_IJNS7_ILi192EEENS7_ILi128EEENS7_ILi64EEEEEELi64ENS_10bfloat16_tEfNS_4arch4Sm90ELb0ELb1ELb0ELb0ELb0ELb0ELb0ELb1ELb1ELb0ELb0ELb0EEENS1_21CollectiveEpilogueFwdINS6_IJSA_SC_SB_EEES9_SE_SG_Li384ELb0ELb0ELb0ELb0EEENS1_30DynamicPersistentTileSchedulerILi384ELi32ELb0ELb0ELb1EEEEEEEEEvNT_6ParamsE:
	.zero		3584


//--------------------- .nv.constant0._ZN7cutlass13device_kernelIN5flash11enable_sm90INS1_16FlashAttnFwdSm90INS1_25CollectiveMainloopFwdSm90ILi2EN4cute5tupleIJNS5_1CILi1EEES8_S8_EEENS6_IJNS7_ILi192EEENS7_ILi128EEENS7_ILi64EEEEEELi64ENS_10bfloat16_tEfNS_4arch4Sm90ELb0ELb1ELb0ELb1ELb0ELb0ELb0ELb1ELb1ELb0ELb0ELb0EEENS1_21CollectiveEpilogueFwdINS6_IJSA_SC_SB_EEES9_SE_SG_Li384ELb1ELb0ELb0ELb0EEENS1_36VarlenDynamicPersistentTileSchedulerILi192ELi128ELi384ELi32ELb0ELb0ELb1ELb1ELb0ELb1EEEEEEEEEvNT_6ParamsE --------------------------
	.section	.nv.constant0._ZN7cutlass13device_kernelIN5flash11enable_sm90INS1_16FlashAttnFwdSm90INS1_25CollectiveMainloopFwdSm90ILi2EN4cute5tupleIJNS5_1CILi1EEES8_S8_EEENS6_IJNS7_ILi192EEENS7_ILi128EEENS7_ILi64EEEEEELi64ENS_10bfloat16_tEfNS_4arch4Sm90ELb0ELb1ELb0ELb1ELb0ELb0ELb0ELb1ELb1ELb0ELb0ELb0EEENS1_21CollectiveEpilogueFwdINS6_IJSA_SC_SB_EEES9_SE_SG_Li384ELb1ELb0ELb0ELb0EEENS1_36VarlenDynamicPersistentTileSchedulerILi192ELi128ELi384ELi32ELb0ELb0ELb1ELb1ELb0ELb1EEEEEEEEEvNT_6ParamsE,"a",@progbits
	.sectionflags	@""
	.align	4
.nv.constant0._ZN7cutlass13device_kernelIN5flash11enable_sm90INS1_16FlashAttnFwdSm90INS1_25CollectiveMainloopFwdSm90ILi2EN4cute5tupleIJNS5_1CILi1EEES8_S8_EEENS6_IJNS7_ILi192EEENS7_ILi128EEENS7_ILi64EEEEEELi64ENS_10bfloat16_tEfNS_4arch4Sm90ELb0ELb1ELb0ELb1ELb0ELb0ELb0ELb1ELb1ELb0ELb0ELb0EEENS1_21CollectiveEpilogueFwdINS6_IJSA_SC_SB_EEES9_SE_SG_Li384ELb1ELb0ELb0ELb0EEENS1_36VarlenDynamicPersistentTileSchedulerILi192ELi128ELi384ELi32ELb0ELb0ELb1ELb1ELb0ELb1EEEEEEEEEvNT_6ParamsE:
	.zero		3200


//--------------------- .nv.constant0._ZN7cutlass13device_kernelIN5flash11enable_sm90INS1_16FlashAttnFwdSm90INS1_25CollectiveMainloopFwdSm90ILi2EN4cute5tupleIJNS5_1CILi1EEES8_S8_EEENS6_IJNS7_ILi192EEENS7_ILi128EEENS7_ILi64EEEEEELi64ENS_10bfloat16_tEfNS_4arch4Sm90ELb0ELb1ELb0ELb1ELb0ELb1ELb0ELb1ELb1ELb0ELb0ELb0EEENS1_21CollectiveEpilogueFwdINS6_IJSA_SC_SB_EEES9_SE_SG_Li384ELb1ELb0ELb0ELb0EEENS1_36VarlenDynamicPersistentTileSchedulerILi192ELi128ELi384ELi32ELb0ELb0ELb1ELb1ELb0ELb1EEEEEEEEEvNT_6ParamsE --------------------------
	.section	.nv.constant0._ZN7cutlass13device_kernelIN5flash11enable_sm90INS1_16FlashAttnFwdSm90INS1_25CollectiveMainloopFwdSm90ILi2EN4cute5tupleIJNS5_1CILi1EEES8_S8_EEENS6_IJNS7_ILi192EEENS7_ILi128EEENS7_ILi64EEEEEELi64ENS_10bfloat16_tEfNS_4arch4Sm90ELb0ELb1ELb0ELb1ELb0ELb1ELb0ELb1ELb1ELb0ELb0ELb0EEENS1_21CollectiveEpilogueFwdINS6_IJSA_SC_SB_EEES9_SE_SG_Li384ELb1ELb0ELb0ELb0EEENS1_36VarlenDynamicPersistentTileSchedulerILi192ELi128ELi384ELi32ELb0ELb0ELb1ELb1ELb0ELb1EEEEEEEEEvNT_6ParamsE,"a",@progbits
	.sectionflags	@""
	.align	4
.nv.constant0._ZN7cutlass13device_kernelIN5flash11enable_sm90INS1_16FlashAttnFwdSm90INS1_25CollectiveMainloopFwdSm90ILi2EN4cute5tupleIJNS5_1CILi1EEES8_S8_EEENS6_IJNS7_ILi192EEENS7_ILi128EEENS7_ILi64EEEEEELi64ENS_10bfloat16_tEfNS_4arch4Sm90ELb0ELb1ELb0ELb1ELb0ELb1ELb0ELb1ELb1ELb0ELb0ELb0EEENS1_21CollectiveEpilogueFwdINS6_IJSA_SC_SB_EEES9_SE_SG_Li384ELb1ELb0ELb0ELb0EEENS1_36VarlenDynamicPersistentTileSchedulerILi192ELi128ELi384ELi32ELb0ELb0ELb1ELb1ELb0ELb1EEEEEEEEEvNT_6ParamsE:
	.zero		3200


//--------------------- .nv.constant0._ZN7cutlass13device_kernelIN5flash11enable_sm90INS1_16FlashAttnFwdSm90INS1_25CollectiveMainloopFwdSm90ILi2EN4cute5tupleIJNS5_1CILi1EEES8_S8_EEENS6_IJNS7_ILi192EEENS7_ILi128EEENS7_ILi64EEEEEELi64ENS_10bfloat16_tEfNS_4arch4Sm90ELb1ELb0ELb0ELb0ELb0ELb0ELb0ELb1ELb1ELb0ELb0ELb0EEENS1_21CollectiveEpilogueFwdINS6_IJSA_SC_SB_EEES9_SE_SG_Li384ELb0ELb0ELb0ELb0EEENS1_30DynamicPersistentTileSchedulerILi384ELi32ELb0ELb0ELb1EEEEEEEEEvNT_6ParamsE --------------------------
	.section	.nv.constant0._ZN7cutlass13device_kernelIN5flash11enable_sm90INS1_16FlashAttnFwdSm90INS1_25CollectiveMainloopFwdSm90ILi2EN4cute5tupleIJNS5_1CILi1EEES8_S8_EEENS6_IJNS7_ILi192EEENS7_ILi128EEENS7_ILi64EEEEEELi64ENS_10bfloat16_tEfNS_4arch4Sm90ELb1ELb0ELb0ELb0ELb0ELb0ELb0ELb1ELb1ELb0ELb0ELb0EEENS1_21CollectiveEpilogueFwdINS6_IJSA_SC_SB_EEES9_SE_SG_Li384ELb0ELb0ELb0ELb0EEENS1_30DynamicPersistentTileSchedulerILi384ELi32ELb0ELb0ELb1EEEEEEEEEvNT_6ParamsE,"a",@progbits
	.sectionflags	@""
	.align	4
.nv.constant0._ZN7cutlass13device_kernelIN5flash11enable_sm90INS1_16FlashAttnFwdSm90INS1_25CollectiveMainloopFwdSm90ILi2EN4cute5tupleIJNS5_1CILi1EEES8_S8_EEENS6_IJNS7_ILi192EEENS7_ILi128EEENS7_ILi64EEEEEELi64ENS_10bfloat16_tEfNS_4arch4Sm90ELb1ELb0ELb0ELb0ELb0ELb0ELb0ELb1ELb1ELb0ELb0ELb0EEENS1_21CollectiveEpilogueFwdINS6_IJSA_SC_SB_EEES9_SE_SG_Li384ELb0ELb0ELb0ELb0EEENS1_30DynamicPersistentTileSchedulerILi384ELi32ELb0ELb0ELb1EEEEEEEEEvNT_6ParamsE:
	.zero		3584


//--------------------- .nv.constant0._ZN7cutlass13device_kernelIN5flash11enable_sm90INS1_16FlashAttnFwdSm90INS1_25CollectiveMainloopFwdSm90ILi2EN4cute5tupleIJNS5_1CILi1EEES8_S8_EEENS6_IJNS7_ILi192EEENS7_ILi128EEENS7_ILi64EEEEEELi64ENS_10bfloat16_tEfNS_4arch4Sm90ELb1ELb0ELb0ELb1ELb0ELb0ELb0ELb1ELb1ELb0ELb0ELb0EEENS1_21CollectiveEpilogueFwdINS6_IJSA_SC_SB_EEES9_SE_SG_Li384ELb1ELb0ELb0ELb0EEENS1_36VarlenDynamicPersistentTileSchedulerILi192ELi128ELi384ELi32ELb0ELb0ELb1ELb1ELb1ELb1EEEEEEEEEvNT_6ParamsE --------------------------
	.section	.nv.constant0._ZN7cutlass13device_kernelIN5flash11enable_sm90INS1_16FlashAttnFwdSm90INS1_25CollectiveMainloopFwdSm90ILi2EN4cute5tupleIJNS5_1CILi1EEES8_S8_EEENS6_IJNS7_ILi192EEENS7_ILi128EEENS7_ILi64EEEEEELi64ENS_10bfloat16_tEfNS_4arch4Sm90ELb1ELb0ELb0ELb1ELb0ELb0ELb0ELb1ELb1ELb0ELb0ELb0EEENS1_21CollectiveEpilogueFwdINS6_IJSA_SC_SB_EEES9_SE_SG_Li384ELb1ELb0ELb0ELb0EEENS1_36VarlenDynamicPersistentTileSchedulerILi192ELi128ELi384ELi32ELb0ELb0ELb1ELb1ELb1ELb1EEEEEEEEEvNT_6ParamsE,"a",@progbits
	.sectionflags	@""
	.align	4
.nv.constant0._ZN7cutlass13device_kernelIN5flash11enable_sm90INS1_16FlashAttnFwdSm90INS1_25CollectiveMainloopFwdSm90ILi2EN4cute5tupleIJNS5_1CILi1EEES8_S8_EEENS6_IJNS7_ILi192EEENS7_ILi128EEENS7_ILi64EEEEEELi64ENS_10bfloat16_tEfNS_4arch4Sm90ELb1ELb0ELb0ELb1ELb0ELb0ELb0ELb1ELb1ELb0ELb0ELb0EEENS1_21CollectiveEpilogueFwdINS6_IJSA_SC_SB_EEES9_SE_SG_Li384ELb1ELb0ELb0ELb0EEENS1_36VarlenDynamicPersistentTileSchedulerILi192ELi128ELi384ELi32ELb0ELb0ELb1ELb1ELb1ELb1EEEEEEEEEvNT_6ParamsE:
	.zero		3200


//--------------------- .nv.constant0._ZN7cutlass13device_kernelIN5flash11enable_sm90INS1_16FlashAttnFwdSm90INS1_25CollectiveMainloopFwdSm90ILi2EN4cute5tupleIJNS5_1CILi1EEES8_S8_EEENS6_IJNS7_ILi192EEENS7_ILi128EEENS7_ILi64EEEEEELi64ENS_10bfloat16_tEfNS_4arch4Sm90ELb1ELb0ELb0ELb1ELb0ELb1ELb0ELb1ELb1ELb0ELb0ELb0EEENS1_21CollectiveEpilogueFwdINS6_IJSA_SC_SB_EEES9_SE_SG_Li384ELb1ELb0ELb0ELb0EEENS1_36VarlenDynamicPersistentTileSchedulerILi192ELi128ELi384ELi32ELb0ELb0ELb1ELb1ELb1ELb1EEEEEEEEEvNT_6ParamsE --------------------------
	.section	.nv.constant0._ZN7cutlass13device_kernelIN5flash11enable_sm90INS1_16FlashAttnFwdSm90INS1_25CollectiveMainloopFwdSm90ILi2EN4cute5tupleIJNS5_1CILi1EEES8_S8_EEENS6_IJNS7_ILi192EEENS7_ILi128EEENS7_ILi64EEEEEELi64ENS_10bfloat16_tEfNS_4arch4Sm90ELb1ELb0ELb0ELb1ELb0ELb1ELb0ELb1ELb1ELb0ELb0ELb0EEENS1_21CollectiveEpilogueFwdINS6_IJSA_SC_SB_EEES9_SE_SG_Li384ELb1ELb0ELb0ELb0EEENS1_36VarlenDynamicPersistentTileSchedulerILi192ELi128ELi384ELi32ELb0ELb0ELb1ELb1ELb1ELb1EEEEEEEEEvNT_6ParamsE,"a",@progbits
	.sectionflags	@""
	.align	4
.nv.constant0._ZN7cutlass13device_kernelIN5flash11enable_sm90INS1_16FlashAttnFwdSm90INS1_25CollectiveMainloopFwdSm90ILi2EN4cute5tupleIJNS5_1CILi1EEES8_S8_EEENS6_IJNS7_ILi192EEENS7_ILi128EEENS7_ILi64EEEEEELi64ENS_10bfloat16_tEfNS_4arch4Sm90ELb1ELb0ELb0ELb1ELb0ELb1ELb0ELb1ELb1ELb0ELb0ELb0EEENS1_21CollectiveEpilogueFwdINS6_IJSA_SC_SB_EEES9_SE_SG_Li384ELb1ELb0ELb0ELb0EEENS1_36VarlenDynamicPersistentTileSchedulerILi192ELi128ELi384ELi32ELb0ELb0ELb1ELb1ELb1ELb1EEEEEEEEEvNT_6ParamsE:
	.zero		3200


//--------------------- SYMBOLS --------------------------

	.type		.nv.reservedSmem.offset0,@object
	.size		.nv.reservedSmem.offset0,0x4
	.type		__assertfail,@function
